	.target	sm_80

	.elftype	@"ET_EXEC"


//--------------------- .note.nv.tkinfo           --------------------------
	.section	.note.nv.tkinfo,"",@"SHT_NOTE"
	.sectionflags	@"SHF_NOTE_NV_TKINFO"
	.tkinfo
        /*0018*/ 	.word	0x00000002
        /*0030*/ 	.string	""
        /*0030*/ 	.string	"ptxas"
        /*0030*/ 	.string	"Cuda compilation tools, release 13.0, V13.0.88"
        /*0030*/ 	.string	"Build cuda_13.0.r13.0/compiler.36424714_0"
        /*0030*/ 	.string	"-v  -suppress-debug-info  -lineinfo  -arch sm_80 "



//--------------------- .note.nv.cuinfo           --------------------------
	.section	.note.nv.cuinfo,"",@"SHT_NOTE"
	.sectionflags	@"SHF_NOTE_NV_CUINFO"
        /*0018*/ 	.short	0x0002
        /*001a*/ 	.short	0x0050
        /*001c*/ 	.short	0x0082
	.zero		2


//--------------------- .nv.info                  --------------------------
	.section	.nv.info,"",@"SHT_CUDA_INFO"
	.align	4


	//----- nvinfo : EIATTR_REGCOUNT
	.align		4
        /*0000*/ 	.byte	0x04, 0x2f
        /*0002*/ 	.short	(.L_1 - .L_0)
	.align		4
.L_0:
        /*0004*/ 	.word	index@(matmul_kernel)
        /*0008*/ 	.word	0x00000020


	//----- nvinfo : EIATTR_FRAME_SIZE
	.align		4
.L_1:
        /*000c*/ 	.byte	0x04, 0x11
        /*000e*/ 	.short	(.L_3 - .L_2)
	.align		4
.L_2:
        /*0010*/ 	.word	index@(matmul_kernel)
        /*0014*/ 	.word	0x00001650


	//----- nvinfo : EIATTR_MIN_STACK_SIZE
	.align		4
.L_3:
        /*0018*/ 	.byte	0x04, 0x12
        /*001a*/ 	.short	(.L_5 - .L_4)
	.align		4
.L_4:
        /*001c*/ 	.word	index@(matmul_kernel)
        /*0020*/ 	.word	0x00001650
.L_5:


//--------------------- .nv.info.matmul_kernel    --------------------------
	.section	.nv.info.matmul_kernel,"",@"SHT_CUDA_INFO"
	.sectionflags	@""
	.align	4


	//----- nvinfo : EIATTR_CUDA_API_VERSION
	.align		4
        /*0000*/ 	.byte	0x04, 0x37
        /*0002*/ 	.short	(.L_7 - .L_6)
.L_6:
        /*0004*/ 	.word	0x00000082


	//----- nvinfo : EIATTR_SW2861232_WAR
	.align		4
.L_7:
        /*0008*/ 	.byte	0x01, 0x35
	.zero		2


	//----- nvinfo : EIATTR_PARAM_CBANK
	.align		4
        /*000c*/ 	.byte	0x04, 0x0a
        /*000e*/ 	.short	(.L_9 - .L_8)
	.align		4
.L_8:
        /*0010*/ 	.word	index@(.nv.constant0.matmul_kernel)
        /*0014*/ 	.short	0x0160
        /*0016*/ 	.short	0x0050


	//----- nvinfo : EIATTR_CBANK_PARAM_SIZE
	.align		4
.L_9:
        /*0018*/ 	.byte	0x03, 0x19
        /*001a*/ 	.short	0x0050


	//----- nvinfo : EIATTR_KPARAM_INFO
	.align		4
        /*001c*/ 	.byte	0x04, 0x17
        /*001e*/ 	.short	(.L_11 - .L_10)
.L_10:
        /*0020*/ 	.word	0x00000000
        /*0024*/ 	.short	0x000d
        /*0026*/ 	.short	0x0048
        /*0028*/ 	.byte	0x00, 0xf4, 0x21, 0x00


	//----- nvinfo : EIATTR_KPARAM_INFO
	.align		4
.L_11:
        /*002c*/ 	.byte	0x04, 0x17
        /*002e*/ 	.short	(.L_13 - .L_12)
.L_12:
        /*0030*/ 	.word	0x00000000
        /*0034*/ 	.short	0x000c
        /*0036*/ 	.short	0x0040
        /*0038*/ 	.byte	0x00, 0xf4, 0x21, 0x00


	//----- nvinfo : EIATTR_KPARAM_INFO
	.align		4
.L_13:
        /*003c*/ 	.byte	0x04, 0x17
        /*003e*/ 	.short	(.L_15 - .L_14)
.L_14:
        /*0040*/ 	.word	0x00000000
        /*0044*/ 	.short	0x000b
        /*0046*/ 	.short	0x0038
        /*0048*/ 	.byte	0x00, 0xf0, 0x11, 0x00


	//----- nvinfo : EIATTR_KPARAM_INFO
	.align		4
.L_15:
        /*004c*/ 	.byte	0x04, 0x17
        /*004e*/ 	.short	(.L_17 - .L_16)
.L_16:
        /*0050*/ 	.word	0x00000000
        /*0054*/ 	.short	0x000a
        /*0056*/ 	.short	0x0034
        /*0058*/ 	.byte	0x00, 0xf0, 0x11, 0x00


	//----- nvinfo : EIATTR_KPARAM_INFO
	.align		4
.L_17:
        /*005c*/ 	.byte	0x04, 0x17
        /*005e*/ 	.short	(.L_19 - .L_18)
.L_18:
        /*0060*/ 	.word	0x00000000
        /*0064*/ 	.short	0x0009
        /*0066*/ 	.short	0x0030
        /*0068*/ 	.byte	0x00, 0xf0, 0x11, 0x00


	//----- nvinfo : EIATTR_KPARAM_INFO
	.align		4
.L_19:
        /*006c*/ 	.byte	0x04, 0x17
        /*006e*/ 	.short	(.L_21 - .L_20)
.L_20:
        /*0070*/ 	.word	0x00000000
        /*0074*/ 	.short	0x0008
        /*0076*/ 	.short	0x002c
        /*0078*/ 	.byte	0x00, 0xf0, 0x11, 0x00


	//----- nvinfo : EIATTR_KPARAM_INFO
	.align		4
.L_21:
        /*007c*/ 	.byte	0x04, 0x17
        /*007e*/ 	.short	(.L_23 - .L_22)
.L_22:
        /*0080*/ 	.word	0x00000000
        /*0084*/ 	.short	0x0007
        /*0086*/ 	.short	0x0028
        /*0088*/ 	.byte	0x00, 0xf0, 0x11, 0x00


	//----- nvinfo : EIATTR_KPARAM_INFO
	.align		4
.L_23:
        /*008c*/ 	.byte	0x04, 0x17
        /*008e*/ 	.short	(.L_25 - .L_24)
.L_24:
        /*0090*/ 	.word	0x00000000
        /*0094*/ 	.short	0x0006
        /*0096*/ 	.short	0x0024
        /*0098*/ 	.byte	0x00, 0xf0, 0x11, 0x00


	//----- nvinfo : EIATTR_KPARAM_INFO
	.align		4
.L_25:
        /*009c*/ 	.byte	0x04, 0x17
        /*009e*/ 	.short	(.L_27 - .L_26)
.L_26:
        /*00a0*/ 	.word	0x00000000
        /*00a4*/ 	.short	0x0005
        /*00a6*/ 	.short	0x0020
        /*00a8*/ 	.byte	0x00, 0xf0, 0x11, 0x00


	//----- nvinfo : EIATTR_KPARAM_INFO
	.align		4
.L_27:
        /*00ac*/ 	.byte	0x04, 0x17
        /*00ae*/ 	.short	(.L_29 - .L_28)
.L_28:
        /*00b0*/ 	.word	0x00000000
        /*00b4*/ 	.short	0x0004
        /*00b6*/ 	.short	0x001c
        /*00b8*/ 	.byte	0x00, 0xf0, 0x11, 0x00


	//----- nvinfo : EIATTR_KPARAM_INFO
	.align		4
.L_29:
        /*00bc*/ 	.byte	0x04, 0x17
        /*00be*/ 	.short	(.L_31 - .L_30)
.L_30:
        /*00c0*/ 	.word	0x00000000
        /*00c4*/ 	.short	0x0003
        /*00c6*/ 	.short	0x0018
        /*00c8*/ 	.byte	0x00, 0xf0, 0x11, 0x00


	//----- nvinfo : EIATTR_KPARAM_INFO
	.align		4
.L_31:
        /*00cc*/ 	.byte	0x04, 0x17
        /*00ce*/ 	.short	(.L_33 - .L_32)
.L_32:
        /*00d0*/ 	.word	0x00000000
        /*00d4*/ 	.short	0x0002
        /*00d6*/ 	.short	0x0010
        /*00d8*/ 	.byte	0x00, 0xf4, 0x21, 0x00


	//----- nvinfo : EIATTR_KPARAM_INFO
	.align		4
.L_33:
        /*00dc*/ 	.byte	0x04, 0x17
        /*00de*/ 	.short	(.L_35 - .L_34)
.L_34:
        /*00e0*/ 	.word	0x00000000
        /*00e4*/ 	.short	0x0001
        /*00e6*/ 	.short	0x0008
        /*00e8*/ 	.byte	0x00, 0xf4, 0x21, 0x00


	//----- nvinfo : EIATTR_KPARAM_INFO
	.align		4
.L_35:
        /*00ec*/ 	.byte	0x04, 0x17
        /*00ee*/ 	.short	(.L_37 - .L_36)
.L_36:
        /*00f0*/ 	.word	0x00000000
        /*00f4*/ 	.short	0x0000
        /*00f6*/ 	.short	0x0000
        /*00f8*/ 	.byte	0x00, 0xf4, 0x21, 0x00


	//----- nvinfo : EIATTR_MAXREG_COUNT
	.align		4
.L_37:
        /*00fc*/ 	.byte	0x03, 0x1b
        /*00fe*/ 	.short	0x00ff


	//----- nvinfo : EIATTR_NUM_BARRIERS
	.align		4
        /*0100*/ 	.byte	0x02, 0x4c
        /*0102*/ 	.byte	0x01
	.zero		1


	//----- nvinfo : EIATTR_ANNOTATIONS
	.align		4
        /*0104*/ 	.byte	0x04, 0x55
        /*0106*/ 	.short	(.L_39 - .L_38)


	//   ....[0]....
.L_38:
        /*0108*/ 	.word	0x00000001
        /*010c*/ 	.byte	0x70, 0x05, 0x00, 0x00, 0x01, 0x00, 0x00, 0x00, 0xc0, 0x05, 0x00, 0x00, 0x01, 0x00, 0x00, 0x00
        /* <DEDUP_REMOVED lines=3001> */
        /*bcac*/ 	.byte	0x30, 0x53, 0x03, 0x00, 0x01, 0x00, 0x00, 0x00, 0x50, 0x53, 0x03, 0x00


	//----- nvinfo : EIATTR_MERCURY_ISA_VERSION
	.align		4
.L_39:
        /*bcb8*/ 	.byte	0x03, 0x5f
        /*bcba*/ 	.short	0x0000


	//----- nvinfo : EIATTR_EXIT_INSTR_OFFSETS
	.align		4
        /*bcbc*/ 	.byte	0x04, 0x1c
        /*bcbe*/ 	.short	(.L_41 - .L_40)


	//   ....[0]....
.L_40:
        /*bcc0*/ 	.word	0x00035690


	//   ....[1]....
        /*bcc4*/ 	.word	0x000356c0


	//----- nvinfo : EIATTR_REQNTID
	.align		4
.L_41:
        /*bcc8*/ 	.byte	0x04, 0x10
        /*bcca*/ 	.short	(.L_43 - .L_42)
.L_42:
        /*bccc*/ 	.word	0x00000040
        /*bcd0*/ 	.word	0x00000001
        /*bcd4*/ 	.word	0x00000001
.L_43:


//--------------------- .nv.callgraph             --------------------------
	.section	.nv.callgraph,"",@"SHT_CUDA_CALLGRAPH"
	.align	4
	.sectionentsize	8
	.align		4
        /*0000*/ 	.word	0x00000000
	.align		4
        /*0004*/ 	.word	0xffffffff
	.align		4
        /*0008*/ 	.word	0x00000000
	.align		4
        /*000c*/ 	.word	0xfffffffe
	.align		4
        /*0010*/ 	.word	0x00000000
	.align		4
        /*0014*/ 	.word	0xfffffffd
	.align		4
        /*0018*/ 	.word	0x00000000
	.align		4
        /*001c*/ 	.word	0xfffffffc


//--------------------- .nv.rel.action            --------------------------
	.section	.nv.rel.action,"",@"SHT_CUDA_RELOCINFO"
	.align	8
	.sectionentsize	8
        /*0000*/ 	.byte	0x73, 0x00, 0x00, 0x00, 0x00, 0x00, 0x00, 0x00, 0x00, 0x00, 0x00, 0x11, 0x25, 0x00, 0x05, 0x36


//--------------------- .nv.constant0.matmul_kernel --------------------------
	.section	.nv.constant0.matmul_kernel,"a",@progbits
	.sectionflags	@""
	.align	4
.nv.constant0.matmul_kernel:
	.zero		432


//--------------------- .text.matmul_kernel       --------------------------
	.section	.text.matmul_kernel,"ax",@progbits
	.sectioninfo	@"SHI_REGISTERS=32"
	.align	128
        .global         matmul_kernel
        .type           matmul_kernel,@function
        .size           matmul_kernel,(.L_x_5 - matmul_kernel)
        .other          matmul_kernel,@"STO_CUDA_ENTRY STV_DEFAULT"
matmul_kernel:
.text.matmul_kernel:
[----:B------:R-:W-:-:S03]  /*0000*/  IMAD.MOV.U32 R1, RZ, RZ, c[0x0][0x28] ;  /* 0x00000a00ff017624 */ /* 0x000fc600078e00ff */
[----:B------:R-:W-:Y:S01]  /*0010*/  IMAD.MOV.U32 R0, RZ, RZ, c[0x0][0x17c] ;  /* 0x00005f00ff007624 */ /* 0x000fe200078e00ff */
[----:B------:R-:W0:Y:S01]  /*0020*/  S2R R28, SR_TID.X ;  /* 0x00000000001c7919 */ /* 0x000e220000002100 */
[----:B------:R-:W-:Y:S01]  /*0030*/  IADD3 R1, R1, -0x1650, RZ ;  /* 0xffffe9b001017810 */ /* 0x000fe20007ffe0ff */
[----:B------:R-:W-:Y:S02]  /*0040*/  ULDC.64 UR12, c[0x0][0x118] ;  /* 0x00004600000c7ab9 */ /* 0x000fe40000000a00 */
[----:B------:R-:W-:-:S04]  /*0050*/  IADD3 R0, R0, 0x1ff, RZ ;  /* 0x000001ff00007810 */ /* 0x000fc80007ffe0ff */
[----:B------:R-:W-:-:S04]  /*0060*/  SHF.R.S32.HI R3, RZ, 0x1f, R0 ;  /* 0x0000001fff037819 */ /* 0x000fc80000011400 */
[----:B------:R-:W-:-:S04]  /*0070*/  LEA.HI R3, R3, R0, RZ, 0x9 ;  /* 0x0000000003037211 */ /* 0x000fc800078f48ff */
[----:B------:R-:W-:Y:S02]  /*0080*/  SHF.R.S32.HI R0, RZ, 0x9, R3 ;  /* 0x00000009ff007819 */ /* 0x000fe40000011403 */
[----:B------:R-:W1:Y:S03]  /*0090*/  S2R R3, SR_CTAID.X ;  /* 0x0000000000037919 */ /* 0x000e660000002500 */
[----:B------:R-:W-:-:S05]  /*00a0*/  IMAD.SHL.U32 R0, R0, 0x8, RZ ;  /* 0x0000000800007824 */ /* 0x000fca00078e00ff */
[-C--:B------:R-:W-:Y:S02]  /*00b0*/  IABS R7, R0.reuse ;  /* 0x0000000000077213 */ /* 0x080fe40000000000 */
[----:B------:R-:W-:Y:S02]  /*00c0*/  IABS R10, R0 ;  /* 0x00000000000a7213 */ /* 0x000fe40000000000 */
[----:B------:R-:W2:Y:S01]  /*00d0*/  I2F.RP R2, R7 ;  /* 0x0000000700027306 */ /* 0x000ea20000209400 */
[----:B-1----:R-:W-:-:S07]  /*00e0*/  IABS R8, R3 ;  /* 0x0000000300087213 */ /* 0x002fce0000000000 */
[----:B--2---:R-:W1:Y:S02]  /*00f0*/  MUFU.RCP R2, R2 ;  /* 0x0000000200027308 */ /* 0x004e640000001000 */
[----:B-1----:R-:W-:Y:S01]  /*0100*/  IADD3 R4, R2, 0xffffffe, RZ ;  /* 0x0ffffffe02047810 */ /* 0x002fe20007ffe0ff */
[----:B------:R-:W-:-:S05]  /*0110*/  IMAD.MOV R2, RZ, RZ, -R10 ;  /* 0x000000ffff027224 */ /* 0x000fca00078e0a0a */
[----:B------:R1:W2:Y:S02]  /*0120*/  F2I.FTZ.U32.TRUNC.NTZ R5, R4 ;  /* 0x0000000400057305 */ /* 0x0002a4000021f000 */
[----:B-1----:R-:W-:Y:S02]  /*0130*/  IMAD.MOV.U32 R4, RZ, RZ, RZ ;  /* 0x000000ffff047224 */ /* 0x002fe400078e00ff */
[----:B--2---:R-:W-:-:S04]  /*0140*/  IMAD.MOV R6, RZ, RZ, -R5 ;  /* 0x000000ffff067224 */ /* 0x004fc800078e0a05 */
[----:B------:R-:W-:Y:S02]  /*0150*/  IMAD R9, R6, R7, RZ ;  /* 0x0000000706097224 */ /* 0x000fe400078e02ff */
[----:B------:R-:W-:Y:S02]  /*0160*/  IMAD.MOV.U32 R6, RZ, RZ, R8 ;  /* 0x000000ffff067224 */ /* 0x000fe400078e0008 */
[----:B------:R-:W-:-:S06]  /*0170*/  IMAD.HI.U32 R5, R5, R9, R4 ;  /* 0x0000000905057227 */ /* 0x000fcc00078e0004 */
[----:B------:R-:W-:-:S04]  /*0180*/  IMAD.HI.U32 R5, R5, R6, RZ ;  /* 0x0000000605057227 */ /* 0x000fc800078e00ff */
[----:B------:R-:W-:-:S05]  /*0190*/  IMAD R2, R5, R2, R6 ;  /* 0x0000000205027224 */ /* 0x000fca00078e0206 */
[----:B------:R-:W-:-:S13]  /*01a0*/  ISETP.GT.U32.AND P1, PT, R7, R2, PT ;  /* 0x000000020700720c */ /* 0x000fda0003f24070 */
[----:B------:R-:W-:Y:S01]  /*01b0*/  @!P1 IMAD.IADD R2, R2, 0x1, -R7 ;  /* 0x0000000102029824 */ /* 0x000fe200078e0a07 */
[----:B------:R-:W-:Y:S02]  /*01c0*/  @!P1 IADD3 R5, R5, 0x1, RZ ;  /* 0x0000000105059810 */ /* 0x000fe40007ffe0ff */
[----:B------:R-:W-:Y:S02]  /*01d0*/  ISETP.NE.AND P1, PT, R0, RZ, PT ;  /* 0x000000ff0000720c */ /* 0x000fe40003f25270 */
[----:B------:R-:W-:Y:S02]  /*01e0*/  ISETP.GE.U32.AND P0, PT, R2, R7, PT ;  /* 0x000000070200720c */ /* 0x000fe40003f06070 */
[----:B------:R-:W-:-:S04]  /*01f0*/  LOP3.LUT R2, R3, R0, RZ, 0x3c, !PT ;  /* 0x0000000003027212 */ /* 0x000fc800078e3cff */
[----:B------:R-:W-:Y:S01]  /*0200*/  ISETP.GE.AND P2, PT, R2, RZ, PT ;  /* 0x000000ff0200720c */ /* 0x000fe20003f46270 */
[----:B------:R-:W-:-:S05]  /*0210*/  IMAD.MOV.U32 R2, RZ, RZ, c[0x0][0x178] ;  /* 0x00005e00ff027624 */ /* 0x000fca00078e00ff */
[----:B------:R-:W-:Y:S02]  /*0220*/  IADD3 R2, R2, 0xf, RZ ;  /* 0x0000000f02027810 */ /* 0x000fe40007ffe0ff */
[----:B------:R-:W-:-:S05]  /*0230*/  @P0 IADD3 R5, R5, 0x1, RZ ;  /* 0x0000000105050810 */ /* 0x000fca0007ffe0ff */
[----:B------:R-:W-:Y:S01]  /*0240*/  IMAD.MOV.U32 R4, RZ, RZ, R5 ;  /* 0x000000ffff047224 */ /* 0x000fe200078e0005 */
[----:B------:R-:W-:-:S03]  /*0250*/  SHF.R.S32.HI R5, RZ, 0x1f, R2 ;  /* 0x0000001fff057819 */ /* 0x000fc60000011402 */
[----:B------:R-:W-:Y:S01]  /*0260*/  @!P2 IMAD.MOV R4, RZ, RZ, -R4 ;  /* 0x000000ffff04a224 */ /* 0x000fe200078e0a04 */
[----:B------:R-:W-:Y:S02]  /*0270*/  @!P1 LOP3.LUT R4, RZ, R0, RZ, 0x33, !PT ;  /* 0x00000000ff049212 */ /* 0x000fe400078e33ff */
[----:B------:R-:W-:-:S03]  /*0280*/  LEA.HI R5, R5, R2, RZ, 0x4 ;  /* 0x0000000205057211 */ /* 0x000fc600078f20ff */
[----:B------:R-:W-:Y:S02]  /*0290*/  IMAD.SHL.U32 R2, R4, 0x8, RZ ;  /* 0x0000000804027824 */ /* 0x000fe400078e00ff */
[----:B------:R-:W-:-:S03]  /*02a0*/  IMAD.MOV R4, RZ, RZ, -R4 ;  /* 0x000000ffff047224 */ /* 0x000fc600078e0a04 */
[----:B------:R-:W-:Y:S01]  /*02b0*/  LEA.HI.SX32 R5, R5, -R2, 0x1c ;  /* 0x8000000205057211 */ /* 0x000fe200078fe2ff */
[----:B------:R-:W-:Y:S02]  /*02c0*/  IMAD R13, R0, R4, R3 ;  /* 0x00000004000d7224 */ /* 0x000fe400078e0203 */
[----:B------:R-:W-:Y:S01]  /*02d0*/  IMAD.MOV.U32 R4, RZ, RZ, RZ ;  /* 0x000000ffff047224 */ /* 0x000fe200078e00ff */
[----:B------:R-:W-:Y:S02]  /*02e0*/  IMNMX R6, R5, 0x8, PT ;  /* 0x0000000805067817 */ /* 0x000fe40003800200 */
[----:B------:R-:W-:Y:S02]  /*02f0*/  IABS R11, R13 ;  /* 0x0000000d000b7213 */ /* 0x000fe40000000000 */
[----:B------:R-:W-:-:S04]  /*0300*/  IABS R9, R6 ;  /* 0x0000000600097213 */ /* 0x000fc80000000000 */
[----:B------:R-:W1:Y:S08]  /*0310*/  I2F.RP R7, R9 ;  /* 0x0000000900077306 */ /* 0x000e700000209400 */
[----:B-1----:R-:W1:Y:S02]  /*0320*/  MUFU.RCP R7, R7 ;  /* 0x0000000700077308 */ /* 0x002e640000001000 */
[----:B-1----:R-:W-:-:S02]  /*0330*/  IADD3 R5, R7, 0xffffffe, RZ ;  /* 0x0ffffffe07057810 */ /* 0x002fc40007ffe0ff */
[----:B0-----:R-:W-:-:S04]  /*0340*/  LOP3.LUT R7, R28, 0x20, RZ, 0xc0, !PT ;  /* 0x000000201c077812 */ /* 0x001fc800078ec0ff */
[----:B------:R-:W0:Y:S01]  /*0350*/  F2I.FTZ.U32.TRUNC.NTZ R5, R5 ;  /* 0x0000000500057305 */ /* 0x000e22000021f000 */
[----:B------:R1:W2:Y:S01]  /*0360*/  R2UR UR4, R7 ;  /* 0x00000000070473c2 */ /* 0x0002a200000e0000 */
[----:B0-----:R-:W-:-:S04]  /*0370*/  IMAD.MOV R8, RZ, RZ, -R5 ;  /* 0x000000ffff087224 */ /* 0x001fc800078e0a05 */
[----:B------:R-:W-:-:S04]  /*0380*/  IMAD.MOV.U32 R0, RZ, RZ, R8 ;  /* 0x000000ffff007224 */ /* 0x000fc800078e0008 */
[----:B------:R-:W-:Y:S01]  /*0390*/  IMAD R3, R0, R9, RZ ;  /* 0x0000000900037224 */ /* 0x000fe200078e02ff */
[----:B------:R-:W-:-:S03]  /*03a0*/  IABS R0, R6 ;  /* 0x0000000600007213 */ /* 0x000fc60000000000 */
[----:B------:R-:W-:Y:S01]  /*03b0*/  IMAD.HI.U32 R4, R5, R3, R4 ;  /* 0x0000000305047227 */ /* 0x000fe200078e0004 */
[----:B------:R-:W-:-:S03]  /*03c0*/  SHF.R.U32.HI R5, RZ, 0x4, R28 ;  /* 0x00000004ff057819 */ /* 0x000fc6000001161c */
[----:B------:R-:W-:Y:S01]  /*03d0*/  IMAD.MOV R0, RZ, RZ, -R0 ;  /* 0x000000ffff007224 */ /* 0x000fe200078e0a00 */
[----:B------:R-:W-:Y:S01]  /*03e0*/  SGXT.U32 R12, R5, 0x2 ;  /* 0x00000002050c781a */ /* 0x000fe20000000000 */
[----:B------:R-:W-:-:S03]  /*03f0*/  IMAD.HI.U32 R4, R4, R11, RZ ;  /* 0x0000000b04047227 */ /* 0x000fc600078e00ff */
[----:B------:R-:W-:Y:S01]  /*0400*/  LOP3.LUT R5, R12, 0xc, RZ, 0xfc, !PT ;  /* 0x0000000c0c057812 */ /* 0x000fe200078efcff */
[----:B------:R-:W-:Y:S01]  /*0410*/  IMAD R0, R4, R0, R11 ;  /* 0x0000000004007224 */ /* 0x000fe200078e020b */
[----:B------:R-:W-:-:S04]  /*0420*/  LOP3.LUT R5, R12, 0x18, RZ, 0xfc, !PT ;  /* 0x000000180c057812 */ /* 0x000fc800078efcff */
[----:B------:R-:W-:-:S13]  /*0430*/  ISETP.GT.U32.AND P1, PT, R9, R0, PT ;  /* 0x000000000900720c */ /* 0x000fda0003f24070 */
[----:B------:R-:W-:Y:S01]  /*0440*/  @!P1 IMAD.IADD R0, R0, 0x1, -R9 ;  /* 0x0000000100009824 */ /* 0x000fe200078e0a09 */
[----:B------:R-:W-:Y:S02]  /*0450*/  @!P1 IADD3 R4, R4, 0x1, RZ ;  /* 0x0000000104049810 */ /* 0x000fe40007ffe0ff */
[----:B------:R-:W-:Y:S02]  /*0460*/  ISETP.NE.AND P1, PT, R6, RZ, PT ;  /* 0x000000ff0600720c */ /* 0x000fe40003f25270 */
[----:B------:R-:W-:Y:S02]  /*0470*/  ISETP.GE.U32.AND P0, PT, R0, R9, PT ;  /* 0x000000090000720c */ /* 0x000fe40003f06070 */
[----:B------:R-:W-:-:S04]  /*0480*/  LOP3.LUT R0, R13, R6, RZ, 0x3c, !PT ;  /* 0x000000060d007212 */ /* 0x000fc800078e3cff */
[----:B------:R-:W-:Y:S01]  /*0490*/  ISETP.GE.AND P2, PT, R0, RZ, PT ;  /* 0x000000ff0000720c */ /* 0x000fe20003f46270 */
[----:B------:R-:W-:-:S05]  /*04a0*/  IMAD.MOV.U32 R0, RZ, RZ, 0x1f ;  /* 0x0000001fff007424 */ /* 0x000fca00078e00ff */
[----:B------:R-:W-:Y:S02]  /*04b0*/  IADD3 R0, R0, c[0x0][0x180], RZ ;  /* 0x0000600000007a10 */ /* 0x000fe40007ffe0ff */
[----:B------:R-:W-:Y:S02]  /*04c0*/  @P0 IADD3 R4, R4, 0x1, RZ ;  /* 0x0000000104040810 */ /* 0x000fe40007ffe0ff */
[----:B------:R-:W-:-:S03]  /*04d0*/  ISETP.GT.AND P0, PT, R0, 0x1f, PT ;  /* 0x0000001f0000780c */ /* 0x000fc60003f04270 */
[----:B------:R-:W-:Y:S01]  /*04e0*/  @!P2 IMAD.MOV R4, RZ, RZ, -R4 ;  /* 0x000000ffff04a224 */ /* 0x000fe200078e0a04 */
[----:B------:R-:W-:-:S05]  /*04f0*/  @!P1 LOP3.LUT R4, RZ, R6, RZ, 0x33, !PT ;  /* 0x00000006ff049212 */ /* 0x000fca00078e33ff */
[----:B------:R-:W-:-:S04]  /*0500*/  IMAD.MOV R3, RZ, RZ, -R4 ;  /* 0x000000ffff037224 */ /* 0x000fc800078e0a04 */
[----:B------:R-:W-:-:S04]  /*0510*/  IMAD R3, R6, R3, R13 ;  /* 0x0000000306037224 */ /* 0x000fc800078e020d */
[----:B------:R-:W-:Y:S01]  /*0520*/  IMAD.IADD R3, R2, 0x1, R3 ;  /* 0x0000000102037824 */ /* 0x000fe200078e0203 */
[----:B------:R-:W-:-:S05]  /*0530*/  LOP3.LUT R2, R28, 0xf, RZ, 0xc0, !PT ;  /* 0x0000000f1c027812 */ /* 0x000fca00078ec0ff */
[----:B------:R-:W-:Y:S01]  /*0540*/  IMAD R2, R3, 0x10, R2 ;  /* 0x0000001003027824 */ /* 0x000fe200078e0202 */
[C---:B------:R-:W-:Y:S02]  /*0550*/  LOP3.LUT R3, R12.reuse, 0x4, RZ, 0xfc, !PT ;  /* 0x000000040c037812 */ /* 0x040fe400078efcff */
[C---:B------:R-:W-:Y:S02]  /*0560*/  LOP3.LUT R3, R12.reuse, 0x10, RZ, 0xfc, !PT ;  /* 0x000000100c037812 */ /* 0x040fe400078efcff */
[----:B------:R0:W-:Y:S01]  /*0570*/  STL [R1+0xde0], R2 ;  /* 0x000de00201007387 */ /* 0x0001e20000100800 */
[C---:B------:R-:W-:Y:S02]  /*0580*/  LOP3.LUT R3, R12.reuse, 0x1c, RZ, 0xfc, !PT ;  /* 0x0000001c0c037812 */ /* 0x040fe400078efcff */
[C---:B0-----:R-:W-:Y:S02]  /*0590*/  LOP3.LUT R2, R12.reuse, 0x8, RZ, 0xfc, !PT ;  /* 0x000000080c027812 */ /* 0x041fe400078efcff */
[----:B------:R-:W-:Y:S01]  /*05a0*/  LOP3.LUT R2, R12, 0x14, RZ, 0xfc, !PT ;  /* 0x000000140c027812 */ /* 0x000fe200078efcff */
[----:B------:R-:W-:-:S05]  /*05b0*/  IMAD.SHL.U32 R2, R4, 0x200, RZ ;  /* 0x0000020004027824 */ /* 0x000fca00078e00ff */
[----:B------:R1:W-:Y:S02]  /*05c0*/  STL [R1+0x580], R2 ;  /* 0x0005800201007387 */ /* 0x0003e40000100800 */
[----:B-12---:R-:W-:Y:S05]  /*05d0*/  @P0 BRA `(.L_x_0) ;  /* 0x0000039000000947 */ /* 0x006fea0003800000 */
[----:B------:R0:W-:Y:S01]  /*05e0*/  STL [R1], RZ ;  /* 0x000000ff01007387 */ /* 0x0001e20000100800 */
[----:B------:R-:W-:Y:S01]  /*05f0*/  IMAD.SHL.U32 R0, R28, 0x20, RZ ;  /* 0x000000201c007824 */ /* 0x000fe200078e00ff */
[----:B------:R-:W-:Y:S01]  /*0600*/  CS2R R24, SRZ ;  /* 0x0000000000187805 */ /* 0x000fe2000001ff00 */
[----:B------:R-:W-:Y:S01]  /*0610*/  CS2R R26, SRZ ;  /* 0x00000000001a7805 */ /* 0x000fe2000001ff00 */
[----:B------:R0:W-:Y:S01]  /*0620*/  STL [R1+0x4], RZ ;  /* 0x000004ff01007387 */ /* 0x0001e20000100800 */
[----:B------:R-:W-:Y:S01]  /*0630*/  CS2R R20, SRZ ;  /* 0x0000000000147805 */ /* 0x000fe2000001ff00 */
[----:B------:R-:W-:Y:S01]  /*0640*/  LOP3.LUT R0, R0, 0x60, RZ, 0xc0, !PT ;  /* 0x0000006000007812 */ /* 0x000fe200078ec0ff */
[----:B------:R-:W-:Y:S01]  /*0650*/  CS2R R22, SRZ ;  /* 0x0000000000167805 */ /* 0x000fe2000001ff00 */
[----:B------:R0:W-:Y:S01]  /*0660*/  STL [R1+0x8], RZ ;  /* 0x000008ff01007387 */ /* 0x0001e20000100800 */
[----:B------:R-:W-:Y:S01]  /*0670*/  CS2R R16, SRZ ;  /* 0x0000000000107805 */ /* 0x000fe2000001ff00 */
[----:B------:R-:W-:Y:S01]  /*0680*/  CS2R R18, SRZ ;  /* 0x0000000000127805 */ /* 0x000fe2000001ff00 */
        /* <DEDUP_REMOVED lines=8> */
[----:B------:R-:W-:Y:S01]  /*0710*/  USHF.L.U32 UR5, UR4, 0x4, URZ ;  /* 0x0000000404057899 */ /* 0x000fe2000800063f */
[----:B------:R0:W-:Y:S04]  /*0720*/  STL [R1+0x14], RZ ;  /* 0x000014ff01007387 */ /* 0x0001e80000100800 */
        /* <DEDUP_REMOVED lines=34> */
[----:B------:R0:W-:Y:S01]  /*0950*/  STL [R1+0xddc], R0 ;  /* 0x000ddc0001007387 */ /* 0x0001e20000100800 */
[----:B------:R-:W-:Y:S05]  /*0960*/  BRA `(.L_x_1) ;  /* 0x0002fdd000007947 */ /* 0x000fea0003800000 */
.L_x_0:
[----:B------:R-:W-:Y:S01]  /*0970*/  IABS R29, c[0x0][0x17c] ;  /* 0x00005f00001d7a13 */ /* 0x000fe20000000000 */
[----:B------:R-:W-:Y:S01]  /*0980*/  IMAD.MOV.U32 R7, RZ, RZ, R2 ;  /* 0x000000ffff077224 */ /* 0x000fe200078e0002 */
[----:B------:R-:W-:Y:S01]  /*0990*/  SHF.R.S32.HI R3, RZ, 0x1f, R0 ;  /* 0x0000001fff037819 */ /* 0x000fe20000011400 */
[----:B------:R-:W-:Y:S01]  /*09a0*/  IMAD.U32 R11, RZ, RZ, UR4 ;  /* 0x00000004ff0b7e24 */ /* 0x000fe2000f8e00ff */
[----:B------:R-:W0:Y:S01]  /*09b0*/  I2F.RP R2, R29 ;  /* 0x0000001d00027306 */ /* 0x000e220000209400 */
[----:B------:R-:W-:Y:S01]  /*09c0*/  IMAD.MOV.U32 R8, RZ, RZ, RZ ;  /* 0x000000ffff087224 */ /* 0x000fe200078e00ff */
[----:B------:R-:W-:-:S02]  /*09d0*/  ULDC.64 UR6, c[0x0][0x188] ;  /* 0x0000620000067ab9 */ /* 0x000fc40000000a00 */
[----:B------:R-:W-:Y:S01]  /*09e0*/  LEA.HI R11, R11, R7, RZ, 0x1b ;  /* 0x000000070b0b7211 */ /* 0x000fe200078fd8ff */
[----:B------:R-:W-:-:S03]  /*09f0*/  IMAD.SHL.U32 R7, R28, 0x8, RZ ;  /* 0x000000081c077824 */ /* 0x000fc600078e00ff */
[----:B------:R-:W-:Y:S01]  /*0a00*/  IADD3 R15, R11, 0x1f8, RZ ;  /* 0x000001f80b0f7810 */ /* 0x000fe20007ffe0ff */
[----:B0-----:R-:W0:Y:S02]  /*0a10*/  MUFU.RCP R2, R2 ;  /* 0x0000000200027308 */ /* 0x001e240000001000 */
[----:B0-----:R-:W-:Y:S02]  /*0a20*/  IADD3 R9, R2, 0xffffffe, RZ ;  /* 0x0ffffffe02097810 */ /* 0x001fe40007ffe0ff */
[----:B------:R-:W-:Y:S02]  /*0a30*/  LEA.HI R2, R3, R0, RZ, 0x5 ;  /* 0x0000000003027211 */ /* 0x000fe400078f28ff */
[----:B------:R-:W-:Y:S02]  /*0a40*/  IADD3 R0, R11, 0x1fe, RZ ;  /* 0x000001fe0b007810 */ /* 0x000fe40007ffe0ff */
[----:B------:R-:W0:Y:S01]  /*0a50*/  F2I.FTZ.U32.TRUNC.NTZ R9, R9 ;  /* 0x0000000900097305 */ /* 0x000e22000021f000 */
[----:B------:R1:W-:Y:S01]  /*0a60*/  STL [R1+0x41c], R2 ;  /* 0x00041c0201007387 */ /* 0x0003e20000100800 */
[----:B------:R-:W-:-:S02]  /*0a70*/  IABS R10, R0 ;  /* 0x00000000000a7213 */ /* 0x000fc40000000000 */
[----:B------:R-:W-:Y:S02]  /*0a80*/  IADD3 R3, R11, 0x1fc, RZ ;  /* 0x000001fc0b037810 */ /* 0x000fe40007ffe0ff */
[----:B------:R-:W-:Y:S02]  /*0a90*/  ISETP.GE.AND P3, PT, R0, RZ, PT ;  /* 0x000000ff0000720c */ /* 0x000fe40003f66270 */
[----:B------:R-:W-:Y:S01]  /*0aa0*/  ISETP.GE.AND P2, PT, R3, RZ, PT ;  /* 0x000000ff0300720c */ /* 0x000fe20003f46270 */
[----:B-1----:R-:W-:Y:S02]  /*0ab0*/  IMAD.SHL.U32 R2, R28, 0x40, RZ ;  /* 0x000000401c027824 */ /* 0x002fe400078e00ff */
[----:B0-----:R-:W-:-:S03]  /*0ac0*/  IMAD.MOV R4, RZ, RZ, -R9 ;  /* 0x000000ffff047224 */ /* 0x001fc600078e0a09 */
[----:B------:R-:W-:Y:S01]  /*0ad0*/  LOP3.LUT R2, R2, 0x1c0, RZ, 0xc0, !PT ;  /* 0x000001c002027812 */ /* 0x000fe200078ec0ff */
[----:B------:R-:W-:-:S03]  /*0ae0*/  IMAD R5, R4, R29, RZ ;  /* 0x0000001d04057224 */ /* 0x000fc600078e02ff */
[----:B------:R-:W-:Y:S01]  /*0af0*/  LOP3.LUT R4, R2, 0x30, R7, 0xf8, !PT ;  /* 0x0000003002047812 */ /* 0x000fe200078ef807 */
[----:B------:R-:W-:Y:S01]  /*0b00*/  IMAD.HI.U32 R8, R9, R5, R8 ;  /* 0x0000000509087227 */ /* 0x000fe200078e0008 */
[----:B------:R-:W-:-:S03]  /*0b10*/  IABS R9, R3 ;  /* 0x0000000300097213 */ /* 0x000fc60000000000 */
[----:B------:R0:W-:Y:S01]  /*0b20*/  STL [R1+0x418], R4 ;  /* 0x0004180401007387 */ /* 0x0001e20000100800 */
[----:B------:R-:W-:Y:S01]  /*0b30*/  IADD3 R5, R11, 0x1fa, RZ ;  /* 0x000001fa0b057810 */ /* 0x000fe20007ffe0ff */
[----:B------:R-:W-:-:S03]  /*0b40*/  IMAD.HI.U32 R6, R8, R10, RZ ;  /* 0x0000000a08067227 */ /* 0x000fc600078e00ff */
[----:B------:R-:W-:Y:S02]  /*0b50*/  IABS R7, R5 ;  /* 0x0000000500077213 */ /* 0x000fe40000000000 */
[----:B------:R-:W-:Y:S01]  /*0b60*/  ISETP.GE.AND P6, PT, R5, RZ, PT ;  /* 0x000000ff0500720c */ /* 0x000fe20003fc6270 */
[----:B------:R-:W-:Y:S01]  /*0b70*/  IMAD.MOV R6, RZ, RZ, -R6 ;  /* 0x000000ffff067224 */ /* 0x000fe200078e0a06 */
[----:B------:R-:W-:Y:S01]  /*0b80*/  IADD3 R5, R11, 0x1f2, RZ ;  /* 0x000001f20b057810 */ /* 0x000fe20007ffe0ff */
[----:B------:R-:W-:Y:S01]  /*0b90*/  IMAD.HI.U32 R2, R8, R9, RZ ;  /* 0x0000000908027227 */ /* 0x000fe200078e00ff */
[----:B0-----:R-:W-:Y:S02]  /*0ba0*/  IABS R4, R15 ;  /* 0x0000000f00047213 */ /* 0x001fe40000000000 */
[----:B------:R-:W-:Y:S01]  /*0bb0*/  IABS R16, R5 ;  /* 0x0000000500107213 */ /* 0x000fe20000000000 */
[----:B------:R-:W-:Y:S02]  /*0bc0*/  IMAD R10, R29, R6, R10 ;  /* 0x000000061d0a7224 */ /* 0x000fe400078e020a */
[----:B------:R-:W-:-:S02]  /*0bd0*/  IMAD.MOV R2, RZ, RZ, -R2 ;  /* 0x000000ffff027224 */ /* 0x000fc400078e0a02 */
[----:B------:R-:W-:Y:S01]  /*0be0*/  IMAD.HI.U32 R6, R8, R7, RZ ;  /* 0x0000000708067227 */ /* 0x000fe200078e00ff */
[----:B------:R-:W-:-:S03]  /*0bf0*/  ISETP.GT.U32.AND P0, PT, R29, R10, PT ;  /* 0x0000000a1d00720c */ /* 0x000fc60003f04070 */
[----:B------:R-:W-:Y:S02]  /*0c00*/  IMAD R9, R29, R2, R9 ;  /* 0x000000021d097224 */ /* 0x000fe400078e0209 */
[----:B------:R-:W-:Y:S01]  /*0c10*/  IMAD.MOV.U32 R0, RZ, RZ, R4 ;  /* 0x000000ffff007224 */ /* 0x000fe200078e0004 */
[----:B------:R-:W-:Y:S01]  /*0c20*/  IADD3 R4, R11, 0x1f6, RZ ;  /* 0x000001f60b047810 */ /* 0x000fe20007ffe0ff */
[----:B------:R-:W-:Y:S01]  /*0c30*/  IMAD.MOV R6, RZ, RZ, -R6 ;  /* 0x000000ffff067224 */ /* 0x000fe200078e0a06 */
[----:B------:R-:W-:Y:S01]  /*0c40*/  ISETP.GT.U32.AND P1, PT, R29, R9, PT ;  /* 0x000000091d00720c */ /* 0x000fe20003f24070 */
[----:B------:R-:W-:Y:S01]  /*0c50*/  IMAD.HI.U32 R2, R8, R0, RZ ;  /* 0x0000000008027227 */ /* 0x000fe200078e00ff */
[----:B------:R-:W-:-:S03]  /*0c60*/  IABS R13, R4 ;  /* 0x00000004000d7213 */ /* 0x000fc60000000000 */
[----:B------:R-:W-:Y:S01]  /*0c70*/  IMAD R7, R29, R6, R7 ;  /* 0x000000061d077224 */ /* 0x000fe200078e0207 */
[----:B------:R-:W-:Y:S01]  /*0c80*/  IADD3 R6, R11, 0x1f4, RZ ;  /* 0x000001f40b067810 */ /* 0x000fe20007ffe0ff */
[----:B------:R-:W-:Y:S02]  /*0c90*/  @!P0 IMAD.IADD R10, R10, 0x1, -R29 ;  /* 0x000000010a0a8824 */ /* 0x000fe400078e0a1d */
[----:B------:R-:W-:Y:S01]  /*0ca0*/  IMAD.HI.U32 R3, R8, R13, RZ ;  /* 0x0000000d08037227 */ /* 0x000fe200078e00ff */
[C---:B------:R-:W-:Y:S02]  /*0cb0*/  ISETP.GT.U32.AND P0, PT, R29.reuse, R7, PT ;  /* 0x000000071d00720c */ /* 0x040fe40003f04070 */
[----:B------:R-:W-:Y:S01]  /*0cc0*/  ISETP.GT.U32.AND P5, PT, R29, R10, PT ;  /* 0x0000000a1d00720c */ /* 0x000fe20003fa4070 */
[----:B------:R-:W-:Y:S01]  /*0cd0*/  IMAD.MOV R3, RZ, RZ, -R3 ;  /* 0x000000ffff037224 */ /* 0x000fe200078e0a03 */
[----:B------:R-:W-:Y:S01]  /*0ce0*/  IABS R12, R6 ;  /* 0x00000006000c7213 */ /* 0x000fe20000000000 */
[----:B------:R-:W-:-:S02]  /*0cf0*/  IMAD.MOV R2, RZ, RZ, -R2 ;  /* 0x000000ffff027224 */ /* 0x000fc400078e0a02 */
[----:B------:R-:W-:Y:S02]  /*0d00*/  @!P1 IMAD.IADD R9, R9, 0x1, -R29 ;  /* 0x0000000109099824 */ /* 0x000fe400078e0a1d */
[C---:B------:R-:W-:Y:S02]  /*0d10*/  IMAD R13, R29.reuse, R3, R13 ;  /* 0x000000031d0d7224 */ /* 0x040fe400078e020d */
[C---:B------:R-:W-:Y:S01]  /*0d20*/  IMAD R0, R29.reuse, R2, R0 ;  /* 0x000000021d007224 */ /* 0x040fe200078e0200 */
[----:B------:R-:W-:Y:S01]  /*0d30*/  ISETP.GT.U32.AND P1, PT, R29, R9, PT ;  /* 0x000000091d00720c */ /* 0x000fe20003f24070 */
[--C-:B------:R-:W-:Y:S01]  /*0d40*/  @!P0 IMAD.IADD R7, R7, 0x1, -R29.reuse ;  /* 0x0000000107078824 */ /* 0x100fe200078e0a1d */
[C---:B------:R-:W-:Y:S01]  /*0d50*/  ISETP.GT.U32.AND P0, PT, R29.reuse, R13, PT ;  /* 0x0000000d1d00720c */ /* 0x040fe20003f04070 */
[----:B------:R-:W-:Y:S01]  /*0d60*/  @!P5 IMAD.IADD R10, R10, 0x1, -R29 ;  /* 0x000000010a0ad824 */ /* 0x000fe200078e0a1d */
[C---:B------:R-:W-:Y:S01]  /*0d70*/  ISETP.GT.U32.AND P4, PT, R29.reuse, R0, PT ;  /* 0x000000001d00720c */ /* 0x040fe20003f84070 */
[----:B------:R-:W-:Y:S01]  /*0d80*/  IMAD.HI.U32 R17, R8, R12, RZ ;  /* 0x0000000c08117227 */ /* 0x000fe200078e00ff */
[----:B------:R-:W-:-:S02]  /*0d90*/  ISETP.GT.U32.AND P5, PT, R29, R7, PT ;  /* 0x000000071d00720c */ /* 0x000fc40003fa4070 */
[----:B------:R-:W-:Y:S01]  /*0da0*/  IADD3 R2, R11, 0x1f0, RZ ;  /* 0x000001f00b027810 */ /* 0x000fe20007ffe0ff */
[----:B------:R-:W-:-:S03]  /*0db0*/  IMAD.HI.U32 R3, R8, R16, RZ ;  /* 0x0000001008037227 */ /* 0x000fc600078e00ff */
[----:B------:R-:W-:Y:S01]  /*0dc0*/  IABS R14, R2 ;  /* 0x00000002000e7213 */ /* 0x000fe20000000000 */
[--C-:B------:R-:W-:Y:S01]  /*0dd0*/  @!P1 IMAD.IADD R9, R9, 0x1, -R29.reuse ;  /* 0x0000000109099824 */ /* 0x100fe200078e0a1d */
[----:B------:R-:W-:Y:S01]  /*0de0*/  ISETP.GE.AND P1, PT, R15, RZ, PT ;  /* 0x000000ff0f00720c */ /* 0x000fe20003f26270 */
[----:B------:R-:W-:Y:S02]  /*0df0*/  @!P0 IMAD.IADD R13, R13, 0x1, -R29 ;  /* 0x000000010d0d8824 */ /* 0x000fe400078e0a1d */
[----:B------:R-:W-:Y:S02]  /*0e00*/  IMAD.MOV R15, RZ, RZ, -R17 ;  /* 0x000000ffff0f7224 */ /* 0x000fe400078e0a11 */
[----:B------:R-:W-:Y:S01]  /*0e10*/  @!P4 IMAD.IADD R0, R0, 0x1, -R29 ;  /* 0x000000010000c824 */ /* 0x000fe200078e0a1d */
[----:B------:R-:W-:Y:S01]  /*0e20*/  ISETP.GE.AND P4, PT, R4, RZ, PT ;  /* 0x000000ff0400720c */ /* 0x000fe20003f86270 */
[----:B------:R-:W-:Y:S02]  /*0e30*/  IMAD.MOV R3, RZ, RZ, -R3 ;  /* 0x000000ffff037224 */ /* 0x000fe400078e0a03 */
[----:B------:R-:W-:Y:S01]  /*0e40*/  @!P5 IMAD.IADD R7, R7, 0x1, -R29 ;  /* 0x000000010707d824 */ /* 0x000fe200078e0a1d */
[C---:B------:R-:W-:Y:S01]  /*0e50*/  ISETP.GT.U32.AND P5, PT, R29.reuse, R13, PT ;  /* 0x0000000d1d00720c */ /* 0x040fe20003fa4070 */
[C---:B------:R-:W-:Y:S01]  /*0e60*/  IMAD R4, R29.reuse, R15, R12 ;  /* 0x0000000f1d047224 */ /* 0x040fe200078e020c */
[----:B------:R-:W-:Y:S01]  /*0e70*/  ISETP.GT.U32.AND P0, PT, R29, R0, PT ;  /* 0x000000001d00720c */ /* 0x000fe20003f04070 */
[----:B------:R-:W-:-:S04]  /*0e80*/  IMAD.HI.U32 R12, R8, R14, RZ ;  /* 0x0000000e080c7227 */ /* 0x000fc800078e00ff */
[----:B------:R-:W-:Y:S01]  /*0e90*/  IMAD R16, R29, R3, R16 ;  /* 0x000000031d107224 */ /* 0x000fe200078e0210 */
[----:B------:R-:W-:Y:S01]  /*0ea0*/  IADD3 R3, R11, 0x1ee, RZ ;  /* 0x000001ee0b037810 */ /* 0x000fe20007ffe0ff */
[----:B------:R-:W-:Y:S02]  /*0eb0*/  IMAD.MOV.U32 R19, RZ, RZ, R10 ;  /* 0x000000ffff137224 */ /* 0x000fe400078e000a */
[----:B------:R-:W-:Y:S01]  /*0ec0*/  IMAD.MOV R10, RZ, RZ, -R12 ;  /* 0x000000ffff0a7224 */ /* 0x000fe200078e0a0c */
[----:B------:R-:W-:Y:S01]  /*0ed0*/  IABS R12, R3 ;  /* 0x00000003000c7213 */ /* 0x000fe20000000000 */
[----:B------:R-:W-:Y:S01]  /*0ee0*/  @!P6 IMAD.MOV R7, RZ, RZ, -R7 ;  /* 0x000000ffff07e224 */ /* 0x000fe200078e0a07 */
[C---:B------:R-:W-:Y:S01]  /*0ef0*/  ISETP.GT.U32.AND P6, PT, R29.reuse, R16, PT ;  /* 0x000000101d00720c */ /* 0x040fe20003fc4070 */
[----:B------:R-:W-:Y:S02]  /*0f00*/  IMAD R14, R29, R10, R14 ;  /* 0x0000000a1d0e7224 */ /* 0x000fe400078e020e */
[----:B------:R-:W-:-:S02]  /*0f10*/  @!P5 IMAD.IADD R13, R13, 0x1, -R29 ;  /* 0x000000010d0dd824 */ /* 0x000fc400078e0a1d */
[----:B------:R-:W-:Y:S01]  /*0f20*/  IMAD.MOV.U32 R18, RZ, RZ, R9 ;  /* 0x000000ffff127224 */ /* 0x000fe200078e0009 */
[----:B------:R-:W-:Y:S01]  /*0f30*/  ISETP.GT.U32.AND P5, PT, R29, R14, PT ;  /* 0x0000000e1d00720c */ /* 0x000fe20003fa4070 */
[----:B------:R-:W-:Y:S01]  /*0f40*/  @!P0 IMAD.IADD R0, R0, 0x1, -R29 ;  /* 0x0000000100008824 */ /* 0x000fe200078e0a1d */
[----:B------:R-:W-:Y:S01]  /*0f50*/  ISETP.GE.AND P0, PT, R5, RZ, PT ;  /* 0x000000ff0500720c */ /* 0x000fe20003f06270 */
[----:B------:R-:W-:Y:S01]  /*0f60*/  @!P3 IMAD.MOV R19, RZ, RZ, -R19 ;  /* 0x000000ffff13b224 */ /* 0x000fe200078e0a13 */
[----:B------:R-:W-:Y:S01]  /*0f70*/  ISETP.GT.U32.AND P3, PT, R29, R4, PT ;  /* 0x000000041d00720c */ /* 0x000fe20003f64070 */
[----:B------:R-:W-:Y:S01]  /*0f80*/  @!P2 IMAD.MOV R18, RZ, RZ, -R18 ;  /* 0x000000ffff12a224 */ /* 0x000fe200078e0a12 */
[----:B------:R-:W-:Y:S01]  /*0f90*/  IADD3 R5, R11, 0x1ec, RZ ;  /* 0x000001ec0b057810 */ /* 0x000fe20007ffe0ff */
[----:B------:R-:W-:Y:S01]  /*0fa0*/  IMAD.MOV.U32 R9, RZ, RZ, R0 ;  /* 0x000000ffff097224 */ /* 0x000fe200078e0000 */
[----:B------:R-:W-:Y:S01]  /*0fb0*/  STL [R1+0x98], R19 ;  /* 0x0000981301007387 */ /* 0x000fe20000100800 */
[----:B------:R-:W-:Y:S01]  /*0fc0*/  @!P6 IMAD.IADD R16, R16, 0x1, -R29 ;  /* 0x000000011010e824 */ /* 0x000fe200078e0a1d */
[----:B------:R-:W-:Y:S01]  /*0fd0*/  ISETP.GE.AND P2, PT, R6, RZ, PT ;  /* 0x000000ff0600720c */ /* 0x000fe20003f46270 */
[----:B------:R-:W-:Y:S01]  /*0fe0*/  @!P1 IMAD.MOV R9, RZ, RZ, -R9 ;  /* 0x000000ffff099224 */ /* 0x000fe200078e0a09 */
[----:B------:R-:W-:Y:S01]  /*0ff0*/  STL [R1+0x60], R18 ;  /* 0x0000601201007387 */ /* 0x000fe20000100800 */
[----:B------:R-:W-:Y:S01]  /*1000*/  @!P5 IMAD.IADD R14, R14, 0x1, -R29 ;  /* 0x000000010e0ed824 */ /* 0x000fe200078e0a1d */
[----:B------:R-:W-:-:S02]  /*1010*/  ISETP.GT.U32.AND P1, PT, R29, R16, PT ;  /* 0x000000101d00720c */ /* 0x000fc40003f24070 */
[----:B------:R0:W-:Y:S01]  /*1020*/  STL [R1+0x48], R7 ;  /* 0x0000480701007387 */ /* 0x0001e20000100800 */
[--C-:B------:R-:W-:Y:S01]  /*1030*/  @!P3 IMAD.IADD R4, R4, 0x1, -R29.reuse ;  /* 0x000000010404b824 */ /* 0x100fe200078e0a1d */
[C---:B------:R-:W-:Y:S02]  /*1040*/  ISETP.GT.U32.AND P5, PT, R29.reuse, R14, PT ;  /* 0x0000000e1d00720c */ /* 0x040fe40003fa4070 */
[----:B------:R1:W-:Y:S01]  /*1050*/  STL [R1+0x14], R9 ;  /* 0x0000140901007387 */ /* 0x0003e20000100800 */
[----:B------:R-:W-:Y:S01]  /*1060*/  ISETP.GE.AND P3, PT, R2, RZ, PT ;  /* 0x000000ff0200720c */ /* 0x000fe20003f66270 */
[----:B------:R-:W-:Y:S01]  /*1070*/  IMAD.HI.U32 R2, R8, R12, RZ ;  /* 0x0000000c08027227 */ /* 0x000fe200078e00ff */
[----:B------:R-:W-:Y:S02]  /*1080*/  ISETP.GT.U32.AND P6, PT, R29, R4, PT ;  /* 0x000000041d00720c */ /* 0x000fe40003fc4070 */
[----:B------:R-:W-:Y:S01]  /*1090*/  IADD3 R6, R11, 0x1ea, RZ ;  /* 0x000001ea0b067810 */ /* 0x000fe20007ffe0ff */
[----:B------:R-:W-:Y:S01]  /*10a0*/  IMAD.MOV R2, RZ, RZ, -R2 ;  /* 0x000000ffff027224 */ /* 0x000fe200078e0a02 */
[----:B0-----:R-:W-:Y:S01]  /*10b0*/  IABS R7, R5 ;  /* 0x0000000500077213 */ /* 0x001fe20000000000 */
[----:B------:R-:W-:Y:S01]  /*10c0*/  @!P1 IMAD.IADD R16, R16, 0x1, -R29 ;  /* 0x0000000110109824 */ /* 0x000fe200078e0a1d */
[----:B------:R-:W-:Y:S01]  /*10d0*/  ISETP.GE.AND P1, PT, R3, RZ, PT ;  /* 0x000000ff0300720c */ /* 0x000fe20003f26270 */
[----:B------:R-:W-:Y:S01]  /*10e0*/  IMAD R12, R29, R2, R12 ;  /* 0x000000021d0c7224 */ /* 0x000fe200078e020c */
[----:B------:R-:W-:Y:S01]  /*10f0*/  IADD3 R0, R11, 0x1e8, RZ ;  /* 0x000001e80b007810 */ /* 0x000fe20007ffe0ff */
[----:B-1----:R-:W-:Y:S01]  /*1100*/  IMAD.HI.U32 R9, R8, R7, RZ ;  /* 0x0000000708097227 */ /* 0x002fe200078e00ff */
[----:B------:R-:W-:-:S02]  /*1110*/  IABS R15, R6 ;  /* 0x00000006000f7213 */ /* 0x000fc40000000000 */
[----:B------:R-:W-:Y:S01]  /*1120*/  IABS R2, R0 ;  /* 0x0000000000027213 */ /* 0x000fe20000000000 */
[----:B------:R-:W-:Y:S02]  /*1130*/  IMAD.MOV R9, RZ, RZ, -R9 ;  /* 0x000000ffff097224 */ /* 0x000fe400078e0a09 */
[----:B------:R-:W-:Y:S02]  /*1140*/  @!P5 IMAD.IADD R14, R14, 0x1, -R29 ;  /* 0x000000010e0ed824 */ /* 0x000fe400078e0a1d */
[----:B------:R-:W-:Y:S01]  /*1150*/  IMAD R3, R29, R9, R7 ;  /* 0x000000091d037224 */ /* 0x000fe200078e0207 */
[----:B------:R-:W-:Y:S01]  /*1160*/  IADD3 R7, R11, 0x1e6, RZ ;  /* 0x000001e60b077810 */ /* 0x000fe20007ffe0ff */
[----:B------:R-:W-:Y:S01]  /*1170*/  @!P6 IMAD.IADD R4, R4, 0x1, -R29 ;  /* 0x000000010404e824 */ /* 0x000fe200078e0a1d */
[C---:B------:R-:W-:Y:S01]  /*1180*/  ISETP.GT.U32.AND P6, PT, R29.reuse, R12, PT ;  /* 0x0000000c1d00720c */ /* 0x040fe20003fc4070 */
[----:B------:R-:W-:Y:S01]  /*1190*/  IMAD.MOV.U32 R18, RZ, RZ, R13 ;  /* 0x000000ffff127224 */ /* 0x000fe200078e000d */
[----:B------:R-:W-:Y:S01]  /*11a0*/  ISETP.GT.U32.AND P5, PT, R29, R3, PT ;  /* 0x000000031d00720c */ /* 0x000fe20003fa4070 */
[----:B------:R-:W-:Y:S01]  /*11b0*/  IMAD.HI.U32 R17, R8, R15, RZ ;  /* 0x0000000f08117227 */ /* 0x000fe200078e00ff */
[----:B------:R-:W-:-:S03]  /*11c0*/  IABS R10, R7 ;  /* 0x00000007000a7213 */ /* 0x000fc60000000000 */
[----:B------:R-:W-:Y:S02]  /*11d0*/  @!P4 IMAD.MOV R18, RZ, RZ, -R18 ;  /* 0x000000ffff12c224 */ /* 0x000fe400078e0a12 */
[----:B------:R-:W-:-:S03]  /*11e0*/  IMAD.HI.U32 R13, R8, R10, RZ ;  /* 0x0000000a080d7227 */ /* 0x000fc600078e00ff */
[----:B------:R0:W-:Y:S01]  /*11f0*/  STL [R1], R18 ;  /* 0x0000001201007387 */ /* 0x0001e20000100800 */
[--C-:B------:R-:W-:Y:S01]  /*1200*/  @!P6 IMAD.IADD R12, R12, 0x1, -R29.reuse ;  /* 0x000000010c0ce824 */ /* 0x100fe200078e0a1d */
[----:B------:R-:W-:Y:S01]  /*1210*/  ISETP.GE.AND P6, PT, R5, RZ, PT ;  /* 0x000000ff0500720c */ /* 0x000fe20003fc6270 */
[----:B------:R-:W-:Y:S01]  /*1220*/  @!P5 IMAD.IADD R3, R3, 0x1, -R29 ;  /* 0x000000010303d824 */ /* 0x000fe200078e0a1d */
[----:B------:R-:W-:Y:S01]  /*1230*/  IADD3 R5, R11, 0x1e4, RZ ;  /* 0x000001e40b057810 */ /* 0x000fe20007ffe0ff */
[----:B------:R-:W-:Y:S01]  /*1240*/  IMAD.MOV R13, RZ, RZ, -R13 ;  /* 0x000000ffff0d7224 */ /* 0x000fe200078e0a0d */
[C---:B------:R-:W-:Y:S01]  /*1250*/  ISETP.GT.U32.AND P4, PT, R29.reuse, R12, PT ;  /* 0x0000000c1d00720c */ /* 0x040fe20003f84070 */
[----:B------:R-:W-:Y:S01]  /*1260*/  IMAD.HI.U32 R9, R8, R2, RZ ;  /* 0x0000000208097227 */ /* 0x000fe200078e00ff */
[----:B------:R-:W-:Y:S02]  /*1270*/  ISETP.GT.U32.AND P5, PT, R29, R3, PT ;  /* 0x000000031d00720c */ /* 0x000fe40003fa4070 */
[----:B0-----:R-:W-:Y:S01]  /*1280*/  IADD3 R18, R11, 0x1ba, RZ ;  /* 0x000001ba0b127810 */ /* 0x001fe20007ffe0ff */
[----:B------:R-:W-:-:S02]  /*1290*/  IMAD.MOV R17, RZ, RZ, -R17 ;  /* 0x000000ffff117224 */ /* 0x000fc400078e0a11 */
[C---:B------:R-:W-:Y:S01]  /*12a0*/  IMAD R10, R29.reuse, R13, R10 ;  /* 0x0000000d1d0a7224 */ /* 0x040fe200078e020a */
[----:B------:R-:W-:Y:S01]  /*12b0*/  IABS R19, R18 ;  /* 0x0000001200137213 */ /* 0x000fe20000000000 */
[----:B------:R-:W-:Y:S02]  /*12c0*/  IMAD.MOV R9, RZ, RZ, -R9 ;  /* 0x000000ffff097224 */ /* 0x000fe400078e0a09 */
[C---:B------:R-:W-:Y:S02]  /*12d0*/  IMAD R15, R29.reuse, R17, R15 ;  /* 0x000000111d0f7224 */ /* 0x040fe400078e020f */
[----:B------:R-:W-:Y:S01]  /*12e0*/  IMAD R2, R29, R9, R2 ;  /* 0x000000091d027224 */ /* 0x000fe200078e0202 */
[----:B------:R-:W-:Y:S01]  /*12f0*/  IABS R9, R5 ;  /* 0x0000000500097213 */ /* 0x000fe20000000000 */
[--C-:B------:R-:W-:Y:S01]  /*1300*/  @!P5 IMAD.IADD R3, R3, 0x1, -R29.reuse ;  /* 0x000000010303d824 */ /* 0x100fe200078e0a1d */
[C---:B------:R-:W-:Y:S01]  /*1310*/  ISETP.GT.U32.AND P5, PT, R29.reuse, R10, PT ;  /* 0x0000000a1d00720c */ /* 0x040fe20003fa4070 */
[----:B------:R-:W-:Y:S01]  /*1320*/  @!P2 IMAD.MOV R4, RZ, RZ, -R4 ;  /* 0x000000ffff04a224 */ /* 0x000fe200078e0a04 */
[C---:B------:R-:W-:Y:S01]  /*1330*/  ISETP.GT.U32.AND P2, PT, R29.reuse, R15, PT ;  /* 0x0000000f1d00720c */ /* 0x040fe20003f44070 */
[----:B------:R-:W-:Y:S01]  /*1340*/  @!P4 IMAD.IADD R12, R12, 0x1, -R29 ;  /* 0x000000010c0cc824 */ /* 0x000fe200078e0a1d */
[----:B------:R-:W-:Y:S01]  /*1350*/  ISETP.GE.AND P4, PT, R0, RZ, PT ;  /* 0x000000ff0000720c */ /* 0x000fe20003f86270 */
[----:B------:R-:W-:Y:S01]  /*1360*/  @!P3 IMAD.MOV R14, RZ, RZ, -R14 ;  /* 0x000000ffff0eb224 */ /* 0x000fe200078e0a0e */
[----:B------:R-:W-:Y:S01]  /*1370*/  ISETP.GT.U32.AND P3, PT, R29, R2, PT ;  /* 0x000000021d00720c */ /* 0x000fe20003f64070 */
[----:B------:R0:W-:Y:S01]  /*1380*/  STL [R1+0xf60], R4 ;  /* 0x000f600401007387 */ /* 0x0001e20000100800 */
[----:B------:R-:W-:Y:S01]  /*1390*/  @!P0 IMAD.MOV R16, RZ, RZ, -R16 ;  /* 0x000000ffff108224 */ /* 0x000fe200078e0a10 */
[----:B------:R-:W-:Y:S01]  /*13a0*/  IADD3 R0, R11, 0x1e2, RZ ;  /* 0x000001e20b007810 */ /* 0x000fe20007ffe0ff */
[----:B------:R-:W-:Y:S01]  /*13b0*/  IMAD.HI.U32 R22, R8, R19, RZ ;  /* 0x0000001308167227 */ /* 0x000fe200078e00ff */
[----:B------:R-:W-:-:S02]  /*13c0*/  ISETP.GE.AND P0, PT, R6, RZ, PT ;  /* 0x000000ff0600720c */ /* 0x000fc40003f06270 */
[----:B------:R-:W-:Y:S01]  /*13d0*/  IABS R13, R0 ;  /* 0x00000000000d7213 */ /* 0x000fe20000000000 */
[--C-:B------:R-:W-:Y:S01]  /*13e0*/  @!P5 IMAD.IADD R10, R10, 0x1, -R29.reuse ;  /* 0x000000010a0ad824 */ /* 0x100fe200078e0a1d */
[----:B------:R-:W-:Y:S01]  /*13f0*/  STL [R1+0x300], R16 ;  /* 0x0003001001007387 */ /* 0x000fe20000100800 */
[--C-:B------:R-:W-:Y:S01]  /*1400*/  @!P2 IMAD.IADD R15, R15, 0x1, -R29.reuse ;  /* 0x000000010f0fa824 */ /* 0x100fe200078e0a1d */
[----:B------:R-:W-:Y:S01]  /*1410*/  ISETP.GE.AND P2, PT, R7, RZ, PT ;  /* 0x000000ff0700720c */ /* 0x000fe20003f46270 */
[----:B0-----:R-:W-:Y:S01]  /*1420*/  IMAD.MOV.U32 R4, RZ, RZ, R12 ;  /* 0x000000ffff047224 */ /* 0x001fe200078e000c */
[----:B------:R-:W-:Y:S01]  /*1430*/  STL [R1+0x364], R14 ;  /* 0x0003640e01007387 */ /* 0x000fe20000100800 */
[C---:B------:R-:W-:Y:S01]  /*1440*/  ISETP.GT.U32.AND P5, PT, R29.reuse, R10, PT ;  /* 0x0000000a1d00720c */ /* 0x040fe20003fa4070 */
[----:B------:R-:W-:Y:S01]  /*1450*/  @!P3 IMAD.IADD R2, R2, 0x1, -R29 ;  /* 0x000000010202b824 */ /* 0x000fe200078e0a1d */
[----:B------:R-:W-:Y:S01]  /*1460*/  ISETP.GT.U32.AND P3, PT, R29, R15, PT ;  /* 0x0000000f1d00720c */ /* 0x000fe20003f64070 */
[----:B------:R-:W-:Y:S01]  /*1470*/  @!P1 IMAD.MOV R4, RZ, RZ, -R4 ;  /* 0x000000ffff049224 */ /* 0x000fe200078e0a04 */
[----:B------:R-:W-:Y:S01]  /*1480*/  IADD3 R7, R11, 0x1e0, RZ ;  /* 0x000001e00b077810 */ /* 0x000fe20007ffe0ff */
[----:B------:R-:W-:Y:S01]  /*1490*/  IMAD.HI.U32 R6, R8, R9, RZ ;  /* 0x0000000908067227 */ /* 0x000fe200078e00ff */
[----:B------:R-:W-:-:S02]  /*14a0*/  ISETP.GT.U32.AND P1, PT, R29, R2, PT ;  /* 0x000000021d00720c */ /* 0x000fc40003f24070 */
[----:B------:R0:W-:Y:S01]  /*14b0*/  STL [R1+0x368], R4 ;  /* 0x0003680401007387 */ /* 0x0001e20000100800 */
[----:B------:R-:W-:Y:S01]  /*14c0*/  IMAD.MOV R6, RZ, RZ, -R6 ;  /* 0x000000ffff067224 */ /* 0x000fe200078e0a06 */
[----:B------:R-:W-:Y:S01]  /*14d0*/  IABS R12, R7 ;  /* 0x00000007000c7213 */ /* 0x000fe20000000000 */
[----:B------:R-:W-:Y:S02]  /*14e0*/  IMAD.MOV R22, RZ, RZ, -R22 ;  /* 0x000000ffff167224 */ /* 0x000fe400078e0a16 */
[----:B------:R-:W-:Y:S02]  /*14f0*/  IMAD R9, R29, R6, R9 ;  /* 0x000000061d097224 */ /* 0x000fe400078e0209 */
[--C-:B------:R-:W-:Y:S02]  /*1500*/  @!P5 IMAD.IADD R10, R10, 0x1, -R29.reuse ;  /* 0x000000010a0ad824 */ /* 0x100fe400078e0a1d */
[----:B------:R-:W-:Y:S01]  /*1510*/  @!P3 IMAD.IADD R15, R15, 0x1, -R29 ;  /* 0x000000010f0fb824 */ /* 0x000fe200078e0a1d */
[----:B------:R-:W-:Y:S01]  /*1520*/  ISETP.GT.U32.AND P3, PT, R29, R9, PT ;  /* 0x000000091d00720c */ /* 0x000fe20003f64070 */
[----:B0-----:R-:W-:-:S02]  /*1530*/  IMAD.MOV.U32 R4, RZ, RZ, R3 ;  /* 0x000000ffff047224 */ /* 0x001fc400078e0003 */
[----:B------:R-:W-:-:S04]  /*1540*/  IMAD.HI.U32 R3, R8, R13, RZ ;  /* 0x0000000d08037227 */ /* 0x000fc800078e00ff */
[----:B------:R-:W-:Y:S02]  /*1550*/  IMAD.MOV R3, RZ, RZ, -R3 ;  /* 0x000000ffff037224 */ /* 0x000fe400078e0a03 */
[----:B------:R-:W-:Y:S01]  /*1560*/  @!P6 IMAD.MOV R4, RZ, RZ, -R4 ;  /* 0x000000ffff04e224 */ /* 0x000fe200078e0a04 */
[----:B------:R-:W-:Y:S01]  /*1570*/  ISETP.GE.AND P6, PT, R5, RZ, PT ;  /* 0x000000ff0500720c */ /* 0x000fe20003fc6270 */
[----:B------:R-:W-:Y:S01]  /*1580*/  IMAD R13, R29, R3, R13 ;  /* 0x000000031d0d7224 */ /* 0x000fe200078e020d */
[C---:B------:R-:W-:Y:S01]  /*1590*/  IADD3 R3, R11.reuse, 0x1de, RZ ;  /* 0x000001de0b037810 */ /* 0x040fe20007ffe0ff */
[----:B------:R-:W-:Y:S01]  /*15a0*/  IMAD.HI.U32 R14, R8, R12, RZ ;  /* 0x0000000c080e7227 */ /* 0x000fe200078e00ff */
[----:B------:R0:W-:Y:S01]  /*15b0*/  STL [R1+0x378], R4 ;  /* 0x0003780401007387 */ /* 0x0001e20000100800 */
[----:B------:R-:W-:Y:S02]  /*15c0*/  IADD3 R5, R11, 0x1dc, RZ ;  /* 0x000001dc0b057810 */ /* 0x000fe40007ffe0ff */
[----:B------:R-:W-:Y:S01]  /*15d0*/  ISETP.GT.U32.AND P5, PT, R29, R13, PT ;  /* 0x0000000d1d00720c */ /* 0x000fe20003fa4070 */
[--C-:B------:R-:W-:Y:S01]  /*15e0*/  @!P1 IMAD.IADD R2, R2, 0x1, -R29.reuse ;  /* 0x0000000102029824 */ /* 0x100fe200078e0a1d */
[----:B------:R-:W-:Y:S01]  /*15f0*/  ISETP.GE.AND P1, PT, R0, RZ, PT ;  /* 0x000000ff0000720c */ /* 0x000fe20003f26270 */
[----:B------:R-:W-:Y:S01]  /*1600*/  IMAD.MOV R14, RZ, RZ, -R14 ;  /* 0x000000ffff0e7224 */ /* 0x000fe200078e0a0e */
[----:B------:R-:W-:Y:S01]  /*1610*/  IABS R0, R3 ;  /* 0x0000000300007213 */ /* 0x000fe20000000000 */
[----:B------:R-:W-:Y:S01]  /*1620*/  @!P3 IMAD.IADD R9, R9, 0x1, -R29 ;  /* 0x000000010909b824 */ /* 0x000fe200078e0a1d */
[----:B------:R-:W-:Y:S01]  /*1630*/  ISETP.GE.AND P3, PT, R7, RZ, PT ;  /* 0x000000ff0700720c */ /* 0x000fe20003f66270 */
[----:B0-----:R-:W-:Y:S01]  /*1640*/  IMAD.MOV.U32 R4, RZ, RZ, R15 ;  /* 0x000000ffff047224 */ /* 0x001fe200078e000f */
[----:B------:R-:W-:Y:S01]  /*1650*/  IABS R6, R5 ;  /* 0x0000000500067213 */ /* 0x000fe20000000000 */
[----:B------:R-:W-:-:S02]  /*1660*/  IMAD R12, R29, R14, R12 ;  /* 0x0000000e1d0c7224 */ /* 0x000fc400078e020c */
[----:B------:R-:W-:Y:S01]  /*1670*/  @!P0 IMAD.MOV R4, RZ, RZ, -R4 ;  /* 0x000000ffff048224 */ /* 0x000fe200078e0a04 */
[----:B------:R-:W-:Y:S01]  /*1680*/  ISETP.GT.U32.AND P0, PT, R29, R9, PT ;  /* 0x000000091d00720c */ /* 0x000fe20003f04070 */
[----:B------:R-:W-:Y:S02]  /*1690*/  @!P5 IMAD.IADD R13, R13, 0x1, -R29 ;  /* 0x000000010d0dd824 */ /* 0x000fe400078e0a1d */
[----:B------:R-:W-:Y:S01]  /*16a0*/  IMAD.MOV.U32 R15, RZ, RZ, R2 ;  /* 0x000000ffff0f7224 */ /* 0x000fe200078e0002 */
[----:B------:R0:W-:Y:S01]  /*16b0*/  STL [R1+0x37c], R4 ;  /* 0x00037c0401007387 */ /* 0x0001e20000100800 */
[----:B------:R-:W-:Y:S01]  /*16c0*/  IMAD.HI.U32 R7, R8, R0, RZ ;  /* 0x0000000008077227 */ /* 0x000fe200078e00ff */
[----:B------:R-:W-:-:S03]  /*16d0*/  ISETP.GT.U32.AND P5, PT, R29, R13, PT ;  /* 0x0000000d1d00720c */ /* 0x000fc60003fa4070 */
[----:B------:R-:W-:Y:S01]  /*16e0*/  @!P4 IMAD.MOV R15, RZ, RZ, -R15 ;  /* 0x000000ffff0fc224 */ /* 0x000fe200078e0a0f */
[----:B------:R-:W-:Y:S01]  /*16f0*/  ISETP.GT.U32.AND P4, PT, R29, R12, PT ;  /* 0x0000000c1d00720c */ /* 0x000fe20003f84070 */
[----:B------:R-:W-:-:S03]  /*1700*/  IMAD.HI.U32 R2, R8, R6, RZ ;  /* 0x0000000608027227 */ /* 0x000fc600078e00ff */
[----:B------:R-:W-:Y:S01]  /*1710*/  STL [R1+0x3a4], R15 ;  /* 0x0003a40f01007387 */ /* 0x000fe20000100800 */
[----:B0-----:R-:W-:Y:S02]  /*1720*/  IMAD.MOV.U32 R4, RZ, RZ, R10 ;  /* 0x000000ffff047224 */ /* 0x001fe400078e000a */
[----:B------:R-:W-:Y:S02]  /*1730*/  IMAD.MOV R2, RZ, RZ, -R2 ;  /* 0x000000ffff027224 */ /* 0x000fe400078e0a02 */
[----:B------:R-:W-:Y:S01]  /*1740*/  @!P2 IMAD.MOV R4, RZ, RZ, -R4 ;  /* 0x000000ffff04a224 */ /* 0x000fe200078e0a04 */
[----:B------:R-:W-:Y:S01]  /*1750*/  ISETP.GE.AND P2, PT, R3, RZ, PT ;  /* 0x000000ff0300720c */ /* 0x000fe20003f46270 */
[----:B------:R-:W-:Y:S01]  /*1760*/  IMAD.MOV R3, RZ, RZ, -R7 ;  /* 0x000000ffff037224 */ /* 0x000fe200078e0a07 */
[----:B------:R-:W-:Y:S01]  /*1770*/  IADD3 R7, R11, 0x1da, RZ ;  /* 0x000001da0b077810 */ /* 0x000fe20007ffe0ff */
[--C-:B------:R-:W-:Y:S01]  /*1780*/  @!P5 IMAD.IADD R13, R13, 0x1, -R29.reuse ;  /* 0x000000010d0dd824 */ /* 0x100fe200078e0a1d */
[----:B------:R0:W-:Y:S01]  /*1790*/  STL [R1+0x3a8], R4 ;  /* 0x0003a80401007387 */ /* 0x0001e20000100800 */
[----:B------:R-:W-:Y:S01]  /*17a0*/  IMAD R0, R29, R3, R0 ;  /* 0x000000031d007224 */ /* 0x000fe200078e0200 */
[----:B------:R-:W-:Y:S01]  /*17b0*/  IADD3 R3, R11, 0x1d8, RZ ;  /* 0x000001d80b037810 */ /* 0x000fe20007ffe0ff */
[--C-:B------:R-:W-:Y:S01]  /*17c0*/  @!P0 IMAD.IADD R9, R9, 0x1, -R29.reuse ;  /* 0x0000000109098824 */ /* 0x100fe200078e0a1d */
[----:B------:R-:W-:Y:S01]  /*17d0*/  ISETP.GE.AND P0, PT, R5, RZ, PT ;  /* 0x000000ff0500720c */ /* 0x000fe20003f06270 */
[----:B------:R-:W-:Y:S01]  /*17e0*/  @!P4 IMAD.IADD R12, R12, 0x1, -R29 ;  /* 0x000000010c0cc824 */ /* 0x000fe200078e0a1d */
[C---:B------:R-:W-:Y:S01]  /*17f0*/  ISETP.GT.U32.AND P5, PT, R29.reuse, R0, PT ;  /* 0x000000001d00720c */ /* 0x040fe20003fa4070 */
[C---:B------:R-:W-:Y:S01]  /*1800*/  IMAD R6, R29.reuse, R2, R6 ;  /* 0x000000021d067224 */ /* 0x040fe200078e0206 */
[----:B------:R-:W-:Y:S01]  /*1810*/  IABS R5, R7 ;  /* 0x0000000700057213 */ /* 0x000fe20000000000 */
[----:B------:R-:W-:Y:S01]  /*1820*/  IMAD.MOV.U32 R14, RZ, RZ, R9 ;  /* 0x000000ffff0e7224 */ /* 0x000fe200078e0009 */
[C---:B------:R-:W-:Y:S01]  /*1830*/  ISETP.GT.U32.AND P4, PT, R29.reuse, R12, PT ;  /* 0x0000000c1d00720c */ /* 0x040fe20003f84070 */
[----:B0-----:R-:W-:Y:S01]  /*1840*/  IMAD.MOV.U32 R4, RZ, RZ, R13 ;  /* 0x000000ffff047224 */ /* 0x001fe200078e000d */
[----:B------:R-:W-:Y:S01]  /*1850*/  IABS R10, R3 ;  /* 0x00000003000a7213 */ /* 0x000fe20000000000 */
[----:B------:R-:W-:Y:S01]  /*1860*/  @!P6 IMAD.MOV R14, RZ, RZ, -R14 ;  /* 0x000000ffff0ee224 */ /* 0x000fe200078e0a0e */
[----:B------:R-:W-:Y:S01]  /*1870*/  ISETP.GT.U32.AND P6, PT, R29, R6, PT ;  /* 0x000000061d00720c */ /* 0x000fe20003fc4070 */
[----:B------:R-:W-:Y:S01]  /*1880*/  @!P1 IMAD.MOV R4, RZ, RZ, -R4 ;  /* 0x000000ffff049224 */ /* 0x000fe200078e0a04 */
[----:B------:R-:W-:Y:S01]  /*1890*/  IADD3 R2, R11, 0x1d6, RZ ;  /* 0x000001d60b027810 */ /* 0x000fe20007ffe0ff */
[----:B------:R-:W-:Y:S01]  /*18a0*/  IMAD.HI.U32 R13, R8, R5, RZ ;  /* 0x00000005080d7227 */ /* 0x000fe200078e00ff */
[----:B------:R-:W-:Y:S01]  /*18b0*/  STL [R1+0x3b0], R14 ;  /* 0x0003b00e01007387 */ /* 0x000fe20000100800 */
[----:B------:R-:W-:-:S02]  /*18c0*/  ISETP.GE.AND P1, PT, R7, RZ, PT ;  /* 0x000000ff0700720c */ /* 0x000fc40003f26270 */
[--C-:B------:R-:W-:Y:S01]  /*18d0*/  @!P5 IMAD.IADD R0, R0, 0x1, -R29.reuse ;  /* 0x000000010000d824 */ /* 0x100fe200078e0a1d */
[----:B------:R0:W-:Y:S01]  /*18e0*/  STL [R1+0x3bc], R4 ;  /* 0x0003bc0401007387 */ /* 0x0001e20000100800 */
[--C-:B------:R-:W-:Y:S01]  /*18f0*/  @!P4 IMAD.IADD R12, R12, 0x1, -R29.reuse ;  /* 0x000000010c0cc824 */ /* 0x100fe200078e0a1d */
[----:B------:R-:W-:Y:S01]  /*1900*/  ISETP.GE.AND P4, PT, R3, RZ, PT ;  /* 0x000000ff0300720c */ /* 0x000fe20003f86270 */
[----:B------:R-:W-:Y:S01]  /*1910*/  IMAD.HI.U32 R3, R8, R10, RZ ;  /* 0x0000000a08037227 */ /* 0x000fe200078e00ff */
[----:B------:R-:W-:Y:S02]  /*1920*/  ISETP.GT.U32.AND P5, PT, R29, R0, PT ;  /* 0x000000001d00720c */ /* 0x000fe40003fa4070 */
[----:B------:R-:W-:Y:S01]  /*1930*/  IABS R9, R2 ;  /* 0x0000000200097213 */ /* 0x000fe20000000000 */
[----:B------:R-:W-:Y:S01]  /*1940*/  @!P6 IMAD.IADD R6, R6, 0x1, -R29 ;  /* 0x000000010606e824 */ /* 0x000fe200078e0a1d */
[----:B------:R-:W-:Y:S01]  /*1950*/  IADD3 R15, R11, 0x1d4, RZ ;  /* 0x000001d40b0f7810 */ /* 0x000fe20007ffe0ff */
[----:B------:R-:W-:-:S02]  /*1960*/  IMAD.MOV R13, RZ, RZ, -R13 ;  /* 0x000000ffff0d7224 */ /* 0x000fc400078e0a0d */
[----:B0-----:R-:W-:Y:S01]  /*1970*/  IMAD.MOV.U32 R4, RZ, RZ, R12 ;  /* 0x000000ffff047224 */ /* 0x001fe200078e000c */
[----:B------:R-:W-:Y:S01]  /*1980*/  ISETP.GT.U32.AND P6, PT, R29, R6, PT ;  /* 0x000000061d00720c */ /* 0x000fe20003fc4070 */
[----:B------:R-:W-:Y:S01]  /*1990*/  IMAD.MOV R3, RZ, RZ, -R3 ;  /* 0x000000ffff037224 */ /* 0x000fe200078e0a03 */
[----:B------:R-:W-:Y:S01]  /*19a0*/  IADD3 R12, R11, 0x1d2, RZ ;  /* 0x000001d20b0c7810 */ /* 0x000fe20007ffe0ff */
[----:B------:R-:W-:Y:S01]  /*19b0*/  @!P3 IMAD.MOV R4, RZ, RZ, -R4 ;  /* 0x000000ffff04b224 */ /* 0x000fe200078e0a04 */
[----:B------:R-:W-:Y:S01]  /*19c0*/  ISETP.GE.AND P3, PT, R2, RZ, PT ;  /* 0x000000ff0200720c */ /* 0x000fe20003f66270 */
[----:B------:R-:W-:Y:S01]  /*19d0*/  @!P5 IMAD.IADD R0, R0, 0x1, -R29 ;  /* 0x000000010000d824 */ /* 0x000fe200078e0a1d */
[----:B------:R-:W-:Y:S01]  /*19e0*/  IABS R14, R12 ;  /* 0x0000000c000e7213 */ /* 0x000fe20000000000 */
[C---:B------:R-:W-:Y:S01]  /*19f0*/  IMAD R5, R29.reuse, R13, R5 ;  /* 0x0000000d1d057224 */ /* 0x040fe200078e0205 */
[----:B------:R0:W-:Y:S01]  /*1a00*/  STL [R1+0x3b4], R4 ;  /* 0x0003b40401007387 */ /* 0x0001e20000100800 */
[----:B------:R-:W-:Y:S01]  /*1a10*/  IMAD R10, R29, R3, R10 ;  /* 0x000000031d0a7224 */ /* 0x000fe200078e020a */
[----:B------:R-:W-:Y:S01]  /*1a20*/  IADD3 R3, R11, 0x1d0, RZ ;  /* 0x000001d00b037810 */ /* 0x000fe20007ffe0ff */
[----:B------:R-:W-:Y:S01]  /*1a30*/  IMAD.HI.U32 R7, R8, R9, RZ ;  /* 0x0000000908077227 */ /* 0x000fe200078e00ff */
[----:B------:R-:W-:-:S02]  /*1a40*/  ISETP.GT.U32.AND P5, PT, R29, R5, PT ;  /* 0x000000051d00720c */ /* 0x000fc40003fa4070 */
[----:B------:R-:W-:Y:S01]  /*1a50*/  IABS R2, R3 ;  /* 0x0000000300027213 */ /* 0x000fe20000000000 */
[----:B------:R-:W-:Y:S02]  /*1a60*/  IMAD.MOV R7, RZ, RZ, -R7 ;  /* 0x000000ffff077224 */ /* 0x000fe400078e0a07 */
[----:B------:R-:W-:Y:S01]  /*1a70*/  @!P6 IMAD.IADD R6, R6, 0x1, -R29 ;  /* 0x000000010606e824 */ /* 0x000fe200078e0a1d */
[----:B------:R-:W-:Y:S01]  /*1a80*/  ISETP.GE.AND P6, PT, R15, RZ, PT ;  /* 0x000000ff0f00720c */ /* 0x000fe20003fc6270 */
[----:B0-----:R-:W-:Y:S01]  /*1a90*/  IMAD.MOV.U32 R4, RZ, RZ, R0 ;  /* 0x000000ffff047224 */ /* 0x001fe200078e0000 */
[----:B------:R-:W-:Y:S01]  /*1aa0*/  IABS R15, R15 ;  /* 0x0000000f000f7213 */ /* 0x000fe20000000000 */
[----:B------:R-:W-:Y:S01]  /*1ab0*/  IMAD R9, R29, R7, R9 ;  /* 0x000000071d097224 */ /* 0x000fe200078e0209 */
[----:B------:R-:W-:Y:S01]  /*1ac0*/  IADD3 R7, R11, 0x1ce, RZ ;  /* 0x000001ce0b077810 */ /* 0x000fe20007ffe0ff */
[----:B------:R-:W-:Y:S01]  /*1ad0*/  @!P2 IMAD.MOV R4, RZ, RZ, -R4 ;  /* 0x000000ffff04a224 */ /* 0x000fe200078e0a04 */
[----:B------:R-:W-:Y:S01]  /*1ae0*/  ISETP.GT.U32.AND P2, PT, R29, R10, PT ;  /* 0x0000000a1d00720c */ /* 0x000fe20003f44070 */
[----:B------:R-:W-:Y:S01]  /*1af0*/  @!P5 IMAD.IADD R5, R5, 0x1, -R29 ;  /* 0x000000010505d824 */ /* 0x000fe200078e0a1d */
[----:B------:R-:W-:Y:S01]  /*1b00*/  IABS R0, R7 ;  /* 0x0000000700007213 */ /* 0x000fe20000000000 */
[----:B------:R-:W-:Y:S01]  /*1b10*/  IMAD.HI.U32 R16, R8, R15, RZ ;  /* 0x0000000f08107227 */ /* 0x000fe200078e00ff */
[----:B------:R0:W-:Y:S02]  /*1b20*/  STL [R1+0x3b8], R4 ;  /* 0x0003b80401007387 */ /* 0x0001e40000100800 */
[----:B------:R-:W-:Y:S01]  /*1b30*/  ISETP.GT.U32.AND P5, PT, R29, R5, PT ;  /* 0x000000051d00720c */ /* 0x000fe20003fa4070 */
[----:B------:R-:W-:-:S02]  /*1b40*/  IMAD.MOV R16, RZ, RZ, -R16 ;  /* 0x000000ffff107224 */ /* 0x000fc400078e0a10 */
[----:B------:R-:W-:-:S04]  /*1b50*/  IMAD.HI.U32 R13, R8, R14, RZ ;  /* 0x0000000e080d7227 */ /* 0x000fc800078e00ff */
[----:B------:R-:W-:Y:S02]  /*1b60*/  @!P2 IMAD.IADD R10, R10, 0x1, -R29 ;  /* 0x000000010a0aa824 */ /* 0x000fe400078e0a1d */
[----:B0-----:R-:W-:Y:S02]  /*1b70*/  IMAD.MOV.U32 R4, RZ, RZ, R6 ;  /* 0x000000ffff047224 */ /* 0x001fe400078e0006 */
[----:B------:R-:W-:Y:S01]  /*1b80*/  IMAD.MOV R13, RZ, RZ, -R13 ;  /* 0x000000ffff0d7224 */ /* 0x000fe200078e0a0d */
[C---:B------:R-:W-:Y:S01]  /*1b90*/  ISETP.GT.U32.AND P2, PT, R29.reuse, R10, PT ;  /* 0x0000000a1d00720c */ /* 0x040fe20003f44070 */
[----:B------:R-:W-:Y:S01]  /*1ba0*/  @!P0 IMAD.MOV R4, RZ, RZ, -R4 ;  /* 0x000000ffff048224 */ /* 0x000fe200078e0a04 */
[----:B------:R-:W-:Y:S01]  /*1bb0*/  ISETP.GT.U32.AND P0, PT, R29, R9, PT ;  /* 0x000000091d00720c */ /* 0x000fe20003f04070 */
[----:B------:R-:W-:Y:S01]  /*1bc0*/  @!P5 IMAD.IADD R5, R5, 0x1, -R29 ;  /* 0x000000010505d824 */ /* 0x000fe200078e0a1d */
[----:B------:R-:W-:Y:S01]  /*1bd0*/  ISETP.GE.AND P5, PT, R12, RZ, PT ;  /* 0x000000ff0c00720c */ /* 0x000fe20003fa6270 */
[----:B------:R-:W-:Y:S01]  /*1be0*/  IMAD R12, R29, R16, R15 ;  /* 0x000000101d0c7224 */ /* 0x000fe200078e020f */
[----:B------:R0:W-:Y:S01]  /*1bf0*/  STL [R1+0x3ac], R4 ;  /* 0x0003ac0401007387 */ /* 0x0001e20000100800 */
[----:B------:R-:W-:-:S02]  /*1c00*/  IMAD.MOV.U32 R17, RZ, RZ, R5 ;  /* 0x000000ffff117224 */ /* 0x000fc400078e0005 */
[----:B------:R-:W-:Y:S02]  /*1c10*/  IMAD R14, R29, R13, R14 ;  /* 0x0000000d1d0e7224 */ /* 0x000fe400078e020e */
[----:B------:R-:W-:-:S04]  /*1c20*/  IMAD.HI.U32 R13, R8, R0, RZ ;  /* 0x00000000080d7227 */ /* 0x000fc800078e00ff */
[--C-:B------:R-:W-:Y:S02]  /*1c30*/  @!P0 IMAD.IADD R9, R9, 0x1, -R29.reuse ;  /* 0x0000000109098824 */ /* 0x100fe400078e0a1d */
[----:B------:R-:W-:Y:S01]  /*1c40*/  @!P2 IMAD.IADD R10, R10, 0x1, -R29 ;  /* 0x000000010a0aa824 */ /* 0x000fe200078e0a1d */
[C---:B------:R-:W-:Y:S01]  /*1c50*/  ISETP.GT.U32.AND P2, PT, R29.reuse, R12, PT ;  /* 0x0000000c1d00720c */ /* 0x040fe20003f44070 */
[----:B------:R-:W-:Y:S01]  /*1c60*/  @!P1 IMAD.MOV R17, RZ, RZ, -R17 ;  /* 0x000000ffff119224 */ /* 0x000fe200078e0a11 */
[C---:B------:R-:W-:Y:S01]  /*1c70*/  ISETP.GT.U32.AND P0, PT, R29.reuse, R9, PT ;  /* 0x000000091d00720c */ /* 0x040fe20003f04070 */
[----:B0-----:R-:W-:Y:S01]  /*1c80*/  IMAD.MOV.U32 R4, RZ, RZ, R10 ;  /* 0x000000ffff047224 */ /* 0x001fe200078e000a */
[----:B------:R-:W-:Y:S01]  /*1c90*/  ISETP.GT.U32.AND P1, PT, R29, R14, PT ;  /* 0x0000000e1d00720c */ /* 0x000fe20003f24070 */
[----:B------:R-:W-:Y:S01]  /*1ca0*/  IMAD.MOV R5, RZ, RZ, -R13 ;  /* 0x000000ffff057224 */ /* 0x000fe200078e0a0d */
[----:B------:R-:W-:Y:S01]  /*1cb0*/  STL [R1+0x380], R17 ;  /* 0x0003801101007387 */ /* 0x000fe20000100800 */
[----:B------:R-:W-:Y:S01]  /*1cc0*/  @!P4 IMAD.MOV R4, RZ, RZ, -R4 ;  /* 0x000000ffff04c224 */ /* 0x000fe200078e0a04 */
[----:B------:R-:W-:Y:S01]  /*1cd0*/  ISETP.GE.AND P4, PT, R3, RZ, PT ;  /* 0x000000ff0300720c */ /* 0x000fe20003f86270 */
[----:B------:R-:W-:Y:S01]  /*1ce0*/  IMAD R0, R29, R5, R0 ;  /* 0x000000051d007224 */ /* 0x000fe200078e0200 */
[C---:B------:R-:W-:Y:S01]  /*1cf0*/  IADD3 R3, R11.reuse, 0x1cc, RZ ;  /* 0x000001cc0b037810 */ /* 0x040fe20007ffe0ff */
[----:B------:R-:W-:Y:S01]  /*1d00*/  IMAD.HI.U32 R6, R8, R2, RZ ;  /* 0x0000000208067227 */ /* 0x000fe200078e00ff */
[----:B------:R0:W-:Y:S01]  /*1d10*/  STL [R1+0x39c], R4 ;  /* 0x00039c0401007387 */ /* 0x0001e20000100800 */
[----:B------:R-:W-:-:S02]  /*1d20*/  IADD3 R5, R11, 0x1ca, RZ ;  /* 0x000001ca0b057810 */ /* 0x000fc40007ffe0ff */
[--C-:B------:R-:W-:Y:S01]  /*1d30*/  @!P0 IMAD.IADD R9, R9, 0x1, -R29.reuse ;  /* 0x0000000109098824 */ /* 0x100fe200078e0a1d */
[----:B------:R-:W-:Y:S01]  /*1d40*/  IABS R10, R3 ;  /* 0x00000003000a7213 */ /* 0x000fe20000000000 */
[--C-:B------:R-:W-:Y:S02]  /*1d50*/  @!P2 IMAD.IADD R12, R12, 0x1, -R29.reuse ;  /* 0x000000010c0ca824 */ /* 0x100fe400078e0a1d */
[----:B------:R-:W-:Y:S02]  /*1d60*/  IMAD.MOV R6, RZ, RZ, -R6 ;  /* 0x000000ffff067224 */ /* 0x000fe400078e0a06 */
[----:B------:R-:W-:Y:S01]  /*1d70*/  @!P1 IMAD.IADD R14, R14, 0x1, -R29 ;  /* 0x000000010e0e9824 */ /* 0x000fe200078e0a1d */
[C---:B------:R-:W-:Y:S01]  /*1d80*/  ISETP.GT.U32.AND P2, PT, R29.reuse, R12, PT ;  /* 0x0000000c1d00720c */ /* 0x040fe20003f44070 */
[----:B0-----:R-:W-:Y:S01]  /*1d90*/  IMAD.MOV.U32 R4, RZ, RZ, R9 ;  /* 0x000000ffff047224 */ /* 0x001fe200078e0009 */
[----:B------:R-:W-:Y:S01]  /*1da0*/  IABS R9, R5 ;  /* 0x0000000500097213 */ /* 0x000fe20000000000 */
[C---:B------:R-:W-:Y:S01]  /*1db0*/  IMAD R2, R29.reuse, R6, R2 ;  /* 0x000000061d027224 */ /* 0x040fe200078e0202 */
[C---:B------:R-:W-:Y:S01]  /*1dc0*/  ISETP.GT.U32.AND P1, PT, R29.reuse, R14, PT ;  /* 0x0000000e1d00720c */ /* 0x040fe20003f24070 */
[----:B------:R-:W-:Y:S01]  /*1dd0*/  @!P3 IMAD.MOV R4, RZ, RZ, -R4 ;  /* 0x000000ffff04b224 */ /* 0x000fe200078e0a04 */
[C---:B------:R-:W-:Y:S01]  /*1de0*/  ISETP.GT.U32.AND P3, PT, R29.reuse, R0, PT ;  /* 0x000000001d00720c */ /* 0x040fe20003f64070 */
[----:B------:R-:W-:Y:S01]  /*1df0*/  IMAD.HI.U32 R15, R8, R10, RZ ;  /* 0x0000000a080f7227 */ /* 0x000fe200078e00ff */
[----:B------:R-:W-:-:S02]  /*1e00*/  ISETP.GT.U32.AND P0, PT, R29, R2, PT ;  /* 0x000000021d00720c */ /* 0x000fc40003f04070 */
[----:B------:R-:W-:Y:S01]  /*1e10*/  IADD3 R6, R11, 0x1c8, RZ ;  /* 0x000001c80b067810 */ /* 0x000fe20007ffe0ff */
[----:B------:R-:W-:Y:S01]  /*1e20*/  IMAD.MOV R15, RZ, RZ, -R15 ;  /* 0x000000ffff0f7224 */ /* 0x000fe200078e0a0f */
[----:B------:R0:W-:Y:S01]  /*1e30*/  STL [R1+0x3a0], R4 ;  /* 0x0003a00401007387 */ /* 0x0001e20000100800 */
[----:B------:R-:W-:Y:S01]  /*1e40*/  @!P2 IMAD.IADD R12, R12, 0x1, -R29 ;  /* 0x000000010c0ca824 */ /* 0x000fe200078e0a1d */
[----:B------:R-:W-:Y:S01]  /*1e50*/  ISETP.GE.AND P2, PT, R7, RZ, PT ;  /* 0x000000ff0700720c */ /* 0x000fe20003f46270 */
[----:B------:R-:W-:Y:S01]  /*1e60*/  IMAD.HI.U32 R7, R8, R9, RZ ;  /* 0x0000000908077227 */ /* 0x000fe200078e00ff */
[----:B------:R-:W-:-:S03]  /*1e70*/  IABS R13, R6 ;  /* 0x00000006000d7213 */ /* 0x000fc60000000000 */
[--C-:B------:R-:W-:Y:S02]  /*1e80*/  @!P3 IMAD.IADD R0, R0, 0x1, -R29.reuse ;  /* 0x000000010000b824 */ /* 0x100fe400078e0a1d */
[----:B------:R-:W-:Y:S02]  /*1e90*/  @!P0 IMAD.IADD R2, R2, 0x1, -R29 ;  /* 0x0000000102028824 */ /* 0x000fe400078e0a1d */
[C---:B------:R-:W-:Y:S01]  /*1ea0*/  IMAD R10, R29.reuse, R15, R10 ;  /* 0x0000000f1d0a7224 */ /* 0x040fe200078e020a */
[C---:B------:R-:W-:Y:S01]  /*1eb0*/  ISETP.GT.U32.AND P3, PT, R29.reuse, R0, PT ;  /* 0x000000001d00720c */ /* 0x040fe20003f64070 */
[----:B------:R-:W-:Y:S01]  /*1ec0*/  IMAD.MOV R7, RZ, RZ, -R7 ;  /* 0x000000ffff077224 */ /* 0x000fe200078e0a07 */
[C---:B------:R-:W-:Y:S01]  /*1ed0*/  ISETP.GT.U32.AND P0, PT, R29.reuse, R2, PT ;  /* 0x000000021d00720c */ /* 0x040fe20003f04070 */
[----:B------:R-:W-:Y:S01]  /*1ee0*/  @!P1 IMAD.IADD R14, R14, 0x1, -R29 ;  /* 0x000000010e0e9824 */ /* 0x000fe200078e0a1d */
[C---:B------:R-:W-:Y:S01]  /*1ef0*/  ISETP.GT.U32.AND P1, PT, R29.reuse, R10, PT ;  /* 0x0000000a1d00720c */ /* 0x040fe20003f24070 */
[----:B------:R-:W-:-:S02]  /*1f00*/  IMAD R9, R29, R7, R9 ;  /* 0x000000071d097224 */ /* 0x000fc400078e0209 */
[----:B------:R-:W-:Y:S02]  /*1f10*/  IMAD.MOV.U32 R16, RZ, RZ, R12 ;  /* 0x000000ffff107224 */ /* 0x000fe400078e000c */
[----:B------:R-:W-:-:S04]  /*1f20*/  IMAD.HI.U32 R12, R8, R13, RZ ;  /* 0x0000000d080c7227 */ /* 0x000fc800078e00ff */
[--C-:B------:R-:W-:Y:S01]  /*1f30*/  @!P3 IMAD.IADD R0, R0, 0x1, -R29.reuse ;  /* 0x000000010000b824 */ /* 0x100fe200078e0a1d */
[----:B------:R-:W-:Y:S01]  /*1f40*/  ISETP.GT.U32.AND P3, PT, R29, R9, PT ;  /* 0x000000091d00720c */ /* 0x000fe20003f64070 */
[----:B0-----:R-:W-:Y:S02]  /*1f50*/  IMAD.MOV.U32 R4, RZ, RZ, R14 ;  /* 0x000000ffff047224 */ /* 0x001fe400078e000e */
[----:B------:R-:W-:Y:S01]  /*1f60*/  @!P6 IMAD.MOV R16, RZ, RZ, -R16 ;  /* 0x000000ffff10e224 */ /* 0x000fe200078e0a10 */
[----:B------:R-:W-:Y:S01]  /*1f70*/  ISETP.GE.AND P6, PT, R3, RZ, PT ;  /* 0x000000ff0300720c */ /* 0x000fe20003fc6270 */
[--C-:B------:R-:W-:Y:S01]  /*1f80*/  @!P0 IMAD.IADD R2, R2, 0x1, -R29.reuse ;  /* 0x0000000102028824 */ /* 0x100fe200078e0a1d */
[----:B------:R-:W-:Y:S01]  /*1f90*/  IADD3 R3, R11, 0x1c6, RZ ;  /* 0x000001c60b037810 */ /* 0x000fe20007ffe0ff */
[----:B------:R-:W-:Y:S01]  /*1fa0*/  IMAD.MOV R12, RZ, RZ, -R12 ;  /* 0x000000ffff0c7224 */ /* 0x000fe200078e0a0c */
[----:B------:R-:W-:Y:S01]  /*1fb0*/  STL [R1+0x384], R16 ;  /* 0x0003841001007387 */ /* 0x000fe20000100800 */
[----:B------:R-:W-:Y:S01]  /*1fc0*/  @!P1 IMAD.IADD R10, R10, 0x1, -R29 ;  /* 0x000000010a0a9824 */ /* 0x000fe200078e0a1d */
[----:B------:R-:W-:Y:S01]  /*1fd0*/  ISETP.GE.AND P0, PT, R6, RZ, PT ;  /* 0x000000ff0600720c */ /* 0x000fe20003f06270 */
[----:B------:R-:W-:Y:S01]  /*1fe0*/  @!P5 IMAD.MOV R4, RZ, RZ, -R4 ;  /* 0x000000ffff04d224 */ /* 0x000fe200078e0a04 */
[----:B------:R-:W-:Y:S01]  /*1ff0*/  ISETP.GE.AND P5, PT, R5, RZ, PT ;  /* 0x000000ff0500720c */ /* 0x000fe20003fa6270 */
[----:B------:R-:W-:Y:S01]  /*2000*/  IMAD.MOV.U32 R14, RZ, RZ, R2 ;  /* 0x000000ffff0e7224 */ /* 0x000fe200078e0002 */
[C---:B------:R-:W-:Y:S01]  /*2010*/  ISETP.GT.U32.AND P1, PT, R29.reuse, R10, PT ;  /* 0x0000000a1d00720c */ /* 0x040fe20003f24070 */
[----:B------:R-:W-:Y:S01]  /*2020*/  IMAD R13, R29, R12, R13 ;  /* 0x0000000c1d0d7224 */ /* 0x000fe200078e020d */
[----:B------:R-:W-:Y:S01]  /*2030*/  IADD3 R2, R11, 0x1c4, RZ ;  /* 0x000001c40b027810 */ /* 0x000fe20007ffe0ff */
[----:B------:R-:W-:Y:S01]  /*2040*/  @!P3 IMAD.IADD R9, R9, 0x1, -R29 ;  /* 0x000000010909b824 */ /* 0x000fe200078e0a1d */
[----:B------:R-:W-:Y:S01]  /*2050*/  IABS R12, R3 ;  /* 0x00000003000c7213 */ /* 0x000fe20000000000 */
[----:B------:R0:W-:Y:S01]  /*2060*/  STL [R1+0x390], R4 ;  /* 0x0003900401007387 */ /* 0x0001e20000100800 */
[----:B------:R-:W-:Y:S01]  /*2070*/  @!P4 IMAD.MOV R14, RZ, RZ, -R14 ;  /* 0x000000ffff0ec224 */ /* 0x000fe200078e0a0e */
[----:B------:R-:W-:Y:S01]  /*2080*/  ISETP.GE.AND P4, PT, R3, RZ, PT ;  /* 0x000000ff0300720c */ /* 0x000fe20003f86270 */
[C---:B------:R-:W-:Y:S01]  /*2090*/  IMAD R19, R29.reuse, R22, R19 ;  /* 0x000000161d137224 */ /* 0x040fe200078e0213 */
[----:B------:R-:W-:Y:S01]  /*20a0*/  IABS R3, R2 ;  /* 0x0000000200037213 */ /* 0x000fe20000000000 */
[----:B------:R-:W-:Y:S01]  /*20b0*/  IMAD.HI.U32 R7, R8, R12, RZ ;  /* 0x0000000c08077227 */ /* 0x000fe200078e00ff */
[----:B------:R-:W-:Y:S01]  /*20c0*/  ISETP.GT.U32.AND P3, PT, R29, R9, PT ;  /* 0x000000091d00720c */ /* 0x000fe20003f64070 */
[----:B------:R1:W-:Y:S01]  /*20d0*/  STL [R1+0x394], R14 ;  /* 0x0003940e01007387 */ /* 0x0003e20000100800 */
[----:B------:R-:W-:Y:S01]  /*20e0*/  IADD3 R6, R11, 0x1c0, RZ ;  /* 0x000001c00b067810 */ /* 0x000fe20007ffe0ff */
[----:B------:R-:W-:-:S02]  /*20f0*/  IMAD.MOV R7, RZ, RZ, -R7 ;  /* 0x000000ffff077224 */ /* 0x000fc400078e0a07 */
[----:B0-----:R-:W-:Y:S01]  /*2100*/  IMAD.MOV.U32 R4, RZ, RZ, R0 ;  /* 0x000000ffff047224 */ /* 0x001fe200078e0000 */
[----:B------:R-:W-:Y:S01]  /*2110*/  IADD3 R0, R11, 0x1c2, RZ ;  /* 0x000001c20b007810 */ /* 0x000fe20007ffe0ff */
[----:B------:R-:W-:Y:S01]  /*2120*/  @!P1 IMAD.IADD R10, R10, 0x1, -R29 ;  /* 0x000000010a0a9824 */ /* 0x000fe200078e0a1d */
[----:B------:R-:W-:Y:S01]  /*2130*/  IABS R15, R6 ;  /* 0x00000006000f7213 */ /* 0x000fe20000000000 */
[----:B------:R-:W-:Y:S01]  /*2140*/  @!P2 IMAD.MOV R4, RZ, RZ, -R4 ;  /* 0x000000ffff04a224 */ /* 0x000fe200078e0a04 */
[----:B------:R-:W-:Y:S01]  /*2150*/  ISETP.GE.AND P2, PT, R2, RZ, PT ;  /* 0x000000ff0200720c */ /* 0x000fe20003f46270 */
[----:B------:R-:W-:Y:S01]  /*2160*/  IMAD.HI.U32 R2, R8, R3, RZ ;  /* 0x0000000308027227 */ /* 0x000fe200078e00ff */
[----:B------:R-:W-:Y:S02]  /*2170*/  IABS R5, R0 ;  /* 0x0000000000057213 */ /* 0x000fe40000000000 */
[----:B------:R0:W-:Y:S01]  /*2180*/  STL [R1+0x398], R4 ;  /* 0x0003980401007387 */ /* 0x0001e20000100800 */
[----:B------:R-:W-:Y:S01]  /*2190*/  IMAD.MOV R2, RZ, RZ, -R2 ;  /* 0x000000ffff027224 */ /* 0x000fe200078e0a02 */
[C---:B------:R-:W-:Y:S01]  /*21a0*/  ISETP.GT.U32.AND P1, PT, R29.reuse, R13, PT ;  /* 0x0000000d1d00720c */ /* 0x040fe20003f24070 */
[----:B------:R-:W-:-:S02]  /*21b0*/  IMAD R12, R29, R7, R12 ;  /* 0x000000071d0c7224 */ /* 0x000fc400078e020c */
[----:B------:R-:W-:Y:S02]  /*21c0*/  IMAD R3, R29, R2, R3 ;  /* 0x000000021d037224 */ /* 0x000fe400078e0203 */
[----:B------:R-:W-:Y:S01]  /*21d0*/  @!P3 IMAD.IADD R9, R9, 0x1, -R29 ;  /* 0x000000010909b824 */ /* 0x000fe200078e0a1d */
[----:B------:R-:W-:Y:S01]  /*21e0*/  ISETP.GT.U32.AND P3, PT, R29, R12, PT ;  /* 0x0000000c1d00720c */ /* 0x000fe20003f64070 */
[----:B-1----:R-:W-:Y:S02]  /*21f0*/  IMAD.MOV.U32 R14, RZ, RZ, R10 ;  /* 0x000000ffff0e7224 */ /* 0x002fe400078e000a */
[----:B------:R-:W-:-:S04]  /*2200*/  IMAD.HI.U32 R7, R8, R5, RZ ;  /* 0x0000000508077227 */ /* 0x000fc800078e00ff */
[----:B------:R-:W-:Y:S01]  /*2210*/  @!P6 IMAD.MOV R14, RZ, RZ, -R14 ;  /* 0x000000ffff0ee224 */ /* 0x000fe200078e0a0e */
[----:B------:R-:W-:Y:S01]  /*2220*/  ISETP.GT.U32.AND P6, PT, R29, R3, PT ;  /* 0x000000031d00720c */ /* 0x000fe20003fc4070 */
[----:B0-----:R-:W-:Y:S02]  /*2230*/  IMAD.MOV.U32 R4, RZ, RZ, R9 ;  /* 0x000000ffff047224 */ /* 0x001fe400078e0009 */
[----:B------:R-:W-:Y:S01]  /*2240*/  IMAD.HI.U32 R2, R8, R15, RZ ;  /* 0x0000000f08027227 */ /* 0x000fe200078e00ff */
[----:B------:R-:W-:Y:S03]  /*2250*/  STL [R1+0x388], R14 ;  /* 0x0003880e01007387 */ /* 0x000fe60000100800 */
[----:B------:R-:W-:Y:S02]  /*2260*/  @!P3 IMAD.IADD R12, R12, 0x1, -R29 ;  /* 0x000000010c0cb824 */ /* 0x000fe400078e0a1d */
[----:B------:R-:W-:-:S02]  /*2270*/  IMAD.MOV R7, RZ, RZ, -R7 ;  /* 0x000000ffff077224 */ /* 0x000fc400078e0a07 */
[----:B------:R-:W-:Y:S01]  /*2280*/  @!P5 IMAD.MOV R4, RZ, RZ, -R4 ;  /* 0x000000ffff04d224 */ /* 0x000fe200078e0a04 */
[----:B------:R-:W-:Y:S01]  /*2290*/  ISETP.GT.U32.AND P3, PT, R29, R12, PT ;  /* 0x0000000c1d00720c */ /* 0x000fe20003f64070 */
[----:B------:R-:W-:Y:S01]  /*22a0*/  @!P6 IMAD.IADD R3, R3, 0x1, -R29 ;  /* 0x000000010303e824 */ /* 0x000fe200078e0a1d */
[----:B------:R-:W-:Y:S01]  /*22b0*/  ISETP.GE.AND P5, PT, R0, RZ, PT ;  /* 0x000000ff0000720c */ /* 0x000fe20003fa6270 */
[----:B------:R-:W-:Y:S01]  /*22c0*/  IMAD.MOV R2, RZ, RZ, -R2 ;  /* 0x000000ffff027224 */ /* 0x000fe200078e0a02 */
[----:B------:R0:W-:Y:S01]  /*22d0*/  STL [R1+0x38c], R4 ;  /* 0x00038c0401007387 */ /* 0x0001e20000100800 */
[C---:B------:R-:W-:Y:S01]  /*22e0*/  IMAD R0, R29.reuse, R7, R5 ;  /* 0x000000071d007224 */ /* 0x040fe200078e0205 */
[C---:B------:R-:W-:Y:S01]  /*22f0*/  ISETP.GT.U32.AND P6, PT, R29.reuse, R3, PT ;  /* 0x000000031d00720c */ /* 0x040fe20003fc4070 */
[----:B------:R-:W-:Y:S01]  /*2300*/  IMAD R15, R29, R2, R15 ;  /* 0x000000021d0f7224 */ /* 0x000fe200078e020f */
[----:B------:R-:W-:Y:S01]  /*2310*/  IADD3 R5, R11, 0x1be, RZ ;  /* 0x000001be0b057810 */ /* 0x000fe20007ffe0ff */
[----:B------:R-:W-:Y:S01]  /*2320*/  @!P1 IMAD.IADD R13, R13, 0x1, -R29 ;  /* 0x000000010d0d9824 */ /* 0x000fe200078e0a1d */
[----:B------:R-:W-:-:S02]  /*2330*/  IADD3 R2, R11, 0x1bc, RZ ;  /* 0x000001bc0b027810 */ /* 0x000fc40007ffe0ff */
[----:B------:R-:W-:Y:S01]  /*2340*/  IABS R9, R5 ;  /* 0x0000000500097213 */ /* 0x000fe20000000000 */
[--C-:B------:R-:W-:Y:S01]  /*2350*/  @!P3 IMAD.IADD R12, R12, 0x1, -R29.reuse ;  /* 0x000000010c0cb824 */ /* 0x100fe200078e0a1d */
[----:B------:R-:W-:Y:S02]  /*2360*/  IABS R21, R2 ;  /* 0x0000000200157213 */ /* 0x000fe40000000000 */
[C---:B------:R-:W-:Y:S01]  /*2370*/  ISETP.GT.U32.AND P3, PT, R29.reuse, R0, PT ;  /* 0x000000001d00720c */ /* 0x040fe20003f64070 */
[C---:B------:R-:W-:Y:S01]  /*2380*/  IMAD.HI.U32 R16, R8.reuse, R9, RZ ;  /* 0x0000000908107227 */ /* 0x040fe200078e00ff */
[----:B------:R-:W-:Y:S02]  /*2390*/  ISETP.GT.U32.AND P1, PT, R29, R13, PT ;  /* 0x0000000d1d00720c */ /* 0x000fe40003f24070 */
[----:B------:R-:W-:Y:S01]  /*23a0*/  IADD3 R7, R11, 0x1b8, RZ ;  /* 0x000001b80b077810 */ /* 0x000fe20007ffe0ff */
[----:B------:R-:W-:Y:S01]  /*23b0*/  @!P6 IMAD.IADD R3, R3, 0x1, -R29 ;  /* 0x000000010303e824 */ /* 0x000fe200078e0a1d */
[----:B------:R-:W-:Y:S01]  /*23c0*/  ISETP.GT.U32.AND P6, PT, R29, R15, PT ;  /* 0x0000000f1d00720c */ /* 0x000fe20003fc4070 */
[----:B------:R-:W-:Y:S01]  /*23d0*/  IMAD.MOV R16, RZ, RZ, -R16 ;  /* 0x000000ffff107224 */ /* 0x000fe200078e0a10 */
[----:B------:R-:W-:Y:S01]  /*23e0*/  IABS R10, R7 ;  /* 0x00000007000a7213 */ /* 0x000fe20000000000 */
[----:B------:R-:W-:-:S04]  /*23f0*/  IMAD.HI.U32 R20, R8, R21, RZ ;  /* 0x0000001508147227 */ /* 0x000fc800078e00ff */
[C---:B------:R-:W-:Y:S02]  /*2400*/  IMAD R9, R29.reuse, R16, R9 ;  /* 0x000000101d097224 */ /* 0x040fe400078e0209 */
[----:B------:R-:W-:Y:S02]  /*2410*/  IMAD.MOV R20, RZ, RZ, -R20 ;  /* 0x000000ffff147224 */ /* 0x000fe400078e0a14 */
[----:B------:R-:W-:Y:S01]  /*2420*/  @!P3 IMAD.IADD R0, R0, 0x1, -R29 ;  /* 0x000000010000b824 */ /* 0x000fe200078e0a1d */
[C---:B------:R-:W-:Y:S01]  /*2430*/  ISETP.GT.U32.AND P3, PT, R29.reuse, R9, PT ;  /* 0x000000091d00720c */ /* 0x040fe20003f64070 */
[----:B------:R-:W-:Y:S02]  /*2440*/  IMAD R20, R29, R20, R21 ;  /* 0x000000141d147224 */ /* 0x000fe400078e0215 */
[--C-:B------:R-:W-:Y:S02]  /*2450*/  @!P6 IMAD.IADD R15, R15, 0x1, -R29.reuse ;  /* 0x000000010f0fe824 */ /* 0x100fe400078e0a1d */
[----:B------:R-:W-:Y:S01]  /*2460*/  @!P1 IMAD.IADD R13, R13, 0x1, -R29 ;  /* 0x000000010d0d9824 */ /* 0x000fe200078e0a1d */
[----:B------:R-:W-:Y:S01]  /*2470*/  ISETP.GT.U32.AND P6, PT, R29, R20, PT ;  /* 0x000000141d00720c */ /* 0x000fe20003fc4070 */
[----:B------:R-:W-:Y:S01]  /*2480*/  @!P2 IMAD.MOV R3, RZ, RZ, -R3 ;  /* 0x000000ffff03a224 */ /* 0x000fe200078e0a03 */
[----:B------:R-:W-:Y:S01]  /*2490*/  ISETP.GE.AND P1, PT, R6, RZ, PT ;  /* 0x000000ff0600720c */ /* 0x000fe20003f26270 */
[----:B0-----:R-:W-:Y:S01]  /*24a0*/  IMAD.MOV.U32 R4, RZ, RZ, R13 ;  /* 0x000000ffff047224 */ /* 0x001fe200078e000d */
[----:B------:R-:W-:Y:S01]  /*24b0*/  IADD3 R6, R11, 0x1b6, RZ ;  /* 0x000001b60b067810 */ /* 0x000fe20007ffe0ff */
[----:B------:R-:W-:Y:S01]  /*24c0*/  IMAD.HI.U32 R17, R8, R10, RZ ;  /* 0x0000000a08117227 */ /* 0x000fe200078e00ff */
[----:B------:R-:W-:-:S02]  /*24d0*/  ISETP.GT.U32.AND P2, PT, R29, R19, PT ;  /* 0x000000131d00720c */ /* 0x000fc40003f44070 */
[----:B------:R-:W-:Y:S01]  /*24e0*/  IABS R14, R6 ;  /* 0x00000006000e7213 */ /* 0x000fe20000000000 */
[--C-:B------:R-:W-:Y:S01]  /*24f0*/  @!P3 IMAD.IADD R9, R9, 0x1, -R29.reuse ;  /* 0x000000010909b824 */ /* 0x100fe200078e0a1d */
[C---:B------:R-:W-:Y:S01]  /*2500*/  ISETP.GT.U32.AND P3, PT, R29.reuse, R0, PT ;  /* 0x000000001d00720c */ /* 0x040fe20003f64070 */
[----:B------:R-:W-:Y:S01]  /*2510*/  @!P0 IMAD.MOV R4, RZ, RZ, -R4 ;  /* 0x000000ffff048224 */ /* 0x000fe200078e0a04 */
[C---:B------:R-:W-:Y:S01]  /*2520*/  ISETP.GT.U32.AND P0, PT, R29.reuse, R15, PT ;  /* 0x0000000f1d00720c */ /* 0x040fe20003f04070 */
[----:B------:R-:W-:Y:S01]  /*2530*/  @!P6 IMAD.IADD R20, R20, 0x1, -R29 ;  /* 0x000000011414e824 */ /* 0x000fe200078e0a1d */
[----:B------:R-:W-:Y:S01]  /*2540*/  ISETP.GT.U32.AND P6, PT, R29, R9, PT ;  /* 0x000000091d00720c */ /* 0x000fe20003fc4070 */
[----:B------:R-:W-:Y:S01]  /*2550*/  IMAD.HI.U32 R16, R8, R14, RZ ;  /* 0x0000000e08107227 */ /* 0x000fe200078e00ff */
[----:B------:R0:W-:Y:S01]  /*2560*/  STL [R1+0x374], R4 ;  /* 0x0003740401007387 */ /* 0x0001e20000100800 */
[----:B------:R-:W-:Y:S02]  /*2570*/  IADD3 R13, R11, 0x1b2, RZ ;  /* 0x000001b20b0d7810 */ /* 0x000fe40007ffe0ff */
[----:B------:R-:W-:-:S02]  /*2580*/  IMAD.MOV R16, RZ, RZ, -R16 ;  /* 0x000000ffff107224 */ /* 0x000fc400078e0a10 */
[----:B------:R-:W-:Y:S02]  /*2590*/  IMAD.MOV R17, RZ, RZ, -R17 ;  /* 0x000000ffff117224 */ /* 0x000fe400078e0a11 */
[C---:B------:R-:W-:Y:S02]  /*25a0*/  IMAD R14, R29.reuse, R16, R14 ;  /* 0x000000101d0e7224 */ /* 0x040fe400078e020e */
[----:B------:R-:W-:Y:S01]  /*25b0*/  IMAD R17, R29, R17, R10 ;  /* 0x000000111d117224 */ /* 0x000fe200078e020a */
[----:B------:R-:W-:Y:S01]  /*25c0*/  IADD3 R10, R11, 0x1b4, RZ ;  /* 0x000001b40b0a7810 */ /* 0x000fe20007ffe0ff */
[----:B0-----:R-:W-:Y:S01]  /*25d0*/  IMAD.MOV.U32 R4, RZ, RZ, R12 ;  /* 0x000000ffff047224 */ /* 0x001fe200078e000c */
[----:B------:R-:W-:Y:S01]  /*25e0*/  IABS R12, R13 ;  /* 0x0000000d000c7213 */ /* 0x000fe20000000000 */
[--C-:B------:R-:W-:Y:S01]  /*25f0*/  @!P3 IMAD.IADD R0, R0, 0x1, -R29.reuse ;  /* 0x000000010000b824 */ /* 0x100fe200078e0a1d */
[C---:B------:R-:W-:Y:S01]  /*2600*/  ISETP.GT.U32.AND P3, PT, R29.reuse, R17, PT ;  /* 0x000000111d00720c */ /* 0x040fe20003f64070 */
[----:B------:R-:W-:Y:S01]  /*2610*/  @!P4 IMAD.MOV R4, RZ, RZ, -R4 ;  /* 0x000000ffff04c224 */ /* 0x000fe200078e0a04 */
[----:B------:R-:W-:Y:S01]  /*2620*/  ISETP.GT.U32.AND P4, PT, R29, R20, PT ;  /* 0x000000141d00720c */ /* 0x000fe20003f84070 */
[--C-:B------:R-:W-:Y:S01]  /*2630*/  @!P6 IMAD.IADD R9, R9, 0x1, -R29.reuse ;  /* 0x000000010909e824 */ /* 0x100fe200078e0a1d */
[----:B------:R-:W-:Y:S01]  /*2640*/  ISETP.GT.U32.AND P6, PT, R29, R14, PT ;  /* 0x0000000e1d00720c */ /* 0x000fe20003fc4070 */
[--C-:B------:R-:W-:Y:S01]  /*2650*/  @!P2 IMAD.IADD R19, R19, 0x1, -R29.reuse ;  /* 0x000000011313a824 */ /* 0x100fe200078e0a1d */
[----:B------:R-:W-:Y:S01]  /*2660*/  IABS R16, R10 ;  /* 0x0000000a00107213 */ /* 0x000fe20000000000 */
[----:B------:R-:W-:Y:S01]  /*2670*/  IMAD.MOV.U32 R21, RZ, RZ, R0 ;  /* 0x000000ffff157224 */ /* 0x000fe200078e0000 */
[----:B------:R0:W-:Y:S01]  /*2680*/  STL [R1+0x370], R4 ;  /* 0x0003700401007387 */ /* 0x0001e20000100800 */
[----:B------:R-:W-:Y:S01]  /*2690*/  @!P0 IMAD.IADD R15, R15, 0x1, -R29 ;  /* 0x000000010f0f8824 */ /* 0x000fe200078e0a1d */
[----:B------:R-:W-:Y:S01]  /*26a0*/  ISETP.GE.AND P0, PT, R5, RZ, PT ;  /* 0x000000ff0500720c */ /* 0x000fe20003f06270 */
[----:B------:R-:W-:Y:S01]  /*26b0*/  @!P5 IMAD.MOV R21, RZ, RZ, -R21 ;  /* 0x000000ffff15d224 */ /* 0x000fe200078e0a15 */
[----:B------:R1:W-:Y:S01]  /*26c0*/  STL [R1+0x36c], R3 ;  /* 0x00036c0301007387 */ /* 0x0003e20000100800 */
[----:B------:R-:W-:Y:S01]  /*26d0*/  ISETP.GT.U32.AND P5, PT, R29, R19, PT ;  /* 0x000000131d00720c */ /* 0x000fe20003fa4070 */
[----:B------:R-:W-:Y:S01]  /*26e0*/  IMAD.HI.U32 R5, R8, R16, RZ ;  /* 0x0000001008057227 */ /* 0x000fe200078e00ff */
[----:B------:R-:W-:Y:S01]  /*26f0*/  IADD3 R0, R11, 0x1b0, RZ ;  /* 0x000001b00b007810 */ /* 0x000fe20007ffe0ff */
[----:B------:R-:W-:Y:S01]  /*2700*/  STL [R1+0x360], R21 ;  /* 0x0003601501007387 */ /* 0x000fe20000100800 */
[----:B------:R-:W-:Y:S01]  /*2710*/  ISETP.GE.AND P2, PT, R18, RZ, PT ;  /* 0x000000ff1200720c */ /* 0x000fe20003f46270 */
[----:B------:R-:W-:Y:S01]  /*2720*/  @!P4 IMAD.IADD R20, R20, 0x1, -R29 ;  /* 0x000000011414c824 */ /* 0x000fe200078e0a1d */
[----:B------:R-:W-:Y:S01]  /*2730*/  ISETP.GE.AND P4, PT, R2, RZ, PT ;  /* 0x000000ff0200720c */ /* 0x000fe20003f86270 */
[----:B0-----:R-:W-:-:S02]  /*2740*/  IMAD.MOV.U32 R4, RZ, RZ, R15 ;  /* 0x000000ffff047224 */ /* 0x001fc400078e000f */
[----:B-1----:R-:W-:-:S04]  /*2750*/  IMAD.HI.U32 R3, R8, R12, RZ ;  /* 0x0000000c08037227 */ /* 0x002fc800078e00ff */
[----:B------:R-:W-:Y:S02]  /*2760*/  IMAD.MOV R2, RZ, RZ, -R3 ;  /* 0x000000ffff027224 */ /* 0x000fe400078e0a03 */
[----:B------:R-:W-:Y:S02]  /*2770*/  IMAD.MOV R5, RZ, RZ, -R5 ;  /* 0x000000ffff057224 */ /* 0x000fe400078e0a05 */
[--C-:B------:R-:W-:Y:S02]  /*2780*/  @!P6 IMAD.IADD R14, R14, 0x1, -R29.reuse ;  /* 0x000000010e0ee824 */ /* 0x100fe400078e0a1d */
[----:B------:R-:W-:Y:S01]  /*2790*/  @!P3 IMAD.IADD R17, R17, 0x1, -R29 ;  /* 0x000000011111b824 */ /* 0x000fe200078e0a1d */
[----:B------:R-:W-:Y:S01]  /*27a0*/  ISETP.GE.AND P3, PT, R7, RZ, PT ;  /* 0x000000ff0700720c */ /* 0x000fe20003f66270 */
[C---:B------:R-:W-:Y:S01]  /*27b0*/  IMAD R2, R29.reuse, R2, R12 ;  /* 0x000000021d027224 */ /* 0x040fe200078e020c */
[C---:B------:R-:W-:Y:S01]  /*27c0*/  ISETP.GT.U32.AND P6, PT, R29.reuse, R14, PT ;  /* 0x0000000e1d00720c */ /* 0x040fe20003fc4070 */
[----:B------:R-:W-:Y:S01]  /*27d0*/  @!P1 IMAD.MOV R4, RZ, RZ, -R4 ;  /* 0x000000ffff049224 */ /* 0x000fe200078e0a04 */
[C---:B------:R-:W-:Y:S01]  /*27e0*/  ISETP.GT.U32.AND P1, PT, R29.reuse, R17, PT ;  /* 0x000000111d00720c */ /* 0x040fe20003f24070 */
[----:B------:R-:W-:Y:S01]  /*27f0*/  IMAD R3, R29, R5, R16 ;  /* 0x000000051d037224 */ /* 0x000fe200078e0210 */
[----:B------:R-:W-:Y:S01]  /*2800*/  IABS R16, R0 ;  /* 0x0000000000107213 */ /* 0x000fe20000000000 */
[----:B------:R-:W-:Y:S01]  /*2810*/  IMAD.MOV.U32 R7, RZ, RZ, R9 ;  /* 0x000000ffff077224 */ /* 0x000fe200078e0009 */
[----:B------:R0:W-:Y:S01]  /*2820*/  STL [R1+0x35c], R4 ;  /* 0x00035c0401007387 */ /* 0x0001e20000100800 */
[----:B------:R-:W-:Y:S01]  /*2830*/  @!P5 IMAD.IADD R19, R19, 0x1, -R29 ;  /* 0x000000011313d824 */ /* 0x000fe200078e0a1d */
[C---:B------:R-:W-:Y:S01]  /*2840*/  ISETP.GT.U32.AND P5, PT, R29.reuse, R2, PT ;  /* 0x000000021d00720c */ /* 0x040fe20003fa4070 */
[----:B------:R-:W-:Y:S01]  /*2850*/  @!P0 IMAD.MOV R7, RZ, RZ, -R7 ;  /* 0x000000ffff078224 */ /* 0x000fe200078e0a07 */
[----:B------:R-:W-:-:S02]  /*2860*/  ISETP.GT.U32.AND P0, PT, R29, R3, PT ;  /* 0x000000031d00720c */ /* 0x000fc40003f04070 */
[----:B------:R-:W-:Y:S01]  /*2870*/  IADD3 R5, R11, 0x1ae, RZ ;  /* 0x000001ae0b057810 */ /* 0x000fe20007ffe0ff */
[--C-:B------:R-:W-:Y:S01]  /*2880*/  @!P6 IMAD.IADD R14, R14, 0x1, -R29.reuse ;  /* 0x000000010e0ee824 */ /* 0x100fe200078e0a1d */
[----:B------:R1:W-:Y:S01]  /*2890*/  STL [R1+0x358], R7 ;  /* 0x0003580701007387 */ /* 0x0003e20000100800 */
[----:B------:R-:W-:Y:S01]  /*28a0*/  @!P1 IMAD.IADD R17, R17, 0x1, -R29 ;  /* 0x0000000111119824 */ /* 0x000fe200078e0a1d */
[----:B------:R-:W-:Y:S01]  /*28b0*/  ISETP.GE.AND P1, PT, R10, RZ, PT ;  /* 0x000000ff0a00720c */ /* 0x000fe20003f26270 */
[----:B0-----:R-:W-:Y:S01]  /*28c0*/  IMAD.MOV.U32 R4, RZ, RZ, R20 ;  /* 0x000000ffff047224 */ /* 0x001fe200078e0014 */
[----:B------:R-:W-:Y:S01]  /*28d0*/  ISETP.GE.AND P6, PT, R13, RZ, PT ;  /* 0x000000ff0d00720c */ /* 0x000fe20003fc6270 */
[----:B------:R-:W-:Y:S01]  /*28e0*/  IMAD.MOV.U32 R10, RZ, RZ, R19 ;  /* 0x000000ffff0a7224 */ /* 0x000fe200078e0013 */
[----:B------:R-:W-:Y:S01]  /*28f0*/  IADD3 R9, R11, 0x1a4, RZ ;  /* 0x000001a40b097810 */ /* 0x000fe20007ffe0ff */
[----:B------:R-:W-:Y:S01]  /*2900*/  @!P4 IMAD.MOV R4, RZ, RZ, -R4 ;  /* 0x000000ffff04c224 */ /* 0x000fe200078e0a04 */
[----:B------:R-:W-:Y:S01]  /*2910*/  ISETP.GE.AND P4, PT, R6, RZ, PT ;  /* 0x000000ff0600720c */ /* 0x000fe20003f86270 */
[----:B------:R-:W-:Y:S01]  /*2920*/  @!P5 IMAD.IADD R2, R2, 0x1, -R29 ;  /* 0x000000010202d824 */ /* 0x000fe200078e0a1d */
[----:B------:R-:W-:Y:S01]  /*2930*/  IABS R6, R5 ;  /* 0x0000000500067213 */ /* 0x000fe20000000000 */
[----:B-1----:R-:W-:Y:S01]  /*2940*/  IMAD.HI.U32 R7, R8, R16, RZ ;  /* 0x0000001008077227 */ /* 0x002fe200078e00ff */
[----:B------:R0:W-:Y:S01]  /*2950*/  STL [R1+0x354], R4 ;  /* 0x0003540401007387 */ /* 0x0001e20000100800 */
[----:B------:R-:W-:-:S02]  /*2960*/  IABS R18, R9 ;  /* 0x0000000900127213 */ /* 0x000fc40000000000 */
[----:B------:R-:W-:Y:S01]  /*2970*/  IMAD.MOV R7, RZ, RZ, -R7 ;  /* 0x000000ffff077224 */ /* 0x000fe200078e0a07 */
[----:B------:R-:W-:Y:S01]  /*2980*/  ISETP.GT.U32.AND P5, PT, R29, R2, PT ;  /* 0x000000021d00720c */ /* 0x000fe20003fa4070 */
[----:B------:R-:W-:Y:S01]  /*2990*/  @!P0 IMAD.IADD R3, R3, 0x1, -R29 ;  /* 0x0000000103038824 */ /* 0x000fe200078e0a1d */
[----:B------:R-:W-:Y:S01]  /*29a0*/  ISETP.GE.AND P0, PT, R0, RZ, PT ;  /* 0x000000ff0000720c */ /* 0x000fe20003f06270 */
[C---:B------:R-:W-:Y:S02]  /*29b0*/  IMAD R16, R29.reuse, R7, R16 ;  /* 0x000000071d107224 */ /* 0x040fe400078e0210 */
[----:B------:R-:W-:Y:S02]  /*29c0*/  IMAD.MOV.U32 R13, RZ, RZ, R14 ;  /* 0x000000ffff0d7224 */ /* 0x000fe400078e000e */
[----:B------:R-:W-:Y:S01]  /*29d0*/  @!P2 IMAD.MOV R10, RZ, RZ, -R10 ;  /* 0x000000ffff0aa224 */ /* 0x000fe200078e0a0a */
[----:B------:R-:W-:Y:S01]  /*29e0*/  ISETP.GT.U32.AND P2, PT, R29, R3, PT ;  /* 0x000000031d00720c */ /* 0x000fe20003f44070 */
[----:B------:R-:W-:-:S03]  /*29f0*/  IMAD.HI.U32 R0, R8, R6, RZ ;  /* 0x0000000608007227 */ /* 0x000fc600078e00ff */
[----:B------:R-:W-:Y:S01]  /*2a00*/  STL [R1+0xf58], R10 ;  /* 0x000f580a01007387 */ /* 0x000fe20000100800 */
[----:B------:R-:W-:Y:S01]  /*2a10*/  @!P4 IMAD.MOV R13, RZ, RZ, -R13 ;  /* 0x000000ffff0dc224 */ /* 0x000fe200078e0a0d */
[----:B------:R-:W-:Y:S01]  /*2a20*/  ISETP.GT.U32.AND P4, PT, R29, R16, PT ;  /* 0x000000101d00720c */ /* 0x000fe20003f84070 */
[----:B------:R-:W-:Y:S02]  /*2a30*/  IMAD.MOV R0, RZ, RZ, -R0 ;  /* 0x000000ffff007224 */ /* 0x000fe400078e0a00 */
[----:B------:R-:W-:Y:S01]  /*2a40*/  IMAD.MOV.U32 R12, RZ, RZ, R17 ;  /* 0x000000ffff0c7224 */ /* 0x000fe200078e0011 */
[----:B------:R-:W-:Y:S01]  /*2a50*/  IADD3 R17, R11, 0x1ac, RZ ;  /* 0x000001ac0b117810 */ /* 0x000fe20007ffe0ff */
[----:B------:R-:W-:Y:S01]  /*2a60*/  IMAD R19, R29, R0, R6 ;  /* 0x000000001d137224 */ /* 0x000fe200078e0206 */
[----:B------:R-:W-:Y:S01]  /*2a70*/  IADD3 R0, R11, 0x1a8, RZ ;  /* 0x000001a80b007810 */ /* 0x000fe20007ffe0ff */
[--C-:B------:R-:W-:Y:S02]  /*2a80*/  @!P5 IMAD.IADD R2, R2, 0x1, -R29.reuse ;  /* 0x000000010202d824 */ /* 0x100fe400078e0a1d */
[--C-:B------:R-:W-:Y:S01]  /*2a90*/  @!P2 IMAD.IADD R3, R3, 0x1, -R29.reuse ;  /* 0x000000010303a824 */ /* 0x100fe200078e0a1d */
[----:B------:R-:W-:Y:S01]  /*2aa0*/  ISETP.GT.U32.AND P5, PT, R29, R19, PT ;  /* 0x000000131d00720c */ /* 0x000fe20003fa4070 */
[----:B------:R-:W-:Y:S01]  /*2ab0*/  @!P3 IMAD.MOV R12, RZ, RZ, -R12 ;  /* 0x000000ffff0cb224 */ /* 0x000fe200078e0a0c */
[----:B------:R-:W-:Y:S01]  /*2ac0*/  ISETP.GE.AND P2, PT, R17, RZ, PT ;  /* 0x000000ff1100720c */ /* 0x000fe20003f46270 */
[----:B------:R-:W-:Y:S01]  /*2ad0*/  @!P4 IMAD.IADD R16, R16, 0x1, -R29 ;  /* 0x000000011010c824 */ /* 0x000fe200078e0a1d */
[----:B------:R-:W-:Y:S01]  /*2ae0*/  IABS R17, R17 ;  /* 0x0000001100117213 */ /* 0x000fe20000000000 */
[----:B0-----:R-:W-:Y:S01]  /*2af0*/  IMAD.MOV.U32 R4, RZ, RZ, R3 ;  /* 0x000000ffff047224 */ /* 0x001fe200078e0003 */
[----:B------:R-:W-:Y:S01]  /*2b00*/  ISETP.GE.AND P3, PT, R5, RZ, PT ;  /* 0x000000ff0500720c */ /* 0x000fe20003f66270 */
[----:B------:R-:W-:Y:S01]  /*2b10*/  STL [R1+0xf5c], R12 ;  /* 0x000f5c0c01007387 */ /* 0x000fe20000100800 */
[----:B------:R-:W-:Y:S01]  /*2b20*/  ISETP.GT.U32.AND P4, PT, R29, R16, PT ;  /* 0x000000101d00720c */ /* 0x000fe20003f84070 */
[----:B------:R-:W-:Y:S01]  /*2b30*/  IMAD.HI.U32 R6, R8, R17, RZ ;  /* 0x0000001108067227 */ /* 0x000fe200078e00ff */
[----:B------:R-:W-:Y:S01]  /*2b40*/  IADD3 R5, R11, 0x1aa, RZ ;  /* 0x000001aa0b057810 */ /* 0x000fe20007ffe0ff */
[----:B------:R-:W-:Y:S01]  /*2b50*/  STL [R1+0xf64], R13 ;  /* 0x000f640d01007387 */ /* 0x000fe20000100800 */
[----:B------:R-:W-:Y:S01]  /*2b60*/  IABS R14, R0 ;  /* 0x00000000000e7213 */ /* 0x000fe20000000000 */
[----:B------:R-:W-:Y:S01]  /*2b70*/  IMAD.MOV R6, RZ, RZ, -R6 ;  /* 0x000000ffff067224 */ /* 0x000fe200078e0a06 */
[----:B------:R-:W-:Y:S01]  /*2b80*/  IABS R7, R5 ;  /* 0x0000000500077213 */ /* 0x000fe20000000000 */
[----:B------:R-:W-:-:S02]  /*2b90*/  @!P5 IMAD.IADD R19, R19, 0x1, -R29 ;  /* 0x000000011313d824 */ /* 0x000fc400078e0a1d */
[----:B------:R-:W-:Y:S01]  /*2ba0*/  IMAD R17, R29, R6, R17 ;  /* 0x000000061d117224 */ /* 0x000fe200078e0211 */
[----:B------:R-:W-:Y:S01]  /*2bb0*/  IADD3 R6, R11, 0x1a2, RZ ;  /* 0x000001a20b067810 */ /* 0x000fe20007ffe0ff */
[----:B------:R-:W-:Y:S01]  /*2bc0*/  @!P1 IMAD.MOV R4, RZ, RZ, -R4 ;  /* 0x000000ffff049224 */ /* 0x000fe200078e0a04 */
[----:B------:R-:W-:Y:S01]  /*2bd0*/  ISETP.GE.AND P1, PT, R5, RZ, PT ;  /* 0x000000ff0500720c */ /* 0x000fe20003f26270 */
[C---:B------:R-:W-:Y:S01]  /*2be0*/  IMAD.HI.U32 R3, R8.reuse, R14, RZ ;  /* 0x0000000e08037227 */ /* 0x040fe200078e00ff */
[----:B------:R-:W-:Y:S02]  /*2bf0*/  ISETP.GT.U32.AND P5, PT, R29, R19, PT ;  /* 0x000000131d00720c */ /* 0x000fe40003fa4070 */
[----:B------:R0:W-:Y:S01]  /*2c00*/  STL [R1+0x314], R4 ;  /* 0x0003140401007387 */ /* 0x0001e20000100800 */
[----:B------:R-:W-:Y:S01]  /*2c10*/  IMAD.HI.U32 R5, R8, R7, RZ ;  /* 0x0000000708057227 */ /* 0x000fe200078e00ff */
[----:B------:R-:W-:-:S03]  /*2c20*/  IABS R15, R6 ;  /* 0x00000006000f7213 */ /* 0x000fc60000000000 */
[----:B------:R-:W-:Y:S01]  /*2c30*/  @!P4 IMAD.IADD R16, R16, 0x1, -R29 ;  /* 0x000000011010c824 */ /* 0x000fe200078e0a1d */
[C---:B------:R-:W-:Y:S01]  /*2c40*/  ISETP.GT.U32.AND P4, PT, R29.reuse, R17, PT ;  /* 0x000000111d00720c */ /* 0x040fe20003f84070 */
[----:B------:R-:W-:Y:S02]  /*2c50*/  IMAD.MOV R3, RZ, RZ, -R3 ;  /* 0x000000ffff037224 */ /* 0x000fe400078e0a03 */
[----:B------:R-:W-:Y:S02]  /*2c60*/  IMAD.MOV R5, RZ, RZ, -R5 ;  /* 0x000000ffff057224 */ /* 0x000fe400078e0a05 */
[C---:B------:R-:W-:Y:S02]  /*2c70*/  IMAD R14, R29.reuse, R3, R14 ;  /* 0x000000031d0e7224 */ /* 0x040fe400078e020e */
[----:B0-----:R-:W-:Y:S02]  /*2c80*/  IMAD.MOV.U32 R4, RZ, RZ, R16 ;  /* 0x000000ffff047224 */ /* 0x001fe400078e0010 */
[----:B------:R-:W-:-:S02]  /*2c90*/  IMAD R7, R29, R5, R7 ;  /* 0x000000051d077224 */ /* 0x000fc400078e0207 */
[----:B------:R-:W-:Y:S01]  /*2ca0*/  @!P6 IMAD.MOV R2, RZ, RZ, -R2 ;  /* 0x000000ffff02e224 */ /* 0x000fe200078e0a02 */
[----:B------:R-:W-:Y:S01]  /*2cb0*/  ISETP.GE.AND P6, PT, R0, RZ, PT ;  /* 0x000000ff0000720c */ /* 0x000fe20003fc6270 */
[----:B------:R-:W-:Y:S01]  /*2cc0*/  @!P0 IMAD.MOV R4, RZ, RZ, -R4 ;  /* 0x000000ffff048224 */ /* 0x000fe200078e0a04 */
[----:B------:R-:W-:Y:S01]  /*2cd0*/  ISETP.GT.U32.AND P0, PT, R29, R14, PT ;  /* 0x0000000e1d00720c */ /* 0x000fe20003f04070 */
[--C-:B------:R-:W-:Y:S01]  /*2ce0*/  @!P5 IMAD.IADD R19, R19, 0x1, -R29.reuse ;  /* 0x000000011313d824 */ /* 0x100fe200078e0a1d */
[----:B------:R-:W-:Y:S01]  /*2cf0*/  IADD3 R0, R11, 0x1a6, RZ ;  /* 0x000001a60b007810 */ /* 0x000fe20007ffe0ff */
[----:B------:R-:W-:Y:S01]  /*2d00*/  @!P4 IMAD.IADD R17, R17, 0x1, -R29 ;  /* 0x000000011111c824 */ /* 0x000fe200078e0a1d */
[C---:B------:R-:W-:Y:S01]  /*2d10*/  ISETP.GT.U32.AND P5, PT, R29.reuse, R7, PT ;  /* 0x000000071d00720c */ /* 0x040fe20003fa4070 */
[----:B------:R0:W-:Y:S01]  /*2d20*/  STL [R1+0x350], R2 ;  /* 0x0003500201007387 */ /* 0x0001e20000100800 */
[----:B------:R-:W-:Y:S02]  /*2d30*/  IABS R3, R0 ;  /* 0x0000000000037213 */ /* 0x000fe40000000000 */
[----:B------:R-:W-:Y:S01]  /*2d40*/  ISETP.GT.U32.AND P4, PT, R29, R17, PT ;  /* 0x000000111d00720c */ /* 0x000fe20003f84070 */
[----:B------:R1:W-:Y:S02]  /*2d50*/  STL [R1+0x34c], R4 ;  /* 0x00034c0401007387 */ /* 0x0003e40000100800 */
[----:B------:R-:W-:-:S04]  /*2d60*/  IMAD.HI.U32 R16, R8, R3, RZ ;  /* 0x0000000308107227 */ /* 0x000fc800078e00ff */
[----:B------:R-:W-:Y:S01]  /*2d70*/  @!P0 IMAD.IADD R14, R14, 0x1, -R29 ;  /* 0x000000010e0e8824 */ /* 0x000fe200078e0a1d */
[----:B0-----:R-:W-:Y:S01]  /*2d80*/  IADD3 R2, R11, 0x1a0, RZ ;  /* 0x000001a00b027810 */ /* 0x001fe20007ffe0ff */
[----:B------:R-:W-:Y:S02]  /*2d90*/  IMAD.MOV R16, RZ, RZ, -R16 ;  /* 0x000000ffff107224 */ /* 0x000fe400078e0a10 */
[----:B-1----:R-:W-:Y:S01]  /*2da0*/  IMAD.MOV.U32 R4, RZ, RZ, R19 ;  /* 0x000000ffff047224 */ /* 0x002fe200078e0013 */
[----:B------:R-:W-:Y:S01]  /*2db0*/  ISETP.GT.U32.AND P0, PT, R29, R14, PT ;  /* 0x0000000e1d00720c */ /* 0x000fe20003f04070 */
[----:B------:R-:W-:Y:S01]  /*2dc0*/  @!P5 IMAD.IADD R7, R7, 0x1, -R29 ;  /* 0x000000010707d824 */ /* 0x000fe200078e0a1d */
[----:B------:R-:W-:Y:S01]  /*2dd0*/  IABS R5, R2 ;  /* 0x0000000200057213 */ /* 0x000fe20000000000 */
[----:B------:R-:W-:Y:S01]  /*2de0*/  @!P3 IMAD.MOV R4, RZ, RZ, -R4 ;  /* 0x000000ffff04b224 */ /* 0x000fe200078e0a04 */
[----:B------:R-:W-:Y:S01]  /*2df0*/  ISETP.GE.AND P3, PT, R0, RZ, PT ;  /* 0x000000ff0000720c */ /* 0x000fe20003f66270 */
[C---:B------:R-:W-:Y:S01]  /*2e00*/  IMAD R0, R29.reuse, R16, R3 ;  /* 0x000000101d007224 */ /* 0x040fe200078e0203 */
[----:B------:R-:W-:Y:S01]  /*2e10*/  ISETP.GT.U32.AND P5, PT, R29, R7, PT ;  /* 0x000000071d00720c */ /* 0x000fe20003fa4070 */
[----:B------:R-:W-:Y:S01]  /*2e20*/  @!P4 IMAD.IADD R17, R17, 0x1, -R29 ;  /* 0x000000011111c824 */ /* 0x000fe200078e0a1d */
[----:B------:R0:W-:Y:S01]  /*2e30*/  STL [R1+0x348], R4 ;  /* 0x0003480401007387 */ /* 0x0001e20000100800 */
[----:B------:R-:W-:Y:S01]  /*2e40*/  IMAD.HI.U32 R3, R8, R15, RZ ;  /* 0x0000000f08037227 */ /* 0x000fe200078e00ff */
[----:B------:R-:W-:-:S03]  /*2e50*/  ISETP.GT.U32.AND P4, PT, R29, R0, PT ;  /* 0x000000001d00720c */ /* 0x000fc60003f84070 */
[----:B------:R-:W-:-:S04]  /*2e60*/  IMAD.HI.U32 R19, R8, R18, RZ ;  /* 0x0000001208137227 */ /* 0x000fc800078e00ff */
[----:B------:R-:W-:-:S04]  /*2e70*/  IMAD.HI.U32 R16, R8, R5, RZ ;  /* 0x0000000508107227 */ /* 0x000fc800078e00ff */
[----:B0-----:R-:W-:Y:S02]  /*2e80*/  IMAD.MOV.U32 R4, RZ, RZ, R17 ;  /* 0x000000ffff047224 */ /* 0x001fe400078e0011 */
[----:B------:R-:W-:Y:S02]  /*2e90*/  IMAD.MOV R3, RZ, RZ, -R3 ;  /* 0x000000ffff037224 */ /* 0x000fe400078e0a03 */
[----:B------:R-:W-:Y:S02]  /*2ea0*/  @!P2 IMAD.MOV R4, RZ, RZ, -R4 ;  /* 0x000000ffff04a224 */ /* 0x000fe400078e0a04 */
[----:B------:R-:W-:Y:S02]  /*2eb0*/  IMAD.MOV R19, RZ, RZ, -R19 ;  /* 0x000000ffff137224 */ /* 0x000fe400078e0a13 */
[----:B------:R-:W-:Y:S01]  /*2ec0*/  IMAD.MOV R16, RZ, RZ, -R16 ;  /* 0x000000ffff107224 */ /* 0x000fe200078e0a10 */
[----:B------:R0:W-:Y:S01]  /*2ed0*/  STL [R1+0x334], R4 ;  /* 0x0003340401007387 */ /* 0x0001e20000100800 */
[----:B------:R-:W-:Y:S01]  /*2ee0*/  IMAD R15, R29, R3, R15 ;  /* 0x000000031d0f7224 */ /* 0x000fe200078e020f */
[----:B------:R-:W-:Y:S01]  /*2ef0*/  IADD3 R3, R11, 0x19e, RZ ;  /* 0x0000019e0b037810 */ /* 0x000fe20007ffe0ff */
[----:B------:R-:W-:-:S02]  /*2f00*/  @!P0 IMAD.IADD R14, R14, 0x1, -R29 ;  /* 0x000000010e0e8824 */ /* 0x000fc400078e0a1d */
[----:B------:R-:W-:Y:S01]  /*2f10*/  @!P5 IMAD.IADD R7, R7, 0x1, -R29 ;  /* 0x000000010707d824 */ /* 0x000fe200078e0a1d */
[----:B------:R-:W-:Y:S01]  /*2f20*/  ISETP.GE.AND P5, PT, R9, RZ, PT ;  /* 0x000000ff0900720c */ /* 0x000fe20003fa6270 */
[C---:B------:R-:W-:Y:S01]  /*2f30*/  IMAD R9, R29.reuse, R19, R18 ;  /* 0x000000131d097224 */ /* 0x040fe200078e0212 */
[C---:B------:R-:W-:Y:S01]  /*2f40*/  ISETP.GT.U32.AND P0, PT, R29.reuse, R15, PT ;  /* 0x0000000f1d00720c */ /* 0x040fe20003f04070 */
[C---:B------:R-:W-:Y:S01]  /*2f50*/  IMAD R5, R29.reuse, R16, R5 ;  /* 0x000000101d057224 */ /* 0x040fe200078e0205 */
[----:B------:R-:W-:Y:S01]  /*2f60*/  IABS R16, R3 ;  /* 0x0000000300107213 */ /* 0x000fe20000000000 */
[----:B0-----:R-:W-:Y:S01]  /*2f70*/  IMAD.MOV.U32 R4, RZ, RZ, R14 ;  /* 0x000000ffff047224 */ /* 0x001fe200078e000e */
[C---:B------:R-:W-:Y:S01]  /*2f80*/  ISETP.GT.U32.AND P2, PT, R29.reuse, R9, PT ;  /* 0x000000091d00720c */ /* 0x040fe20003f44070 */
[----:B------:R-:W-:Y:S02]  /*2f90*/  @!P4 IMAD.IADD R0, R0, 0x1, -R29 ;  /* 0x000000010000c824 */ /* 0x000fe400078e0a1d */
[----:B------:R-:W-:Y:S01]  /*2fa0*/  @!P6 IMAD.MOV R4, RZ, RZ, -R4 ;  /* 0x000000ffff04e224 */ /* 0x000fe200078e0a04 */
[C---:B------:R-:W-:Y:S01]  /*2fb0*/  ISETP.GT.U32.AND P6, PT, R29.reuse, R5, PT ;  /* 0x000000051d00720c */ /* 0x040fe20003fc4070 */
[----:B------:R-:W-:Y:S01]  /*2fc0*/  IMAD.MOV.U32 R10, RZ, RZ, R7 ;  /* 0x000000ffff0a7224 */ /* 0x000fe200078e0007 */
[----:B------:R-:W-:Y:S01]  /*2fd0*/  ISETP.GT.U32.AND P4, PT, R29, R0, PT ;  /* 0x000000001d00720c */ /* 0x000fe20003f84070 */
[----:B------:R-:W-:-:S02]  /*2fe0*/  IMAD.MOV.U32 R7, RZ, RZ, R16 ;  /* 0x000000ffff077224 */ /* 0x000fc400078e0010 */
[----:B------:R-:W-:Y:S01]  /*2ff0*/  @!P1 IMAD.MOV R10, RZ, RZ, -R10 ;  /* 0x000000ffff0a9224 */ /* 0x000fe200078e0a0a */
[----:B------:R-:W-:Y:S01]  /*3000*/  ISETP.GE.AND P1, PT, R6, RZ, PT ;  /* 0x000000ff0600720c */ /* 0x000fe20003f26270 */
[----:B------:R-:W-:Y:S01]  /*3010*/  IMAD.HI.U32 R14, R8, R7, RZ ;  /* 0x00000007080e7227 */ /* 0x000fe200078e00ff */
[----:B------:R-:W-:Y:S02]  /*3020*/  IADD3 R6, R11, 0x19c, RZ ;  /* 0x0000019c0b067810 */ /* 0x000fe40007ffe0ff */
[----:B------:R-:W-:Y:S01]  /*3030*/  STL [R1+0x33c], R10 ;  /* 0x00033c0a01007387 */ /* 0x000fe20000100800 */
[--C-:B------:R-:W-:Y:S01]  /*3040*/  @!P0 IMAD.IADD R15, R15, 0x1, -R29.reuse ;  /* 0x000000010f0f8824 */ /* 0x100fe200078e0a1d */
[----:B------:R-:W-:Y:S01]  /*3050*/  IABS R16, R6 ;  /* 0x0000000600107213 */ /* 0x000fe20000000000 */
[----:B------:R-:W-:Y:S01]  /*3060*/  IMAD.MOV R14, RZ, RZ, -R14 ;  /* 0x000000ffff0e7224 */ /* 0x000fe200078e0a0e */
[----:B------:R0:W-:Y:S01]  /*3070*/  STL [R1+0x340], R4 ;  /* 0x0003400401007387 */ /* 0x0001e20000100800 */
[--C-:B------:R-:W-:Y:S01]  /*3080*/  @!P2 IMAD.IADD R9, R9, 0x1, -R29.reuse ;  /* 0x000000010909a824 */ /* 0x100fe200078e0a1d */
[----:B------:R-:W-:Y:S01]  /*3090*/  ISETP.GE.AND P2, PT, R3, RZ, PT ;  /* 0x000000ff0300720c */ /* 0x000fe20003f46270 */
[--C-:B------:R-:W-:Y:S01]  /*30a0*/  @!P6 IMAD.IADD R5, R5, 0x1, -R29.reuse ;  /* 0x000000010505e824 */ /* 0x100fe200078e0a1d */
[C---:B------:R-:W-:Y:S01]  /*30b0*/  ISETP.GT.U32.AND P6, PT, R29.reuse, R15, PT ;  /* 0x0000000f1d00720c */ /* 0x040fe20003fc4070 */
[----:B------:R-:W-:Y:S01]  /*30c0*/  @!P4 IMAD.IADD R0, R0, 0x1, -R29 ;  /* 0x000000010000c824 */ /* 0x000fe200078e0a1d */
[C---:B------:R-:W-:Y:S01]  /*30d0*/  ISETP.GT.U32.AND P0, PT, R29.reuse, R9, PT ;  /* 0x000000091d00720c */ /* 0x040fe20003f04070 */
[----:B------:R-:W-:Y:S01]  /*30e0*/  IMAD R7, R29, R14, R7 ;  /* 0x0000000e1d077224 */ /* 0x000fe200078e0207 */
[----:B------:R-:W-:Y:S01]  /*30f0*/  ISETP.GE.AND P4, PT, R2, RZ, PT ;  /* 0x000000ff0200720c */ /* 0x000fe20003f86270 */
[----:B------:R-:W-:Y:S01]  /*3100*/  IMAD.HI.U32 R14, R8, R16, RZ ;  /* 0x00000010080e7227 */ /* 0x000fe200078e00ff */
[----:B------:R-:W-:-:S02]  /*3110*/  IADD3 R3, R11, 0x196, RZ ;  /* 0x000001960b037810 */ /* 0x000fc40007ffe0ff */
[C---:B------:R-:W-:Y:S01]  /*3120*/  IADD3 R2, R11.reuse, 0x19a, RZ ;  /* 0x0000019a0b027810 */ /* 0x040fe20007ffe0ff */
[----:B0-----:R-:W-:Y:S01]  /*3130*/  IMAD.MOV.U32 R4, RZ, RZ, R0 ;  /* 0x000000ffff047224 */ /* 0x001fe200078e0000 */
[----:B------:R-:W-:Y:S01]  /*3140*/  IABS R18, R3 ;  /* 0x0000000300127213 */ /* 0x000fe20000000000 */
[----:B------:R-:W-:Y:S01]  /*3150*/  IMAD.MOV R14, RZ, RZ, -R14 ;  /* 0x000000ffff0e7224 */ /* 0x000fe200078e0a0e */
[----:B------:R-:W-:Y:S01]  /*3160*/  IADD3 R0, R11, 0x198, RZ ;  /* 0x000001980b007810 */ /* 0x000fe20007ffe0ff */
[----:B------:R-:W-:Y:S01]  /*3170*/  @!P3 IMAD.MOV R4, RZ, RZ, -R4 ;  /* 0x000000ffff04b224 */ /* 0x000fe200078e0a04 */
[C---:B------:R-:W-:Y:S01]  /*3180*/  ISETP.GT.U32.AND P3, PT, R29.reuse, R5, PT ;  /* 0x000000051d00720c */ /* 0x040fe20003f64070 */
[----:B------:R-:W-:Y:S01]  /*3190*/  IMAD R16, R29, R14, R16 ;  /* 0x0000000e1d107224 */ /* 0x000fe200078e0210 */
[----:B------:R-:W-:Y:S01]  /*31a0*/  IABS R17, R2 ;  /* 0x0000000200117213 */ /* 0x000fe20000000000 */
[--C-:B------:R-:W-:Y:S01]  /*31b0*/  @!P6 IMAD.IADD R15, R15, 0x1, -R29.reuse ;  /* 0x000000010f0fe824 */ /* 0x100fe200078e0a1d */
[----:B------:R-:W-:Y:S01]  /*31c0*/  IABS R14, R0 ;  /* 0x00000000000e7213 */ /* 0x000fe20000000000 */
[----:B------:R-:W-:Y:S01]  /*31d0*/  @!P0 IMAD.IADD R9, R9, 0x1, -R29 ;  /* 0x0000000109098824 */ /* 0x000fe200078e0a1d */
[C---:B------:R-:W-:Y:S01]  /*31e0*/  ISETP.GT.U32.AND P6, PT, R29.reuse, R16, PT ;  /* 0x000000101d00720c */ /* 0x040fe20003fc4070 */
[----:B------:R0:W-:Y:S01]  /*31f0*/  STL [R1+0x344], R4 ;  /* 0x0003440401007387 */ /* 0x0001e20000100800 */
[----:B------:R-:W-:Y:S01]  /*3200*/  ISETP.GT.U32.AND P0, PT, R29, R7, PT ;  /* 0x000000071d00720c */ /* 0x000fe20003f04070 */
[----:B------:R-:W-:-:S04]  /*3210*/  IMAD.HI.U32 R19, R8, R14, RZ ;  /* 0x0000000e08137227 */ /* 0x000fc800078e00ff */
[----:B------:R-:W-:Y:S01]  /*3220*/  @!P3 IMAD.IADD R5, R5, 0x1, -R29 ;  /* 0x000000010505b824 */ /* 0x000fe200078e0a1d */
[----:B------:R-:W-:Y:S01]  /*3230*/  ISETP.GE.AND P3, PT, R6, RZ, PT ;  /* 0x000000ff0600720c */ /* 0x000fe20003f66270 */
[----:B------:R-:W-:Y:S02]  /*3240*/  IMAD.MOV.U32 R6, RZ, RZ, R18 ;  /* 0x000000ffff067224 */ /* 0x000fe400078e0012 */
[----:B------:R-:W-:-:S04]  /*3250*/  IMAD.HI.U32 R18, R8, R17, RZ ;  /* 0x0000001108127227 */ /* 0x000fc800078e00ff */
[----:B0-----:R-:W-:Y:S02]  /*3260*/  IMAD.MOV.U32 R4, RZ, RZ, R9 ;  /* 0x000000ffff047224 */ /* 0x001fe400078e0009 */
[--C-:B------:R-:W-:Y:S02]  /*3270*/  @!P6 IMAD.IADD R16, R16, 0x1, -R29.reuse ;  /* 0x000000011010e824 */ /* 0x100fe400078e0a1d */
[----:B------:R-:W-:Y:S02]  /*3280*/  IMAD.MOV R18, RZ, RZ, -R18 ;  /* 0x000000ffff127224 */ /* 0x000fe400078e0a12 */
[----:B------:R-:W-:Y:S01]  /*3290*/  @!P0 IMAD.IADD R7, R7, 0x1, -R29 ;  /* 0x0000000107078824 */ /* 0x000fe200078e0a1d */
[----:B------:R-:W-:Y:S01]  /*32a0*/  ISETP.GE.AND P0, PT, R2, RZ, PT ;  /* 0x000000ff0200720c */ /* 0x000fe20003f06270 */
[----:B------:R-:W-:Y:S01]  /*32b0*/  @!P5 IMAD.MOV R4, RZ, RZ, -R4 ;  /* 0x000000ffff04d224 */ /* 0x000fe200078e0a04 */
[C---:B------:R-:W-:Y:S01]  /*32c0*/  ISETP.GT.U32.AND P6, PT, R29.reuse, R16, PT ;  /* 0x000000101d00720c */ /* 0x040fe20003fc4070 */
[----:B------:R-:W-:Y:S01]  /*32d0*/  IMAD.HI.U32 R2, R8, R6, RZ ;  /* 0x0000000608027227 */ /* 0x000fe200078e00ff */
[----:B------:R-:W-:-:S02]  /*32e0*/  ISETP.GT.U32.AND P5, PT, R29, R7, PT ;  /* 0x000000071d00720c */ /* 0x000fc40003fa4070 */
[----:B------:R0:W-:Y:S01]  /*32f0*/  STL [R1+0x338], R4 ;  /* 0x0003380401007387 */ /* 0x0001e20000100800 */
[----:B------:R-:W-:Y:S02]  /*3300*/  IMAD.MOV R9, RZ, RZ, -R19 ;  /* 0x000000ffff097224 */ /* 0x000fe400078e0a13 */
[----:B------:R-:W-:Y:S01]  /*3310*/  IMAD R17, R29, R18, R17 ;  /* 0x000000121d117224 */ /* 0x000fe200078e0211 */
[C---:B------:R-:W-:Y:S01]  /*3320*/  IADD3 R18, R11.reuse, 0x194, RZ ;  /* 0x000001940b127810 */ /* 0x040fe20007ffe0ff */
[----:B------:R-:W-:Y:S01]  /*3330*/  IMAD.MOV.U32 R10, RZ, RZ, R15 ;  /* 0x000000ffff0a7224 */ /* 0x000fe200078e000f */
[----:B------:R-:W-:Y:S01]  /*3340*/  IADD3 R15, R11, 0x18c, RZ ;  /* 0x0000018c0b0f7810 */ /* 0x000fe20007ffe0ff */
[----:B------:R-:W-:Y:S02]  /*3350*/  IMAD.MOV R2, RZ, RZ, -R2 ;  /* 0x000000ffff027224 */ /* 0x000fe400078e0a02 */
[----:B------:R-:W-:Y:S01]  /*3360*/  IMAD R14, R29, R9, R14 ;  /* 0x000000091d0e7224 */ /* 0x000fe200078e020e */
[----:B------:R-:W-:Y:S01]  /*3370*/  IADD3 R9, R11, 0x190, RZ ;  /* 0x000001900b097810 */ /* 0x000fe20007ffe0ff */
[----:B0-----:R-:W-:-:S02]  /*3380*/  IMAD.MOV.U32 R4, RZ, RZ, R5 ;  /* 0x000000ffff047224 */ /* 0x001fc400078e0005 */
[----:B------:R-:W-:Y:S01]  /*3390*/  @!P1 IMAD.MOV R10, RZ, RZ, -R10 ;  /* 0x000000ffff0a9224 */ /* 0x000fe200078e0a0a */
[C---:B------:R-:W-:Y:S01]  /*33a0*/  ISETP.GT.U32.AND P1, PT, R29.reuse, R17, PT ;  /* 0x000000111d00720c */ /* 0x040fe20003f24070 */
[C---:B------:R-:W-:Y:S01]  /*33b0*/  IMAD R6, R29.reuse, R2, R6 ;  /* 0x000000021d067224 */ /* 0x040fe200078e0206 */
[----:B------:R-:W-:Y:S01]  /*33c0*/  IABS R2, R18 ;  /* 0x0000001200027213 */ /* 0x000fe20000000000 */
[----:B------:R-:W-:Y:S01]  /*33d0*/  @!P4 IMAD.MOV R4, RZ, RZ, -R4 ;  /* 0x000000ffff04c224 */ /* 0x000fe200078e0a04 */
[C---:B------:R-:W-:Y:S01]  /*33e0*/  ISETP.GT.U32.AND P4, PT, R29.reuse, R14, PT ;  /* 0x0000000e1d00720c */ /* 0x040fe20003f84070 */
[--C-:B------:R-:W-:Y:S01]  /*33f0*/  @!P6 IMAD.IADD R16, R16, 0x1, -R29.reuse ;  /* 0x000000011010e824 */ /* 0x100fe200078e0a1d */
[----:B------:R-:W-:Y:S01]  /*3400*/  ISETP.GT.U32.AND P6, PT, R29, R6, PT ;  /* 0x000000061d00720c */ /* 0x000fe20003fc4070 */
[----:B------:R-:W-:Y:S01]  /*3410*/  @!P5 IMAD.IADD R7, R7, 0x1, -R29 ;  /* 0x000000010707d824 */ /* 0x000fe200078e0a1d */
[----:B------:R-:W-:Y:S01]  /*3420*/  ISETP.GE.AND P5, PT, R0, RZ, PT ;  /* 0x000000ff0000720c */ /* 0x000fe20003fa6270 */
[----:B------:R-:W-:Y:S01]  /*3430*/  STL [R1+0x328], R10 ;  /* 0x0003280a01007387 */ /* 0x000fe20000100800 */
[----:B------:R-:W-:-:S02]  /*3440*/  IADD3 R0, R11, 0x192, RZ ;  /* 0x000001920b007810 */ /* 0x000fc40007ffe0ff */
[----:B------:R-:W-:Y:S01]  /*3450*/  IABS R20, R9 ;  /* 0x0000000900147213 */ /* 0x000fe20000000000 */
[--C-:B------:R-:W-:Y:S01]  /*3460*/  @!P1 IMAD.IADD R17, R17, 0x1, -R29.reuse ;  /* 0x0000000111119824 */ /* 0x100fe200078e0a1d */
[----:B------:R-:W-:Y:S01]  /*3470*/  IABS R5, R0 ;  /* 0x0000000000057213 */ /* 0x000fe20000000000 */
[----:B------:R0:W-:Y:S01]  /*3480*/  STL [R1+0x32c], R4 ;  /* 0x00032c0401007387 */ /* 0x0001e20000100800 */
[----:B------:R-:W-:Y:S01]  /*3490*/  ISETP.GE.AND P1, PT, R3, RZ, PT ;  /* 0x000000ff0300720c */ /* 0x000fe20003f26270 */
[----:B------:R-:W-:Y:S01]  /*34a0*/  @!P4 IMAD.IADD R14, R14, 0x1, -R29 ;  /* 0x000000010e0ec824 */ /* 0x000fe200078e0a1d */
[----:B------:R-:W-:Y:S01]  /*34b0*/  ISETP.GT.U32.AND P4, PT, R29, R17, PT ;  /* 0x000000111d00720c */ /* 0x000fe20003f84070 */
[----:B------:R-:W-:-:S04]  /*34c0*/  IMAD.HI.U32 R3, R8, R2, RZ ;  /* 0x0000000208037227 */ /* 0x000fc800078e00ff */
[----:B------:R-:W-:Y:S01]  /*34d0*/  @!P6 IMAD.IADD R6, R6, 0x1, -R29 ;  /* 0x000000010606e824 */ /* 0x000fe200078e0a1d */
[----:B------:R-:W-:Y:S01]  /*34e0*/  ISETP.GT.U32.AND P6, PT, R29, R14, PT ;  /* 0x0000000e1d00720c */ /* 0x000fe20003fc4070 */
[----:B0-----:R-:W-:Y:S02]  /*34f0*/  IMAD.MOV.U32 R4, RZ, RZ, R7 ;  /* 0x000000ffff047224 */ /* 0x001fe400078e0007 */
[----:B------:R-:W-:Y:S02]  /*3500*/  IMAD.MOV R3, RZ, RZ, -R3 ;  /* 0x000000ffff037224 */ /* 0x000fe400078e0a03 */
[----:B------:R-:W-:-:S04]  /*3510*/  IMAD.HI.U32 R7, R8, R5, RZ ;  /* 0x0000000508077227 */ /* 0x000fc800078e00ff */
[----:B------:R-:W-:Y:S01]  /*3520*/  IMAD R2, R29, R3, R2 ;  /* 0x000000031d027224 */ /* 0x000fe200078e0202 */
[----:B------:R-:W-:Y:S01]  /*3530*/  IADD3 R3, R11, 0x18e, RZ ;  /* 0x0000018e0b037810 */ /* 0x000fe20007ffe0ff */
[----:B------:R-:W-:Y:S02]  /*3540*/  IMAD.MOV R7, RZ, RZ, -R7 ;  /* 0x000000ffff077224 */ /* 0x000fe400078e0a07 */
[----:B------:R-:W-:Y:S01]  /*3550*/  @!P4 IMAD.IADD R17, R17, 0x1, -R29 ;  /* 0x000000011111c824 */ /* 0x000fe200078e0a1d */
[C---:B------:R-:W-:Y:S01]  /*3560*/  ISETP.GT.U32.AND P4, PT, R29.reuse, R2, PT ;  /* 0x000000021d00720c */ /* 0x040fe20003f84070 */
[C---:B------:R-:W-:Y:S01]  /*3570*/  IMAD R5, R29.reuse, R7, R5 ;  /* 0x000000071d057224 */ /* 0x040fe200078e0205 */
[----:B------:R-:W-:Y:S01]  /*3580*/  IABS R7, R3 ;  /* 0x0000000300077213 */ /* 0x000fe20000000000 */
[--C-:B------:R-:W-:Y:S02]  /*3590*/  @!P6 IMAD.IADD R14, R14, 0x1, -R29.reuse ;  /* 0x000000010e0ee824 */ /* 0x100fe400078e0a1d */
[----:B------:R-:W-:Y:S01]  /*35a0*/  @!P2 IMAD.MOV R4, RZ, RZ, -R4 ;  /* 0x000000ffff04a224 */ /* 0x000fe200078e0a04 */
[C---:B------:R-:W-:Y:S01]  /*35b0*/  ISETP.GT.U32.AND P6, PT, R29.reuse, R5, PT ;  /* 0x000000051d00720c */ /* 0x040fe20003fc4070 */
[----:B------:R-:W-:Y:S01]  /*35c0*/  IMAD.MOV.U32 R10, RZ, RZ, R16 ;  /* 0x000000ffff0a7224 */ /* 0x000fe200078e0010 */
[----:B------:R-:W-:Y:S01]  /*35d0*/  ISETP.GT.U32.AND P2, PT, R29, R6, PT ;  /* 0x000000061d00720c */ /* 0x000fe20003f44070 */
[----:B------:R-:W-:Y:S01]  /*35e0*/  IMAD.HI.U32 R21, R8, R20, RZ ;  /* 0x0000001408157227 */ /* 0x000fe200078e00ff */
[----:B------:R0:W-:Y:S03]  /*35f0*/  STL [R1+0x330], R4 ;  /* 0x0003300401007387 */ /* 0x0001e60000100800 */
[----:B------:R-:W-:Y:S01]  /*3600*/  @!P4 IMAD.IADD R2, R2, 0x1, -R29 ;  /* 0x000000010202c824 */ /* 0x000fe200078e0a1d */
[----:B------:R-:W-:Y:S01]  /*3610*/  ISETP.GE.AND P4, PT, R0, RZ, PT ;  /* 0x000000ff0000720c */ /* 0x000fe20003f86270 */
[----:B------:R-:W-:-:S02]  /*3620*/  @!P3 IMAD.MOV R10, RZ, RZ, -R10 ;  /* 0x000000ffff0ab224 */ /* 0x000fc400078e0a0a */
[----:B------:R-:W-:Y:S02]  /*3630*/  IMAD.MOV R21, RZ, RZ, -R21 ;  /* 0x000000ffff157224 */ /* 0x000fe400078e0a15 */
[----:B------:R-:W-:Y:S01]  /*3640*/  @!P6 IMAD.IADD R5, R5, 0x1, -R29 ;  /* 0x000000010505e824 */ /* 0x000fe200078e0a1d */
[----:B------:R-:W-:Y:S01]  /*3650*/  ISETP.GT.U32.AND P6, PT, R29, R2, PT ;  /* 0x000000021d00720c */ /* 0x000fe20003fc4070 */
[----:B0-----:R-:W-:Y:S01]  /*3660*/  IMAD.MOV.U32 R4, RZ, RZ, R17 ;  /* 0x000000ffff047224 */ /* 0x001fe200078e0011 */
[----:B------:R0:W-:Y:S01]  /*3670*/  STL [R1+0x324], R10 ;  /* 0x0003240a01007387 */ /* 0x0001e20000100800 */
[----:B------:R-:W-:-:S04]  /*3680*/  IMAD.HI.U32 R19, R8, R7, RZ ;  /* 0x0000000708137227 */ /* 0x000fc800078e00ff */
[----:B------:R-:W-:Y:S01]  /*3690*/  @!P0 IMAD.MOV R4, RZ, RZ, -R4 ;  /* 0x000000ffff048224 */ /* 0x000fe200078e0a04 */
[C---:B------:R-:W-:Y:S01]  /*36a0*/  ISETP.GT.U32.AND P0, PT, R29.reuse, R5, PT ;  /* 0x000000051d00720c */ /* 0x040fe20003f04070 */
[----:B------:R-:W-:Y:S01]  /*36b0*/  @!P2 IMAD.IADD R6, R6, 0x1, -R29 ;  /* 0x000000010606a824 */ /* 0x000fe200078e0a1d */
[----:B------:R-:W-:Y:S01]  /*36c0*/  ISETP.GE.AND P2, PT, R18, RZ, PT ;  /* 0x000000ff1200720c */ /* 0x000fe20003f46270 */
[C---:B------:R-:W-:Y:S01]  /*36d0*/  IMAD R0, R29.reuse, R21, R20 ;  /* 0x000000151d007224 */ /* 0x040fe200078e0214 */
[----:B------:R1:W-:Y:S01]  /*36e0*/  STL [R1+0x320], R4 ;  /* 0x0003200401007387 */ /* 0x0003e20000100800 */
[----:B------:R-:W-:Y:S01]  /*36f0*/  IMAD.MOV R19, RZ, RZ, -R19 ;  /* 0x000000ffff137224 */ /* 0x000fe200078e0a13 */
[----:B------:R-:W-:Y:S01]  /*3700*/  IABS R18, R15 ;  /* 0x0000000f00127213 */ /* 0x000fe20000000000 */
[----:B0-----:R-:W-:Y:S01]  /*3710*/  IMAD.MOV.U32 R10, RZ, RZ, R14 ;  /* 0x000000ffff0a7224 */ /* 0x001fe200078e000e */
[----:B------:R-:W-:Y:S01]  /*3720*/  ISETP.GT.U32.AND P3, PT, R29, R0, PT ;  /* 0x000000001d00720c */ /* 0x000fe20003f64070 */
[----:B------:R-:W-:-:S02]  /*3730*/  @!P6 IMAD.IADD R2, R2, 0x1, -R29 ;  /* 0x000000010202e824 */ /* 0x000fc400078e0a1d */
[----:B------:R-:W-:Y:S01]  /*3740*/  @!P5 IMAD.MOV R10, RZ, RZ, -R10 ;  /* 0x000000ffff0ad224 */ /* 0x000fe200078e0a0a */
[----:B------:R-:W-:Y:S01]  /*3750*/  ISETP.GE.AND P5, PT, R9, RZ, PT ;  /* 0x000000ff0900720c */ /* 0x000fe20003fa6270 */
[----:B------:R-:W-:-:S03]  /*3760*/  IMAD.HI.U32 R9, R8, R18, RZ ;  /* 0x0000001208097227 */ /* 0x000fc600078e00ff */
[----:B------:R-:W-:Y:S01]  /*3770*/  STL [R1+0x31c], R10 ;  /* 0x00031c0a01007387 */ /* 0x000fe20000100800 */
[----:B-1----:R-:W-:Y:S02]  /*3780*/  IMAD.MOV.U32 R4, RZ, RZ, R6 ;  /* 0x000000ffff047224 */ /* 0x002fe400078e0006 */
[----:B------:R-:W-:Y:S01]  /*3790*/  IMAD R6, R29, R19, R7 ;  /* 0x000000131d067224 */ /* 0x000fe200078e0207 */
[----:B------:R-:W-:Y:S01]  /*37a0*/  IADD3 R7, R11, 0x186, RZ ;  /* 0x000001860b077810 */ /* 0x000fe20007ffe0ff */
[----:B------:R-:W-:Y:S01]  /*37b0*/  @!P1 IMAD.MOV R4, RZ, RZ, -R4 ;  /* 0x000000ffff049224 */ /* 0x000fe200078e0a04 */
[----:B------:R-:W-:Y:S01]  /*37c0*/  ISETP.GE.AND P1, PT, R3, RZ, PT ;  /* 0x000000ff0300720c */ /* 0x000fe20003f26270 */
[----:B------:R-:W-:Y:S01]  /*37d0*/  IMAD.MOV R9, RZ, RZ, -R9 ;  /* 0x000000ffff097224 */ /* 0x000fe200078e0a09 */
[----:B------:R-:W-:Y:S01]  /*37e0*/  ISETP.GT.U32.AND P6, PT, R29, R6, PT ;  /* 0x000000061d00720c */ /* 0x000fe20003fc4070 */
[--C-:B------:R-:W-:Y:S01]  /*37f0*/  @!P0 IMAD.IADD R5, R5, 0x1, -R29.reuse ;  /* 0x0000000105058824 */ /* 0x100fe200078e0a1d */
[----:B------:R0:W-:Y:S01]  /*3800*/  STL [R1+0x318], R4 ;  /* 0x0003180401007387 */ /* 0x0001e20000100800 */
[----:B------:R-:W-:Y:S01]  /*3810*/  IADD3 R3, R11, 0x18a, RZ ;  /* 0x0000018a0b037810 */ /* 0x000fe20007ffe0ff */
[----:B------:R-:W-:Y:S01]  /*3820*/  @!P3 IMAD.IADD R0, R0, 0x1, -R29 ;  /* 0x000000010000b824 */ /* 0x000fe200078e0a1d */
[----:B------:R-:W-:Y:S01]  /*3830*/  IABS R19, R7 ;  /* 0x0000000700137213 */ /* 0x000fe20000000000 */
[----:B------:R-:W-:Y:S01]  /*3840*/  IMAD R21, R29, R9, R18 ;  /* 0x000000091d157224 */ /* 0x000fe200078e0212 */
[----:B------:R-:W-:-:S02]  /*3850*/  IABS R20, R3 ;  /* 0x0000000300147213 */ /* 0x000fc40000000000 */
[----:B------:R-:W-:Y:S02]  /*3860*/  IADD3 R9, R11, 0x188, RZ ;  /* 0x000001880b097810 */ /* 0x000fe40007ffe0ff */
[----:B------:R-:W-:Y:S01]  /*3870*/  ISETP.GE.AND P3, PT, R3, RZ, PT ;  /* 0x000000ff0300720c */ /* 0x000fe20003f66270 */
[----:B0-----:R-:W-:Y:S01]  /*3880*/  IMAD.MOV.U32 R4, RZ, RZ, R2 ;  /* 0x000000ffff047224 */ /* 0x001fe200078e0002 */
[----:B------:R-:W-:Y:S01]  /*3890*/  IABS R16, R9 ;  /* 0x0000000900107213 */ /* 0x000fe20000000000 */
        /* <DEDUP_REMOVED lines=8> */
[----:B------:R-:W-:Y:S02]  /*3920*/  IABS R18, R3 ;  /* 0x0000000300127213 */ /* 0x000fe40000000000 */
[----:B------:R-:W-:Y:S01]  /*3930*/  ISETP.GE.AND P0, PT, R15, RZ, PT ;  /* 0x000000ff0f00720c */ /* 0x000fe20003f06270 */
[----:B------:R-:W-:Y:S01]  /*3940*/  IMAD R20, R29, R2, R20 ;  /* 0x000000021d147224 */ /* 0x000fe200078e0214 */
[----:B------:R-:W-:Y:S01]  /*3950*/  IADD3 R15, R11, 0x17c, RZ ;  /* 0x0000017c0b0f7810 */ /* 0x000fe20007ffe0ff */
[----:B------:R-:W-:Y:S02]  /*3960*/  @!P6 IMAD.IADD R0, R0, 0x1, -R29 ;  /* 0x000000010000e824 */ /* 0x000fe400078e0a1d */
[----:B------:R-:W-:Y:S01]  /*3970*/  IMAD.HI.U32 R2, R8, R16, RZ ;  /* 0x0000001008027227 */ /* 0x000fe200078e00ff */
[----:B------:R-:W-:-:S03]  /*3980*/  ISETP.GT.U32.AND P6, PT, R29, R20, PT ;  /* 0x000000141d00720c */ /* 0x000fc60003fc4070 */
[----:B0-----:R-:W-:Y:S02]  /*3990*/  IMAD.MOV.U32 R4, RZ, RZ, R5 ;  /* 0x000000ffff047224 */ /* 0x001fe400078e0005 */
[----:B------:R-:W-:Y:S01]  /*39a0*/  @!P2 IMAD.IADD R6, R6, 0x1, -R29 ;  /* 0x000000010606a824 */ /* 0x000fe200078e0a1d */
[----:B------:R-:W-:Y:S01]  /*39b0*/  ISETP.GE.AND P2, PT, R9, RZ, PT ;  /* 0x000000ff0900720c */ /* 0x000fe20003f46270 */
[----:B------:R-:W-:Y:S01]  /*39c0*/  @!P4 IMAD.MOV R4, RZ, RZ, -R4 ;  /* 0x000000ffff04c224 */ /* 0x000fe200078e0a04 */
[----:B------:R-:W-:Y:S01]  /*39d0*/  ISETP.GT.U32.AND P4, PT, R29, R21, PT ;  /* 0x000000151d00720c */ /* 0x000fe20003f84070 */
[----:B------:R-:W-:-:S03]  /*39e0*/  IMAD.HI.U32 R5, R8, R19, RZ ;  /* 0x0000001308057227 */ /* 0x000fc600078e00ff */
[----:B------:R0:W-:Y:S01]  /*39f0*/  STL [R1+0x30c], R4 ;  /* 0x00030c0401007387 */ /* 0x0001e20000100800 */
[----:B------:R-:W-:Y:S02]  /*3a00*/  IMAD.MOV R9, RZ, RZ, -R2 ;  /* 0x000000ffff097224 */ /* 0x000fe400078e0a02 */
[----:B------:R-:W-:Y:S02]  /*3a10*/  IMAD.MOV R5, RZ, RZ, -R5 ;  /* 0x000000ffff057224 */ /* 0x000fe400078e0a05 */
[----:B------:R-:W-:Y:S01]  /*3a20*/  IMAD R16, R29, R9, R16 ;  /* 0x000000091d107224 */ /* 0x000fe200078e0210 */
[----:B------:R-:W-:Y:S01]  /*3a30*/  IADD3 R9, R11, 0x17e, RZ ;  /* 0x0000017e0b097810 */ /* 0x000fe20007ffe0ff */
[--C-:B------:R-:W-:Y:S02]  /*3a40*/  @!P6 IMAD.IADD R20, R20, 0x1, -R29.reuse ;  /* 0x000000011414e824 */ /* 0x100fe400078e0a1d */
[----:B------:R-:W-:Y:S01]  /*3a50*/  @!P4 IMAD.IADD R21, R21, 0x1, -R29 ;  /* 0x000000011515c824 */ /* 0x000fe200078e0a1d */
[----:B------:R-:W-:Y:S01]  /*3a60*/  ISETP.GE.AND P4, PT, R7, RZ, PT ;  /* 0x000000ff0700720c */ /* 0x000fe20003f86270 */
[----:B0-----:R-:W-:Y:S01]  /*3a70*/  IMAD.MOV.U32 R4, RZ, RZ, R0 ;  /* 0x000000ffff047224 */ /* 0x001fe200078e0000 */
[----:B------:R-:W-:Y:S01]  /*3a80*/  ISETP.GT.U32.AND P6, PT, R29, R20, PT ;  /* 0x000000141d00720c */ /* 0x000fe20003fc4070 */
[----:B------:R-:W-:Y:S01]  /*3a90*/  IMAD.MOV.U32 R0, RZ, RZ, R6 ;  /* 0x000000ffff007224 */ /* 0x000fe200078e0006 */
[----:B------:R-:W-:Y:S01]  /*3aa0*/  IADD3 R7, R11, 0x182, RZ ;  /* 0x000001820b077810 */ /* 0x000fe20007ffe0ff */
[----:B------:R-:W-:Y:S01]  /*3ab0*/  @!P5 IMAD.MOV R4, RZ, RZ, -R4 ;  /* 0x000000ffff04d224 */ /* 0x000fe200078e0a04 */
[C---:B------:R-:W-:Y:S01]  /*3ac0*/  ISETP.GT.U32.AND P5, PT, R29.reuse, R21, PT ;  /* 0x000000151d00720c */ /* 0x040fe20003fa4070 */
[C---:B------:R-:W-:Y:S01]  /*3ad0*/  IMAD R19, R29.reuse, R5, R19 ;  /* 0x000000051d137224 */ /* 0x040fe200078e0213 */
[----:B------:R-:W-:Y:S01]  /*3ae0*/  IABS R14, R7 ;  /* 0x00000007000e7213 */ /* 0x000fe20000000000 */
[----:B------:R-:W-:Y:S01]  /*3af0*/  @!P1 IMAD.MOV R0, RZ, RZ, -R0 ;  /* 0x000000ffff009224 */ /* 0x000fe200078e0a00 */
[----:B------:R-:W-:Y:S01]  /*3b00*/  ISETP.GT.U32.AND P1, PT, R29, R16, PT ;  /* 0x000000101d00720c */ /* 0x000fe20003f24070 */
[----:B------:R-:W-:Y:S01]  /*3b10*/  IMAD.HI.U32 R2, R8, R18, RZ ;  /* 0x0000001208027227 */ /* 0x000fe200078e00ff */
[----:B------:R-:W-:Y:S01]  /*3b20*/  STL [R1+0x304], R4 ;  /* 0x0003040401007387 */ /* 0x000fe20000100800 */
[----:B------:R-:W-:-:S02]  /*3b30*/  IABS R5, R15 ;  /* 0x0000000f00057213 */ /* 0x000fc40000000000 */
[----:B------:R-:W-:Y:S01]  /*3b40*/  IMAD.MOV R2, RZ, RZ, -R2 ;  /* 0x000000ffff027224 */ /* 0x000fe200078e0a02 */
[----:B------:R0:W-:Y:S01]  /*3b50*/  STL [R1+0x308], R0 ;  /* 0x0003080001007387 */ /* 0x0001e20000100800 */
[--C-:B------:R-:W-:Y:S01]  /*3b60*/  @!P6 IMAD.IADD R20, R20, 0x1, -R29.reuse ;  /* 0x000000011414e824 */ /* 0x100fe200078e0a1d */
[----:B------:R-:W-:Y:S01]  /*3b70*/  IABS R6, R9 ;  /* 0x0000000900067213 */ /* 0x000fe20000000000 */
[--C-:B------:R-:W-:Y:S01]  /*3b80*/  @!P5 IMAD.IADD R21, R21, 0x1, -R29.reuse ;  /* 0x000000011515d824 */ /* 0x100fe200078e0a1d */
[C---:B------:R-:W-:Y:S01]  /*3b90*/  ISETP.GT.U32.AND P5, PT, R29.reuse, R19, PT ;  /* 0x000000131d00720c */ /* 0x040fe20003fa4070 */
[----:B------:R-:W-:Y:S01]  /*3ba0*/  IMAD R18, R29, R2, R18 ;  /* 0x000000021d127224 */ /* 0x000fe200078e0212 */
[----:B------:R-:W-:Y:S01]  /*3bb0*/  IADD3 R2, R11, 0x180, RZ ;  /* 0x000001800b027810 */ /* 0x000fe20007ffe0ff */
[----:B------:R-:W-:Y:S01]  /*3bc0*/  @!P1 IMAD.IADD R16, R16, 0x1, -R29 ;  /* 0x0000000110109824 */ /* 0x000fe200078e0a1d */
[----:B------:R-:W-:Y:S01]  /*3bd0*/  ISETP.GE.AND P1, PT, R3, RZ, PT ;  /* 0x000000ff0300720c */ /* 0x000fe20003f26270 */
[----:B------:R-:W-:Y:S01]  /*3be0*/  IMAD.HI.U32 R17, R8, R14, RZ ;  /* 0x0000000e08117227 */ /* 0x000fe200078e00ff */
[----:B------:R-:W-:-:S02]  /*3bf0*/  ISETP.GT.U32.AND P6, PT, R29, R18, PT ;  /* 0x000000121d00720c */ /* 0x000fc40003fc4070 */
[----:B0-----:R-:W-:Y:S01]  /*3c00*/  IABS R0, R2 ;  /* 0x0000000200007213 */ /* 0x001fe20000000000 */
[----:B------:R-:W-:Y:S02]  /*3c10*/  IMAD.MOV R17, RZ, RZ, -R17 ;  /* 0x000000ffff117224 */ /* 0x000fe400078e0a11 */
[----:B------:R-:W-:Y:S01]  /*3c20*/  IMAD.MOV.U32 R10, RZ, RZ, R21 ;  /* 0x000000ffff0a7224 */ /* 0x000fe200078e0015 */
[----:B------:R-:W-:Y:S01]  /*3c30*/  IADD3 R21, R11, 0x16e, RZ ;  /* 0x0000016e0b157810 */ /* 0x000fe20007ffe0ff */
[----:B------:R-:W-:Y:S01]  /*3c40*/  @!P5 IMAD.IADD R19, R19, 0x1, -R29 ;  /* 0x000000011313d824 */ /* 0x000fe200078e0a1d */
[C---:B------:R-:W-:Y:S01]  /*3c50*/  ISETP.GT.U32.AND P5, PT, R29.reuse, R16, PT ;  /* 0x000000101d00720c */ /* 0x040fe20003fa4070 */
[----:B------:R-:W-:Y:S02]  /*3c60*/  IMAD R14, R29, R17, R14 ;  /* 0x000000111d0e7224 */ /* 0x000fe400078e020e */
[----:B------:R-:W-:-:S04]  /*3c70*/  IMAD.HI.U32 R3, R8, R0, RZ ;  /* 0x0000000008037227 */ /* 0x000fc800078e00ff */
[----:B------:R-:W-:Y:S01]  /*3c80*/  @!P6 IMAD.IADD R18, R18, 0x1, -R29 ;  /* 0x000000011212e824 */ /* 0x000fe200078e0a1d */
[C---:B------:R-:W-:Y:S01]  /*3c90*/  ISETP.GT.U32.AND P6, PT, R29.reuse, R19, PT ;  /* 0x000000131d00720c */ /* 0x040fe20003fc4070 */
[----:B------:R-:W-:Y:S02]  /*3ca0*/  IMAD.MOV R3, RZ, RZ, -R3 ;  /* 0x000000ffff037224 */ /* 0x000fe400078e0a03 */
[----:B------:R-:W-:Y:S02]  /*3cb0*/  IMAD.MOV.U32 R4, RZ, RZ, R20 ;  /* 0x000000ffff047224 */ /* 0x000fe400078e0014 */
[----:B------:R-:W-:Y:S01]  /*3cc0*/  @!P5 IMAD.IADD R16, R16, 0x1, -R29 ;  /* 0x000000011010d824 */ /* 0x000fe200078e0a1d */
[C---:B------:R-:W-:Y:S01]  /*3cd0*/  ISETP.GT.U32.AND P5, PT, R29.reuse, R14, PT ;  /* 0x0000000e1d00720c */ /* 0x040fe20003fa4070 */
[----:B------:R-:W-:Y:S01]  /*3ce0*/  @!P0 IMAD.MOV R10, RZ, RZ, -R10 ;  /* 0x000000ffff0a8224 */ /* 0x000fe200078e0a0a */
[----:B------:R-:W-:Y:S01]  /*3cf0*/  ISETP.GT.U32.AND P0, PT, R29, R18, PT ;  /* 0x000000121d00720c */ /* 0x000fe20003f04070 */
[----:B------:R-:W-:Y:S01]  /*3d00*/  @!P3 IMAD.MOV R4, RZ, RZ, -R4 ;  /* 0x000000ffff04b224 */ /* 0x000fe200078e0a04 */
[----:B------:R-:W-:Y:S01]  /*3d10*/  ISETP.GE.AND P3, PT, R7, RZ, PT ;  /* 0x000000ff0700720c */ /* 0x000fe20003f66270 */
[----:B------:R-:W-:Y:S01]  /*3d20*/  IMAD R0, R29, R3, R0 ;  /* 0x000000031d007224 */ /* 0x000fe200078e0200 */
[----:B------:R0:W-:Y:S01]  /*3d30*/  STL [R1+0x2c8], R10 ;  /* 0x0002c80a01007387 */ /* 0x0001e20000100800 */
[----:B------:R-:W-:Y:S01]  /*3d40*/  IMAD.HI.U32 R7, R8, R5, RZ ;  /* 0x0000000508077227 */ /* 0x000fe200078e00ff */
[----:B------:R-:W-:-:S02]  /*3d50*/  IADD3 R3, R11, 0x17a, RZ ;  /* 0x0000017a0b037810 */ /* 0x000fc40007ffe0ff */
[----:B------:R1:W-:Y:S01]  /*3d60*/  STL [R1+0x2d8], R4 ;  /* 0x0002d80401007387 */ /* 0x0003e20000100800 */
[----:B------:R-:W-:Y:S01]  /*3d70*/  @!P6 IMAD.IADD R19, R19, 0x1, -R29 ;  /* 0x000000011313e824 */ /* 0x000fe200078e0a1d */
[C---:B------:R-:W-:Y:S01]  /*3d80*/  ISETP.GT.U32.AND P6, PT, R29.reuse, R0, PT ;  /* 0x000000001d00720c */ /* 0x040fe20003fc4070 */
[----:B------:R-:W-:Y:S02]  /*3d90*/  IMAD.MOV R7, RZ, RZ, -R7 ;  /* 0x000000ffff077224 */ /* 0x000fe400078e0a07 */
[----:B------:R-:W-:Y:S02]  /*3da0*/  @!P5 IMAD.IADD R14, R14, 0x1, -R29 ;  /* 0x000000010e0ed824 */ /* 0x000fe400078e0a1d */
[----:B------:R-:W-:Y:S01]  /*3db0*/  IMAD R5, R29, R7, R5 ;  /* 0x000000071d057224 */ /* 0x000fe200078e0205 */
[----:B------:R-:W-:Y:S01]  /*3dc0*/  IADD3 R7, R11, 0x178, RZ ;  /* 0x000001780b077810 */ /* 0x000fe20007ffe0ff */
[----:B0-----:R-:W-:Y:S02]  /*3dd0*/  IMAD.MOV.U32 R10, RZ, RZ, R19 ;  /* 0x000000ffff0a7224 */ /* 0x001fe400078e0013 */
[----:B-1----:R-:W-:-:S02]  /*3de0*/  IMAD.MOV.U32 R4, RZ, RZ, R16 ;  /* 0x000000ffff047224 */ /* 0x002fc400078e0010 */
[--C-:B------:R-:W-:Y:S01]  /*3df0*/  @!P0 IMAD.IADD R18, R18, 0x1, -R29.reuse ;  /* 0x0000000112128824 */ /* 0x100fe200078e0a1d */
[----:B------:R-:W-:Y:S01]  /*3e00*/  ISETP.GE.AND P0, PT, R2, RZ, PT ;  /* 0x000000ff0200720c */ /* 0x000fe20003f06270 */
[----:B------:R-:W-:Y:S01]  /*3e10*/  @!P2 IMAD.MOV R4, RZ, RZ, -R4 ;  /* 0x000000ffff04a224 */ /* 0x000fe200078e0a04 */
[C---:B------:R-:W-:Y:S01]  /*3e20*/  ISETP.GT.U32.AND P2, PT, R29.reuse, R14, PT ;  /* 0x0000000e1d00720c */ /* 0x040fe20003f44070 */
[----:B------:R-:W-:Y:S01]  /*3e30*/  @!P4 IMAD.MOV R10, RZ, RZ, -R10 ;  /* 0x000000ffff0ac224 */ /* 0x000fe200078e0a0a */
[----:B------:R-:W-:Y:S01]  /*3e40*/  ISETP.GT.U32.AND P4, PT, R29, R5, PT ;  /* 0x000000051d00720c */ /* 0x000fe20003f84070 */
[----:B------:R-:W-:Y:S01]  /*3e50*/  IMAD.HI.U32 R17, R8, R6, RZ ;  /* 0x0000000608117227 */ /* 0x000fe200078e00ff */
[----:B------:R0:W-:Y:S01]  /*3e60*/  STL [R1+0x2fc], R4 ;  /* 0x0002fc0401007387 */ /* 0x0001e20000100800 */
[----:B------:R-:W-:Y:S02]  /*3e70*/  IABS R2, R3 ;  /* 0x0000000300027213 */ /* 0x000fe40000000000 */
[----:B------:R-:W-:Y:S01]  /*3e80*/  @!P6 IMAD.IADD R0, R0, 0x1, -R29 ;  /* 0x000000010000e824 */ /* 0x000fe200078e0a1d */
[----:B------:R-:W-:Y:S01]  /*3e90*/  STL [R1+0x2e0], R10 ;  /* 0x0002e00a01007387 */ /* 0x000fe20000100800 */
[----:B------:R-:W-:-:S02]  /*3ea0*/  IMAD.MOV R17, RZ, RZ, -R17 ;  /* 0x000000ffff117224 */ /* 0x000fc400078e0a11 */
[----:B------:R-:W-:Y:S01]  /*3eb0*/  IMAD.HI.U32 R16, R8, R2, RZ ;  /* 0x0000000208107227 */ /* 0x000fe200078e00ff */
[----:B------:R-:W-:-:S03]  /*3ec0*/  ISETP.GT.U32.AND P6, PT, R29, R0, PT ;  /* 0x000000001d00720c */ /* 0x000fc60003fc4070 */
[----:B0-----:R-:W-:Y:S02]  /*3ed0*/  IMAD.MOV.U32 R4, RZ, RZ, R18 ;  /* 0x000000ffff047224 */ /* 0x001fe400078e0012 */
[----:B------:R-:W-:Y:S01]  /*3ee0*/  IMAD R6, R29, R17, R6 ;  /* 0x000000111d067224 */ /* 0x000fe200078e0206 */
[----:B------:R-:W-:Y:S01]  /*3ef0*/  IABS R17, R7 ;  /* 0x0000000700117213 */ /* 0x000fe20000000000 */
[----:B------:R-:W-:Y:S01]  /*3f00*/  @!P1 IMAD.MOV R4, RZ, RZ, -R4 ;  /* 0x000000ffff049224 */ /* 0x000fe200078e0a04 */
[----:B------:R-:W-:Y:S01]  /*3f10*/  ISETP.GE.AND P1, PT, R9, RZ, PT ;  /* 0x000000ff0900720c */ /* 0x000fe20003f26270 */
[--C-:B------:R-:W-:Y:S01]  /*3f20*/  @!P2 IMAD.IADD R14, R14, 0x1, -R29.reuse ;  /* 0x000000010e0ea824 */ /* 0x100fe200078e0a1d */
[----:B------:R-:W-:Y:S01]  /*3f30*/  ISETP.GT.U32.AND P5, PT, R29, R6, PT ;  /* 0x000000061d00720c */ /* 0x000fe20003fa4070 */
[----:B------:R-:W-:Y:S01]  /*3f40*/  IMAD.MOV R16, RZ, RZ, -R16 ;  /* 0x000000ffff107224 */ /* 0x000fe200078e0a10 */
[----:B------:R0:W-:Y:S01]  /*3f50*/  STL [R1+0x2e4], R4 ;  /* 0x0002e40401007387 */ /* 0x0001e20000100800 */
[----:B------:R-:W-:Y:S01]  /*3f60*/  @!P4 IMAD.IADD R5, R5, 0x1, -R29 ;  /* 0x000000010505c824 */ /* 0x000fe200078e0a1d */
[----:B------:R-:W-:Y:S01]  /*3f70*/  ISETP.GE.AND P2, PT, R15, RZ, PT ;  /* 0x000000ff0f00720c */ /* 0x000fe20003f46270 */
[----:B------:R-:W-:Y:S01]  /*3f80*/  IMAD.MOV.U32 R9, RZ, RZ, R17 ;  /* 0x000000ffff097224 */ /* 0x000fe200078e0011 */
[----:B------:R-:W-:Y:S01]  /*3f90*/  ISETP.GE.AND P4, PT, R3, RZ, PT ;  /* 0x000000ff0300720c */ /* 0x000fe20003f86270 */
[----:B------:R-:W-:Y:S01]  /*3fa0*/  IMAD R2, R29, R16, R2 ;  /* 0x000000101d027224 */ /* 0x000fe200078e0202 */
[C---:B------:R-:W-:Y:S01]  /*3fb0*/  IADD3 R17, R11.reuse, 0x176, RZ ;  /* 0x000001760b117810 */ /* 0x040fe20007ffe0ff */
[----:B------:R-:W-:Y:S01]  /*3fc0*/  IMAD.HI.U32 R15, R8, R9, RZ ;  /* 0x00000009080f7227 */ /* 0x000fe200078e00ff */
[----:B------:R-:W-:-:S03]  /*3fd0*/  IADD3 R16, R11, 0x16c, RZ ;  /* 0x0000016c0b107810 */ /* 0x000fc60007ffe0ff */
[----:B0-----:R-:W-:Y:S01]  /*3fe0*/  IMAD.MOV.U32 R4, RZ, RZ, R14 ;  /* 0x000000ffff047224 */ /* 0x001fe200078e000e */
[----:B------:R-:W-:Y:S01]  /*3ff0*/  IADD3 R14, R11, 0x174, RZ ;  /* 0x000001740b0e7810 */ /* 0x000fe20007ffe0ff */
[----:B------:R-:W-:Y:S01]  /*4000*/  @!P6 IMAD.IADD R0, R0, 0x1, -R29 ;  /* 0x000000010000e824 */ /* 0x000fe200078e0a1d */
[C---:B------:R-:W-:Y:S01]  /*4010*/  ISETP.GT.U32.AND P6, PT, R29.reuse, R2, PT ;  /* 0x000000021d00720c */ /* 0x040fe20003fc4070 */
[----:B------:R-:W-:Y:S01]  /*4020*/  @!P3 IMAD.MOV R4, RZ, RZ, -R4 ;  /* 0x000000ffff04b224 */ /* 0x000fe200078e0a04 */
[C---:B------:R-:W-:Y:S01]  /*4030*/  ISETP.GT.U32.AND P3, PT, R29.reuse, R5, PT ;  /* 0x000000051d00720c */ /* 0x040fe20003f64070 */
[----:B------:R-:W-:Y:S01]  /*4040*/  IMAD.MOV R15, RZ, RZ, -R15 ;  /* 0x000000ffff0f7224 */ /* 0x000fe200078e0a0f */
[----:B------:R-:W-:Y:S01]  /*4050*/  IABS R19, R16 ;  /* 0x0000001000137213 */ /* 0x000fe20000000000 */
[----:B------:R-:W-:Y:S01]  /*4060*/  @!P5 IMAD.IADD R6, R6, 0x1, -R29 ;  /* 0x000000010606d824 */ /* 0x000fe200078e0a1d */
[----:B------:R0:W-:Y:S01]  /*4070*/  STL [R1+0x2e8], R4 ;  /* 0x0002e80401007387 */ /* 0x0001e20000100800 */
[----:B------:R-:W-:Y:S01]  /*4080*/  IMAD R3, R29, R15, R9 ;  /* 0x0000000f1d037224 */ /* 0x000fe200078e0209 */
[----:B------:R-:W-:-:S02]  /*4090*/  IADD3 R9, R11, 0x170, RZ ;  /* 0x000001700b097810 */ /* 0x000fc40007ffe0ff */
[----:B------:R-:W-:-:S03]  /*40a0*/  ISETP.GT.U32.AND P5, PT, R29, R6, PT ;  /* 0x000000061d00720c */ /* 0x000fc60003fa4070 */
[--C-:B------:R-:W-:Y:S02]  /*40b0*/  @!P6 IMAD.IADD R2, R2, 0x1, -R29.reuse ;  /* 0x000000010202e824 */ /* 0x100fe400078e0a1d */
[--C-:B------:R-:W-:Y:S01]  /*40c0*/  @!P3 IMAD.IADD R5, R5, 0x1, -R29.reuse ;  /* 0x000000010505b824 */ /* 0x100fe200078e0a1d */
[C---:B------:R-:W-:Y:S01]  /*40d0*/  ISETP.GT.U32.AND P3, PT, R29.reuse, R3, PT ;  /* 0x000000031d00720c */ /* 0x040fe20003f64070 */
[----:B0-----:R-:W-:Y:S01]  /*40e0*/  IMAD.MOV.U32 R4, RZ, RZ, R0 ;  /* 0x000000ffff047224 */ /* 0x001fe200078e0000 */
[----:B------:R-:W-:Y:S02]  /*40f0*/  ISETP.GT.U32.AND P6, PT, R29, R2, PT ;  /* 0x000000021d00720c */ /* 0x000fe40003fc4070 */
[----:B------:R-:W-:Y:S01]  /*4100*/  IADD3 R0, R11, 0x172, RZ ;  /* 0x000001720b007810 */ /* 0x000fe20007ffe0ff */
[----:B------:R-:W-:Y:S01]  /*4110*/  @!P0 IMAD.MOV R4, RZ, RZ, -R4 ;  /* 0x000000ffff048224 */ /* 0x000fe200078e0a04 */
[----:B------:R-:W-:Y:S01]  /*4120*/  ISETP.GE.AND P0, PT, R17, RZ, PT ;  /* 0x000000ff1100720c */ /* 0x000fe20003f06270 */
[----:B------:R-:W-:Y:S01]  /*4130*/  @!P5 IMAD.IADD R6, R6, 0x1, -R29 ;  /* 0x000000010606d824 */ /* 0x000fe200078e0a1d */
[----:B------:R-:W-:-:S02]  /*4140*/  IABS R17, R17 ;  /* 0x0000001100117213 */ /* 0x000fc40000000000 */
[----:B------:R0:W-:Y:S01]  /*4150*/  STL [R1+0x2ec], R4 ;  /* 0x0002ec0401007387 */ /* 0x0001e20000100800 */
[----:B------:R-:W-:Y:S01]  /*4160*/  ISETP.GE.AND P5, PT, R7, RZ, PT ;  /* 0x000000ff0700720c */ /* 0x000fe20003fa6270 */
[----:B------:R-:W-:Y:S01]  /*4170*/  @!P1 IMAD.MOV R6, RZ, RZ, -R6 ;  /* 0x000000ffff069224 */ /* 0x000fe200078e0a06 */
[----:B------:R-:W-:Y:S01]  /*4180*/  ISETP.GE.AND P1, PT, R14, RZ, PT ;  /* 0x000000ff0e00720c */ /* 0x000fe20003f26270 */
[----:B------:R-:W-:Y:S01]  /*4190*/  @!P3 IMAD.IADD R3, R3, 0x1, -R29 ;  /* 0x000000010303b824 */ /* 0x000fe200078e0a1d */
[----:B------:R-:W-:Y:S01]  /*41a0*/  IABS R14, R14 ;  /* 0x0000000e000e7213 */ /* 0x000fe20000000000 */
[----:B------:R-:W-:Y:S01]  /*41b0*/  IMAD.HI.U32 R7, R8, R17, RZ ;  /* 0x0000001108077227 */ /* 0x000fe200078e00ff */
[----:B------:R1:W-:Y:S02]  /*41c0*/  STL [R1+0x2f4], R6 ;  /* 0x0002f40601007387 */ /* 0x0003e40000100800 */
[----:B------:R-:W-:Y:S01]  /*41d0*/  ISETP.GT.U32.AND P3, PT, R29, R3, PT ;  /* 0x000000031d00720c */ /* 0x000fe20003f64070 */
[----:B0-----:R-:W-:-:S02]  /*41e0*/  IMAD.MOV.U32 R4, RZ, RZ, R5 ;  /* 0x000000ffff047224 */ /* 0x001fc400078e0005 */
[----:B------:R-:W-:Y:S01]  /*41f0*/  @!P6 IMAD.IADD R2, R2, 0x1, -R29 ;  /* 0x000000010202e824 */ /* 0x000fe200078e0a1d */
[----:B------:R-:W-:Y:S01]  /*4200*/  ISETP.GE.AND P6, PT, R9, RZ, PT ;  /* 0x000000ff0900720c */ /* 0x000fe20003fc6270 */
[----:B------:R-:W-:Y:S01]  /*4210*/  @!P2 IMAD.MOV R4, RZ, RZ, -R4 ;  /* 0x000000ffff04a224 */ /* 0x000fe200078e0a04 */
[----:B------:R-:W-:Y:S01]  /*4220*/  ISETP.GE.AND P2, PT, R0, RZ, PT ;  /* 0x000000ff0000720c */ /* 0x000fe20003f46270 */
[----:B------:R-:W-:Y:S01]  /*4230*/  IMAD.MOV R7, RZ, RZ, -R7 ;  /* 0x000000ffff077224 */ /* 0x000fe200078e0a07 */
[----:B------:R-:W-:Y:S01]  /*4240*/  IABS R0, R0 ;  /* 0x0000000000007213 */ /* 0x000fe20000000000 */
[C---:B-1----:R-:W-:Y:S01]  /*4250*/  IMAD.HI.U32 R6, R8.reuse, R14, RZ ;  /* 0x0000000e08067227 */ /* 0x042fe200078e00ff */
[----:B------:R0:W-:Y:S01]  /*4260*/  STL [R1+0x2f8], R4 ;  /* 0x0002f80401007387 */ /* 0x0001e20000100800 */
[----:B------:R-:W-:Y:S02]  /*4270*/  IABS R9, R9 ;  /* 0x0000000900097213 */ /* 0x000fe40000000000 */
[----:B------:R-:W-:-:S04]  /*4280*/  IMAD.HI.U32 R5, R8, R0, RZ ;  /* 0x0000000008057227 */ /* 0x000fc800078e00ff */
[----:B------:R-:W-:Y:S01]  /*4290*/  IMAD R17, R29, R7, R17 ;  /* 0x000000071d117224 */ /* 0x000fe200078e0211 */
[----:B------:R-:W-:Y:S01]  /*42a0*/  IADD3 R7, R11, 0x16a, RZ ;  /* 0x0000016a0b077810 */ /* 0x000fe20007ffe0ff */
[----:B------:R-:W-:Y:S02]  /*42b0*/  IMAD.MOV R5, RZ, RZ, -R5 ;  /* 0x000000ffff057224 */ /* 0x000fe400078e0a05 */
[----:B0-----:R-:W-:Y:S02]  /*42c0*/  IMAD.MOV.U32 R4, RZ, RZ, R2 ;  /* 0x000000ffff047224 */ /* 0x001fe400078e0002 */
[----:B------:R-:W-:Y:S02]  /*42d0*/  @!P3 IMAD.IADD R3, R3, 0x1, -R29 ;  /* 0x000000010303b824 */ /* 0x000fe400078e0a1d */
[----:B------:R-:W-:Y:S01]  /*42e0*/  @!P4 IMAD.MOV R4, RZ, RZ, -R4 ;  /* 0x000000ffff04c224 */ /* 0x000fe200078e0a04 */
[C---:B------:R-:W-:Y:S01]  /*42f0*/  ISETP.GT.U32.AND P4, PT, R29.reuse, R17, PT ;  /* 0x000000111d00720c */ /* 0x040fe20003f84070 */
[----:B------:R-:W-:Y:S01]  /*4300*/  IMAD R0, R29, R5, R0 ;  /* 0x000000051d007224 */ /* 0x000fe200078e0200 */
[----:B------:R-:W-:Y:S01]  /*4310*/  IABS R5, R7 ;  /* 0x0000000700057213 */ /* 0x000fe20000000000 */
[----:B------:R-:W-:Y:S01]  /*4320*/  IMAD.MOV R6, RZ, RZ, -R6 ;  /* 0x000000ffff067224 */ /* 0x000fe200078e0a06 */
[----:B------:R0:W-:Y:S01]  /*4330*/  STL [R1+0x2f0], R4 ;  /* 0x0002f00401007387 */ /* 0x0001e20000100800 */
[----:B------:R-:W-:-:S04]  /*4340*/  IMAD.HI.U32 R2, R8, R9, RZ ;  /* 0x0000000908027227 */ /* 0x000fc800078e00ff */
[----:B------:R-:W-:Y:S01]  /*4350*/  IMAD R14, R29, R6, R14 ;  /* 0x000000061d0e7224 */ /* 0x000fe200078e020e */
[----:B------:R-:W-:Y:S01]  /*4360*/  IADD3 R6, R11, 0x168, RZ ;  /* 0x000001680b067810 */ /* 0x000fe20007ffe0ff */
        /* <DEDUP_REMOVED lines=8> */
[----:B------:R-:W-:Y:S01]  /*43f0*/  ISETP.GT.U32.AND P5, PT, R29, R0, PT ;  /* 0x000000001d00720c */ /* 0x000fe20003fa4070 */
[----:B------:R-:W-:Y:S01]  /*4400*/  IMAD.HI.U32 R3, R8, R19, RZ ;  /* 0x0000001308037227 */ /* 0x000fe200078e00ff */
[----:B------:R-:W-:-:S02]  /*4410*/  IABS R2, R21 ;  /* 0x0000001500027213 */ /* 0x000fc40000000000 */
[----:B------:R0:W-:Y:S01]  /*4420*/  STL [R1+0x408], R4 ;  /* 0x0004080401007387 */ /* 0x0001e20000100800 */
[----:B------:R-:W-:Y:S02]  /*4430*/  IMAD.MOV R3, RZ, RZ, -R3 ;  /* 0x000000ffff037224 */ /* 0x000fe400078e0a03 */
[----:B------:R-:W-:Y:S02]  /*4440*/  @!P3 IMAD.IADD R14, R14, 0x1, -R29 ;  /* 0x000000010e0eb824 */ /* 0x000fe400078e0a1d */
[----:B------:R-:W-:-:S03]  /*4450*/  IMAD.HI.U32 R15, R8, R2, RZ ;  /* 0x00000002080f7227 */ /* 0x000fc600078e00ff */
[----:B------:R-:W-:Y:S01]  /*4460*/  ISETP.GT.U32.AND P3, PT, R29, R14, PT ;  /* 0x0000000e1d00720c */ /* 0x000fe20003f64070 */
[--C-:B------:R-:W-:Y:S02]  /*4470*/  @!P5 IMAD.IADD R0, R0, 0x1, -R29.reuse ;  /* 0x000000010000d824 */ /* 0x100fe400078e0a1d */
[----:B------:R-:W-:Y:S01]  /*4480*/  @!P4 IMAD.IADD R17, R17, 0x1, -R29 ;  /* 0x000000011111c824 */ /* 0x000fe200078e0a1d */
[C---:B------:R-:W-:Y:S01]  /*4490*/  ISETP.GT.U32.AND P4, PT, R29.reuse, R9, PT ;  /* 0x000000091d00720c */ /* 0x040fe20003f84070 */
[C---:B------:R-:W-:Y:S01]  /*44a0*/  IMAD R19, R29.reuse, R3, R19 ;  /* 0x000000031d137224 */ /* 0x040fe200078e0213 */
[----:B------:R-:W-:Y:S01]  /*44b0*/  ISETP.GT.U32.AND P5, PT, R29, R0, PT ;  /* 0x000000001d00720c */ /* 0x000fe20003fa4070 */
[----:B------:R-:W-:Y:S01]  /*44c0*/  IMAD.MOV R15, RZ, RZ, -R15 ;  /* 0x000000ffff0f7224 */ /* 0x000fe200078e0a0f */
[----:B------:R-:W-:Y:S01]  /*44d0*/  IADD3 R3, R11, 0x166, RZ ;  /* 0x000001660b037810 */ /* 0x000fe20007ffe0ff */
[----:B0-----:R-:W-:Y:S02]  /*44e0*/  IMAD.MOV.U32 R4, RZ, RZ, R17 ;  /* 0x000000ffff047224 */ /* 0x001fe400078e0011 */
[----:B------:R-:W-:Y:S01]  /*44f0*/  IMAD R2, R29, R15, R2 ;  /* 0x0000000f1d027224 */ /* 0x000fe200078e0202 */
[----:B------:R-:W-:Y:S01]  /*4500*/  IABS R17, R3 ;  /* 0x0000000300117213 */ /* 0x000fe20000000000 */
[----:B------:R-:W-:-:S02]  /*4510*/  @!P3 IMAD.IADD R14, R14, 0x1, -R29 ;  /* 0x000000010e0eb824 */ /* 0x000fc400078e0a1d */
[----:B------:R-:W-:Y:S01]  /*4520*/  @!P0 IMAD.MOV R4, RZ, RZ, -R4 ;  /* 0x000000ffff048224 */ /* 0x000fe200078e0a04 */
[----:B------:R-:W-:Y:S01]  /*4530*/  ISETP.GT.U32.AND P3, PT, R29, R2, PT ;  /* 0x000000021d00720c */ /* 0x000fe20003f64070 */
[--C-:B------:R-:W-:Y:S01]  /*4540*/  @!P4 IMAD.IADD R9, R9, 0x1, -R29.reuse ;  /* 0x000000010909c824 */ /* 0x100fe200078e0a1d */
[----:B------:R-:W-:Y:S01]  /*4550*/  ISETP.GE.AND P4, PT, R21, RZ, PT ;  /* 0x000000ff1500720c */ /* 0x000fe20003f86270 */
[----:B------:R-:W-:Y:S01]  /*4560*/  @!P5 IMAD.IADD R0, R0, 0x1, -R29 ;  /* 0x000000010000d824 */ /* 0x000fe200078e0a1d */
[C---:B------:R-:W-:Y:S01]  /*4570*/  ISETP.GT.U32.AND P5, PT, R29.reuse, R19, PT ;  /* 0x000000131d00720c */ /* 0x040fe20003fa4070 */
[----:B------:R-:W-:Y:S01]  /*4580*/  IMAD.HI.U32 R20, R8, R5, RZ ;  /* 0x0000000508147227 */ /* 0x000fe200078e00ff */
[----:B------:R-:W-:Y:S01]  /*4590*/  ISETP.GT.U32.AND P0, PT, R29, R9, PT ;  /* 0x000000091d00720c */ /* 0x000fe20003f04070 */
[----:B------:R0:W-:Y:S02]  /*45a0*/  STL [R1+0x2dc], R4 ;  /* 0x0002dc0401007387 */ /* 0x0001e40000100800 */
[----:B------:R-:W-:-:S02]  /*45b0*/  IMAD.MOV R20, RZ, RZ, -R20 ;  /* 0x000000ffff147224 */ /* 0x000fc400078e0a14 */
[----:B------:R-:W-:-:S04]  /*45c0*/  IMAD.HI.U32 R15, R8, R18, RZ ;  /* 0x00000012080f7227 */ /* 0x000fc800078e00ff */
[--C-:B------:R-:W-:Y:S01]  /*45d0*/  @!P3 IMAD.IADD R2, R2, 0x1, -R29.reuse ;  /* 0x000000010202b824 */ /* 0x100fe200078e0a1d */
[----:B------:R-:W-:Y:S01]  /*45e0*/  ISETP.GE.AND P3, PT, R16, RZ, PT ;  /* 0x000000ff1000720c */ /* 0x000fe20003f66270 */
[----:B------:R-:W-:Y:S01]  /*45f0*/  @!P5 IMAD.IADD R19, R19, 0x1, -R29 ;  /* 0x000000011313d824 */ /* 0x000fe200078e0a1d */
[----:B------:R-:W-:Y:S01]  /*4600*/  IADD3 R16, R11, 0x160, RZ ;  /* 0x000001600b107810 */ /* 0x000fe20007ffe0ff */
[----:B0-----:R-:W-:Y:S02]  /*4610*/  IMAD.MOV.U32 R4, RZ, RZ, R14 ;  /* 0x000000ffff047224 */ /* 0x001fe400078e000e */
[----:B------:R-:W-:Y:S01]  /*4620*/  IMAD.HI.U32 R14, R8, R17, RZ ;  /* 0x00000011080e7227 */ /* 0x000fe200078e00ff */
[----:B------:R-:W-:-:S03]  /*4630*/  ISETP.GT.U32.AND P5, PT, R29, R19, PT ;  /* 0x000000131d00720c */ /* 0x000fc60003fa4070 */
[----:B------:R-:W-:Y:S01]  /*4640*/  @!P1 IMAD.MOV R4, RZ, RZ, -R4 ;  /* 0x000000ffff049224 */ /* 0x000fe200078e0a04 */
[C---:B------:R-:W-:Y:S01]  /*4650*/  ISETP.GT.U32.AND P1, PT, R29.reuse, R2, PT ;  /* 0x000000021d00720c */ /* 0x040fe20003f24070 */
[----:B------:R-:W-:Y:S02]  /*4660*/  IMAD R5, R29, R20, R5 ;  /* 0x000000141d057224 */ /* 0x000fe400078e0205 */
[----:B------:R-:W-:Y:S01]  /*4670*/  IMAD.MOV R15, RZ, RZ, -R15 ;  /* 0x000000ffff0f7224 */ /* 0x000fe200078e0a0f */
[----:B------:R0:W-:Y:S01]  /*4680*/  STL [R1+0x2d4], R4 ;  /* 0x0002d40401007387 */ /* 0x0001e20000100800 */
[----:B------:R-:W-:Y:S01]  /*4690*/  @!P0 IMAD.IADD R9, R9, 0x1, -R29 ;  /* 0x0000000109098824 */ /* 0x000fe200078e0a1d */
[C---:B------:R-:W-:Y:S01]  /*46a0*/  ISETP.GT.U32.AND P0, PT, R29.reuse, R5, PT ;  /* 0x000000051d00720c */ /* 0x040fe20003f04070 */
[----:B------:R-:W-:Y:S02]  /*46b0*/  IMAD.MOV R14, RZ, RZ, -R14 ;  /* 0x000000ffff0e7224 */ /* 0x000fe400078e0a0e */
[C---:B------:R-:W-:Y:S01]  /*46c0*/  IMAD R18, R29.reuse, R15, R18 ;  /* 0x0000000f1d127224 */ /* 0x040fe200078e0212 */
[----:B------:R-:W-:Y:S01]  /*46d0*/  IABS R15, R16 ;  /* 0x00000010000f7213 */ /* 0x000fe20000000000 */
[----:B------:R-:W-:Y:S01]  /*46e0*/  IMAD R17, R29, R14, R17 ;  /* 0x0000000e1d117224 */ /* 0x000fe200078e0211 */
[----:B------:R-:W-:Y:S01]  /*46f0*/  IADD3 R14, R11, 0x15e, RZ ;  /* 0x0000015e0b0e7810 */ /* 0x000fe20007ffe0ff */
[----:B------:R-:W-:-:S02]  /*4700*/  @!P5 IMAD.IADD R19, R19, 0x1, -R29 ;  /* 0x000000011313d824 */ /* 0x000fc400078e0a1d */
[----:B0-----:R-:W-:Y:S01]  /*4710*/  IMAD.MOV.U32 R4, RZ, RZ, R9 ;  /* 0x000000ffff047224 */ /* 0x001fe200078e0009 */
[----:B------:R-:W-:Y:S01]  /*4720*/  ISETP.GT.U32.AND P5, PT, R29, R17, PT ;  /* 0x000000111d00720c */ /* 0x000fe20003fa4070 */
[----:B------:R-:W-:Y:S01]  /*4730*/  @!P2 IMAD.MOV R0, RZ, RZ, -R0 ;  /* 0x000000ffff00a224 */ /* 0x000fe200078e0a00 */
[----:B------:R-:W-:Y:S01]  /*4740*/  ISETP.GE.AND P2, PT, R7, RZ, PT ;  /* 0x000000ff0700720c */ /* 0x000fe20003f46270 */
[----:B------:R-:W-:Y:S01]  /*4750*/  @!P6 IMAD.MOV R4, RZ, RZ, -R4 ;  /* 0x000000ffff04e224 */ /* 0x000fe200078e0a04 */
[----:B------:R-:W-:Y:S01]  /*4760*/  ISETP.GT.U32.AND P6, PT, R29, R18, PT ;  /* 0x000000121d00720c */ /* 0x000fe20003fc4070 */
[--C-:B------:R-:W-:Y:S01]  /*4770*/  @!P1 IMAD.IADD R2, R2, 0x1, -R29.reuse ;  /* 0x0000000102029824 */ /* 0x100fe200078e0a1d */
[----:B------:R0:W-:Y:S01]  /*4780*/  STL [R1+0x2d0], R0 ;  /* 0x0002d00001007387 */ /* 0x0001e20000100800 */
[----:B------:R-:W-:Y:S01]  /*4790*/  ISETP.GE.AND P1, PT, R6, RZ, PT ;  /* 0x000000ff0600720c */ /* 0x000fe20003f26270 */
[----:B------:R-:W-:Y:S01]  /*47a0*/  @!P0 IMAD.IADD R5, R5, 0x1, -R29 ;  /* 0x0000000105058824 */ /* 0x000fe200078e0a1d */
[----:B------:R-:W-:Y:S01]  /*47b0*/  IADD3 R6, R11, 0x162, RZ ;  /* 0x000001620b067810 */ /* 0x000fe20007ffe0ff */
[----:B------:R1:W-:Y:S01]  /*47c0*/  STL [R1+0x2cc], R4 ;  /* 0x0002cc0401007387 */ /* 0x0003e20000100800 */
[----:B------:R-:W-:Y:S01]  /*47d0*/  ISETP.GE.AND P0, PT, R3, RZ, PT ;  /* 0x000000ff0300720c */ /* 0x000fe20003f06270 */
[----:B------:R-:W-:Y:S01]  /*47e0*/  IMAD.MOV.U32 R10, RZ, RZ, R19 ;  /* 0x000000ffff0a7224 */ /* 0x000fe200078e0013 */
[----:B------:R-:W-:Y:S01]  /*47f0*/  IABS R3, R6 ;  /* 0x0000000600037213 */ /* 0x000fe20000000000 */
[--C-:B------:R-:W-:Y:S01]  /*4800*/  @!P5 IMAD.IADD R17, R17, 0x1, -R29.reuse ;  /* 0x000000011111d824 */ /* 0x100fe200078e0a1d */
[----:B------:R-:W-:Y:S01]  /*4810*/  IABS R21, R14 ;  /* 0x0000000e00157213 */ /* 0x000fe20000000000 */
[----:B------:R-:W-:Y:S01]  /*4820*/  @!P3 IMAD.MOV R10, RZ, RZ, -R10 ;  /* 0x000000ffff0ab224 */ /* 0x000fe200078e0a0a */
[----:B0-----:R-:W-:Y:S01]  /*4830*/  IADD3 R0, R11, 0x164, RZ ;  /* 0x000001640b007810 */ /* 0x001fe20007ffe0ff */
[----:B------:R-:W-:Y:S01]  /*4840*/  @!P6 IMAD.IADD R18, R18, 0x1, -R29 ;  /* 0x000000011212e824 */ /* 0x000fe200078e0a1d */
[C---:B------:R-:W-:Y:S01]  /*4850*/  ISETP.GT.U32.AND P6, PT, R29.reuse, R5, PT ;  /* 0x000000051d00720c */ /* 0x040fe20003fc4070 */
[----:B-1----:R-:W-:Y:S01]  /*4860*/  IMAD.MOV.U32 R4, RZ, RZ, R2 ;  /* 0x000000ffff047224 */ /* 0x002fe200078e0002 */
[----:B------:R-:W-:Y:S01]  /*4870*/  IABS R7, R0 ;  /* 0x0000000000077213 */ /* 0x000fe20000000000 */
[----:B------:R-:W-:Y:S01]  /*4880*/  IMAD.MOV.U32 R2, RZ, RZ, R3 ;  /* 0x000000ffff027224 */ /* 0x000fe200078e0003 */
[C---:B------:R-:W-:Y:S01]  /*4890*/  ISETP.GT.U32.AND P5, PT, R29.reuse, R17, PT ;  /* 0x000000111d00720c */ /* 0x040fe20003fa4070 */
[----:B------:R-:W-:Y:S01]  /*48a0*/  @!P4 IMAD.MOV R4, RZ, RZ, -R4 ;  /* 0x000000ffff04c224 */ /* 0x000fe200078e0a04 */
[----:B------:R-:W-:Y:S01]  /*48b0*/  ISETP.GT.U32.AND P4, PT, R29, R18, PT ;  /* 0x000000121d00720c */ /* 0x000fe20003f84070 */
[----:B------:R-:W-:-:S03]  /*48c0*/  IMAD.HI.U32 R9, R8, R7, RZ ;  /* 0x0000000708097227 */ /* 0x000fc600078e00ff */
[----:B------:R0:W-:Y:S01]  /*48d0*/  STL [R1+0x2a4], R4 ;  /* 0x0002a40401007387 */ /* 0x0001e20000100800 */
[----:B------:R-:W-:Y:S02]  /*48e0*/  IMAD.MOV R9, RZ, RZ, -R9 ;  /* 0x000000ffff097224 */ /* 0x000fe400078e0a09 */
[----:B------:R-:W-:Y:S01]  /*48f0*/  IMAD.HI.U32 R3, R8, R2, RZ ;  /* 0x0000000208037227 */ /* 0x000fe200078e00ff */
[----:B------:R1:W-:Y:S03]  /*4900*/  STL [R1+0x2a8], R10 ;  /* 0x0002a80a01007387 */ /* 0x0003e60000100800 */
[----:B------:R-:W-:Y:S02]  /*4910*/  IMAD R7, R29, R9, R7 ;  /* 0x000000091d077224 */ /* 0x000fe400078e0207 */
[----:B------:R-:W-:Y:S02]  /*4920*/  IMAD.MOV R3, RZ, RZ, -R3 ;  /* 0x000000ffff037224 */ /* 0x000fe400078e0a03 */
[----:B------:R-:W-:Y:S01]  /*4930*/  @!P6 IMAD.IADD R5, R5, 0x1, -R29 ;  /* 0x000000010505e824 */ /* 0x000fe200078e0a1d */
[C---:B------:R-:W-:Y:S01]  /*4940*/  ISETP.GT.U32.AND P6, PT, R29.reuse, R7, PT ;  /* 0x000000071d00720c */ /* 0x040fe20003fc4070 */
[----:B------:R-:W-:-:S02]  /*4950*/  IMAD R2, R29, R3, R2 ;  /* 0x000000031d027224 */ /* 0x000fc400078e0202 */
[----:B------:R-:W-:Y:S02]  /*4960*/  @!P5 IMAD.IADD R17, R17, 0x1, -R29 ;  /* 0x000000011111d824 */ /* 0x000fe400078e0a1d */
[----:B------:R-:W-:Y:S01]  /*4970*/  IMAD.HI.U32 R3, R8, R15, RZ ;  /* 0x0000000f08037227 */ /* 0x000fe200078e00ff */
[----:B------:R-:W-:-:S03]  /*4980*/  ISETP.GT.U32.AND P5, PT, R29, R2, PT ;  /* 0x000000021d00720c */ /* 0x000fc60003fa4070 */
[----:B------:R-:W-:Y:S01]  /*4990*/  @!P4 IMAD.IADD R18, R18, 0x1, -R29 ;  /* 0x000000011212c824 */ /* 0x000fe200078e0a1d */
[----:B------:R-:W-:Y:S01]  /*49a0*/  ISETP.GE.AND P4, PT, R0, RZ, PT ;  /* 0x000000ff0000720c */ /* 0x000fe20003f86270 */
[----:B------:R-:W-:Y:S01]  /*49b0*/  IMAD.HI.U32 R9, R8, R21, RZ ;  /* 0x0000001508097227 */ /* 0x000fe200078e00ff */
[----:B------:R-:W-:-:S03]  /*49c0*/  IADD3 R0, R11, 0x15c, RZ ;  /* 0x0000015c0b007810 */ /* 0x000fc60007ffe0ff */
[----:B------:R-:W-:Y:S01]  /*49d0*/  @!P6 IMAD.IADD R7, R7, 0x1, -R29 ;  /* 0x000000010707e824 */ /* 0x000fe200078e0a1d */
[----:B------:R-:W-:Y:S01]  /*49e0*/  ISETP.GE.AND P6, PT, R6, RZ, PT ;  /* 0x000000ff0600720c */ /* 0x000fe20003fc6270 */
[----:B------:R-:W-:Y:S01]  /*49f0*/  IMAD.MOV R3, RZ, RZ, -R3 ;  /* 0x000000ffff037224 */ /* 0x000fe200078e0a03 */
[----:B------:R-:W-:Y:S01]  /*4a00*/  IADD3 R6, R11, 0x15a, RZ ;  /* 0x0000015a0b067810 */ /* 0x000fe20007ffe0ff */
[----:B------:R-:W-:Y:S01]  /*4a10*/  @!P5 IMAD.IADD R2, R2, 0x1, -R29 ;  /* 0x000000010202d824 */ /* 0x000fe200078e0a1d */
[C---:B------:R-:W-:Y:S01]  /*4a20*/  ISETP.GT.U32.AND P5, PT, R29.reuse, R7, PT ;  /* 0x000000071d00720c */ /* 0x040fe20003fa4070 */
[----:B0-----:R-:W-:Y:S02]  /*4a30*/  IMAD.MOV.U32 R4, RZ, RZ, R5 ;  /* 0x000000ffff047224 */ /* 0x001fe400078e0005 */
[----:B------:R-:W-:Y:S01]  /*4a40*/  IMAD.MOV R9, RZ, RZ, -R9 ;  /* 0x000000ffff097224 */ /* 0x000fe200078e0a09 */
[C---:B------:R-:W-:Y:S01]  /*4a50*/  ISETP.GT.U32.AND P3, PT, R29.reuse, R2, PT ;  /* 0x000000021d00720c */ /* 0x040fe20003f64070 */
[----:B------:R-:W-:Y:S01]  /*4a60*/  IMAD R15, R29, R3, R15 ;  /* 0x000000031d0f7224 */ /* 0x000fe200078e020f */
[----:B------:R-:W-:Y:S01]  /*4a70*/  IABS R3, R0 ;  /* 0x0000000000037213 */ /* 0x000fe20000000000 */
[----:B------:R-:W-:-:S02]  /*4a80*/  @!P2 IMAD.MOV R4, RZ, RZ, -R4 ;  /* 0x000000ffff04a224 */ /* 0x000fc400078e0a04 */
[C---:B------:R-:W-:Y:S01]  /*4a90*/  IMAD R21, R29.reuse, R9, R21 ;  /* 0x000000091d157224 */ /* 0x040fe200078e0215 */
[----:B------:R-:W-:Y:S01]  /*4aa0*/  IABS R9, R6 ;  /* 0x0000000600097213 */ /* 0x000fe20000000000 */
[----:B-1----:R-:W-:Y:S01]  /*4ab0*/  IMAD.MOV.U32 R10, RZ, RZ, R18 ;  /* 0x000000ffff0a7224 */ /* 0x002fe200078e0012 */
[C---:B------:R-:W-:Y:S01]  /*4ac0*/  ISETP.GT.U32.AND P2, PT, R29.reuse, R15, PT ;  /* 0x0000000f1d00720c */ /* 0x040fe20003f44070 */
[----:B------:R-:W-:Y:S01]  /*4ad0*/  IMAD.HI.U32 R5, R8, R3, RZ ;  /* 0x0000000308057227 */ /* 0x000fe200078e00ff */
[----:B------:R0:W-:Y:S03]  /*4ae0*/  STL [R1+0x2c4], R4 ;  /* 0x0002c40401007387 */ /* 0x0001e60000100800 */
[----:B------:R-:W-:Y:S01]  /*4af0*/  @!P1 IMAD.MOV R10, RZ, RZ, -R10 ;  /* 0x000000ffff0a9224 */ /* 0x000fe200078e0a0a */
[----:B------:R-:W-:Y:S01]  /*4b00*/  ISETP.GT.U32.AND P1, PT, R29, R21, PT ;  /* 0x000000151d00720c */ /* 0x000fe20003f24070 */
[----:B------:R-:W-:Y:S01]  /*4b10*/  @!P5 IMAD.IADD R7, R7, 0x1, -R29 ;  /* 0x000000010707d824 */ /* 0x000fe200078e0a1d */
[----:B------:R-:W-:Y:S01]  /*4b20*/  ISETP.GE.AND P5, PT, R14, RZ, PT ;  /* 0x000000ff0e00720c */ /* 0x000fe20003fa6270 */
[----:B------:R-:W-:Y:S01]  /*4b30*/  IMAD.MOV R5, RZ, RZ, -R5 ;  /* 0x000000ffff057224 */ /* 0x000fe200078e0a05 */
[----:B------:R1:W-:Y:S01]  /*4b40*/  STL [R1+0x2b0], R10 ;  /* 0x0002b00a01007387 */ /* 0x0003e20000100800 */
[----:B------:R-:W-:Y:S01]  /*4b50*/  @!P3 IMAD.IADD R2, R2, 0x1, -R29 ;  /* 0x000000010202b824 */ /* 0x000fe200078e0a1d */
[----:B------:R-:W-:Y:S01]  /*4b60*/  ISETP.GE.AND P3, PT, R0, RZ, PT ;  /* 0x000000ff0000720c */ /* 0x000fe20003f66270 */
[----:B0-----:R-:W-:Y:S01]  /*4b70*/  IMAD.MOV.U32 R4, RZ, RZ, R17 ;  /* 0x000000ffff047224 */ /* 0x001fe200078e0011 */
[----:B------:R-:W-:Y:S01]  /*4b80*/  IADD3 R0, R11, 0x158, RZ ;  /* 0x000001580b007810 */ /* 0x000fe20007ffe0ff */
[----:B------:R-:W-:-:S03]  /*4b90*/  IMAD.HI.U32 R17, R8, R9, RZ ;  /* 0x0000000908117227 */ /* 0x000fc600078e00ff */
[----:B------:R-:W-:Y:S01]  /*4ba0*/  IABS R14, R0 ;  /* 0x00000000000e7213 */ /* 0x000fe20000000000 */
[----:B------:R-:W-:Y:S01]  /*4bb0*/  @!P0 IMAD.MOV R4, RZ, RZ, -R4 ;  /* 0x000000ffff048224 */ /* 0x000fe200078e0a04 */
[----:B------:R-:W-:Y:S01]  /*4bc0*/  ISETP.GE.AND P0, PT, R16, RZ, PT ;  /* 0x000000ff1000720c */ /* 0x000fe20003f06270 */
[----:B------:R-:W-:Y:S01]  /*4bd0*/  IMAD.MOV R17, RZ, RZ, -R17 ;  /* 0x000000ffff117224 */ /* 0x000fe200078e0a11 */
[----:B------:R-:W-:Y:S01]  /*4be0*/  IADD3 R16, R11, 0x150, RZ ;  /* 0x000001500b107810 */ /* 0x000fe20007ffe0ff */
[----:B------:R-:W-:Y:S01]  /*4bf0*/  IMAD R3, R29, R5, R3 ;  /* 0x000000051d037224 */ /* 0x000fe200078e0203 */
[----:B------:R0:W-:Y:S01]  /*4c00*/  STL [R1+0x2c0], R4 ;  /* 0x0002c00401007387 */ /* 0x0001e20000100800 */
[----:B-1----:R-:W-:Y:S01]  /*4c10*/  IMAD.MOV.U32 R10, RZ, RZ, R7 ;  /* 0x000000ffff0a7224 */ /* 0x002fe200078e0007 */
[----:B------:R-:W-:Y:S01]  /*4c20*/  IADD3 R5, R11, 0x156, RZ ;  /* 0x000001560b057810 */ /* 0x000fe20007ffe0ff */
[----:B------:R-:W-:Y:S01]  /*4c30*/  @!P2 IMAD.IADD R15, R15, 0x1, -R29 ;  /* 0x000000010f0fa824 */ /* 0x000fe200078e0a1d */
[----:B------:R-:W-:Y:S01]  /*4c40*/  IADD3 R7, R11, 0x154, RZ ;  /* 0x000001540b077810 */ /* 0x000fe20007ffe0ff */
[C---:B------:R-:W-:Y:S01]  /*4c50*/  IMAD R9, R29.reuse, R17, R9 ;  /* 0x000000111d097224 */ /* 0x040fe200078e0209 */
[----:B------:R-:W-:Y:S01]  /*4c60*/  IABS R18, R16 ;  /* 0x0000001000127213 */ /* 0x000fe20000000000 */
[----:B------:R-:W-:Y:S01]  /*4c70*/  @!P4 IMAD.MOV R10, RZ, RZ, -R10 ;  /* 0x000000ffff0ac224 */ /* 0x000fe200078e0a0a */
[----:B------:R-:W-:Y:S01]  /*4c80*/  ISETP.GT.U32.AND P4, PT, R29, R3, PT ;  /* 0x000000031d00720c */ /* 0x000fe20003f84070 */
[----:B------:R-:W-:Y:S01]  /*4c90*/  @!P1 IMAD.IADD R21, R21, 0x1, -R29 ;  /* 0x0000000115159824 */ /* 0x000fe200078e0a1d */
[C---:B------:R-:W-:Y:S01]  /*4ca0*/  ISETP.GT.U32.AND P2, PT, R29.reuse, R15, PT ;  /* 0x0000000f1d00720c */ /* 0x040fe20003f44070 */
[----:B0-----:R-:W-:Y:S01]  /*4cb0*/  IMAD.MOV.U32 R4, RZ, RZ, R2 ;  /* 0x000000ffff047224 */ /* 0x001fe200078e0002 */
[----:B------:R-:W-:Y:S01]  /*4cc0*/  IABS R2, R5 ;  /* 0x0000000500027213 */ /* 0x000fe20000000000 */
[----:B------:R-:W-:Y:S01]  /*4cd0*/  STL [R1+0x2b4], R10 ;  /* 0x0002b40a01007387 */ /* 0x000fe20000100800 */
[C---:B------:R-:W-:Y:S01]  /*4ce0*/  ISETP.GT.U32.AND P1, PT, R29.reuse, R21, PT ;  /* 0x000000151d00720c */ /* 0x040fe20003f24070 */
[----:B------:R-:W-:Y:S01]  /*4cf0*/  @!P6 IMAD.MOV R4, RZ, RZ, -R4 ;  /* 0x000000ffff04e224 */ /* 0x000fe200078e0a04 */
[----:B------:R-:W-:Y:S01]  /*4d00*/  ISETP.GT.U32.AND P6, PT, R29, R9, PT ;  /* 0x000000091d00720c */ /* 0x000fe20003fc4070 */
[----:B------:R-:W-:Y:S01]  /*4d10*/  IMAD.HI.U32 R20, R8, R18, RZ ;  /* 0x0000001208147227 */ /* 0x000fe200078e00ff */
[----:B------:R-:W-:-:S02]  /*4d20*/  IABS R17, R7 ;  /* 0x0000000700117213 */ /* 0x000fc40000000000 */
[----:B------:R0:W-:Y:S01]  /*4d30*/  STL [R1+0x2bc], R4 ;  /* 0x0002bc0401007387 */ /* 0x0001e20000100800 */
[--C-:B------:R-:W-:Y:S02]  /*4d40*/  @!P4 IMAD.IADD R3, R3, 0x1, -R29.reuse ;  /* 0x000000010303c824 */ /* 0x100fe400078e0a1d */
[----:B------:R-:W-:Y:S01]  /*4d50*/  @!P2 IMAD.IADD R15, R15, 0x1, -R29 ;  /* 0x000000010f0fa824 */ /* 0x000fe200078e0a1d */
[----:B------:R-:W-:Y:S01]  /*4d60*/  ISETP.GE.AND P2, PT, R6, RZ, PT ;  /* 0x000000ff0600720c */ /* 0x000fe20003f46270 */
[----:B------:R-:W-:Y:S01]  /*4d70*/  IMAD.HI.U32 R6, R8, R14, RZ ;  /* 0x0000000e08067227 */ /* 0x000fe200078e00ff */
[----:B------:R-:W-:-:S03]  /*4d80*/  ISETP.GT.U32.AND P4, PT, R29, R3, PT ;  /* 0x000000031d00720c */ /* 0x000fc60003f84070 */
[--C-:B------:R-:W-:Y:S02]  /*4d90*/  @!P6 IMAD.IADD R9, R9, 0x1, -R29.reuse ;  /* 0x000000010909e824 */ /* 0x100fe400078e0a1d */
[----:B------:R-:W-:Y:S01]  /*4da0*/  @!P1 IMAD.IADD R21, R21, 0x1, -R29 ;  /* 0x0000000115159824 */ /* 0x000fe200078e0a1d */
[----:B------:R-:W-:Y:S01]  /*4db0*/  ISETP.GE.AND P1, PT, R0, RZ, PT ;  /* 0x000000ff0000720c */ /* 0x000fe20003f26270 */
[----:B------:R-:W-:Y:S01]  /*4dc0*/  IMAD.HI.U32 R0, R8, R2, RZ ;  /* 0x0000000208007227 */ /* 0x000fe200078e00ff */
[----:B------:R-:W-:-:S03]  /*4dd0*/  ISETP.GT.U32.AND P6, PT, R29, R9, PT ;  /* 0x000000091d00720c */ /* 0x000fc60003fc4070 */
[----:B------:R-:W-:Y:S02]  /*4de0*/  IMAD.MOV R6, RZ, RZ, -R6 ;  /* 0x000000ffff067224 */ /* 0x000fe400078e0a06 */
[----:B------:R-:W-:Y:S02]  /*4df0*/  IMAD.MOV R0, RZ, RZ, -R0 ;  /* 0x000000ffff007224 */ /* 0x000fe400078e0a00 */
[----:B------:R-:W-:Y:S01]  /*4e00*/  IMAD R14, R29, R6, R14 ;  /* 0x000000061d0e7224 */ /* 0x000fe200078e020e */
[----:B------:R-:W-:Y:S01]  /*4e10*/  IADD3 R6, R11, 0x14c, RZ ;  /* 0x0000014c0b067810 */ /* 0x000fe20007ffe0ff */
[----:B------:R-:W-:Y:S01]  /*4e20*/  IMAD R2, R29, R0, R2 ;  /* 0x000000001d027224 */ /* 0x000fe200078e0202 */
[----:B------:R-:W-:Y:S01]  /*4e30*/  IADD3 R0, R11, 0x14e, RZ ;  /* 0x0000014e0b007810 */ /* 0x000fe20007ffe0ff */
[--C-:B------:R-:W-:Y:S01]  /*4e40*/  @!P4 IMAD.IADD R3, R3, 0x1, -R29.reuse ;  /* 0x000000010303c824 */ /* 0x100fe200078e0a1d */
[----:B------:R-:W-:Y:S01]  /*4e50*/  ISETP.GT.U32.AND P4, PT, R29, R14, PT ;  /* 0x0000000e1d00720c */ /* 0x000fe20003f84070 */
[----:B------:R-:W-:Y:S01]  /*4e60*/  @!P6 IMAD.IADD R9, R9, 0x1, -R29 ;  /* 0x000000010909e824 */ /* 0x000fe200078e0a1d */
[----:B------:R-:W-:Y:S01]  /*4e70*/  ISETP.GT.U32.AND P6, PT, R29, R2, PT ;  /* 0x000000021d00720c */ /* 0x000fe20003fc4070 */
[----:B0-----:R-:W-:Y:S01]  /*4e80*/  IMAD.MOV.U32 R4, RZ, RZ, R15 ;  /* 0x000000ffff047224 */ /* 0x001fe200078e000f */
[----:B------:R-:W-:Y:S01]  /*4e90*/  IADD3 R15, R11, 0x152, RZ ;  /* 0x000001520b0f7810 */ /* 0x000fe20007ffe0ff */
[----:B------:R-:W-:-:S02]  /*4ea0*/  IMAD.MOV R20, RZ, RZ, -R20 ;  /* 0x000000ffff147224 */ /* 0x000fc400078e0a14 */
[----:B------:R-:W-:Y:S01]  /*4eb0*/  @!P0 IMAD.MOV R4, RZ, RZ, -R4 ;  /* 0x000000ffff048224 */ /* 0x000fe200078e0a04 */
[----:B------:R-:W-:Y:S01]  /*4ec0*/  ISETP.GE.AND P0, PT, R5, RZ, PT ;  /* 0x000000ff0500720c */ /* 0x000fe20003f06270 */
[----:B------:R-:W-:Y:S01]  /*4ed0*/  IMAD.HI.U32 R5, R8, R17, RZ ;  /* 0x0000001108057227 */ /* 0x000fe200078e00ff */
[----:B------:R-:W-:Y:S02]  /*4ee0*/  IABS R19, R15 ;  /* 0x0000000f00137213 */ /* 0x000fe40000000000 */
[----:B------:R0:W-:Y:S01]  /*4ef0*/  STL [R1+0x2b8], R4 ;  /* 0x0002b80401007387 */ /* 0x0001e20000100800 */
[----:B------:R-:W-:Y:S02]  /*4f00*/  @!P4 IMAD.IADD R14, R14, 0x1, -R29 ;  /* 0x000000010e0ec824 */ /* 0x000fe400078e0a1d */
[----:B------:R-:W-:Y:S02]  /*4f10*/  IMAD.MOV R5, RZ, RZ, -R5 ;  /* 0x000000ffff057224 */ /* 0x000fe400078e0a05 */
[----:B------:R-:W-:Y:S01]  /*4f20*/  @!P6 IMAD.IADD R2, R2, 0x1, -R29 ;  /* 0x000000010202e824 */ /* 0x000fe200078e0a1d */
[----:B------:R-:W-:Y:S01]  /*4f30*/  ISETP.GT.U32.AND P6, PT, R29, R14, PT ;  /* 0x0000000e1d00720c */ /* 0x000fe20003fc4070 */
[----:B------:R-:W-:-:S04]  /*4f40*/  IMAD.HI.U32 R22, R8, R19, RZ ;  /* 0x0000001308167227 */ /* 0x000fc800078e00ff */
[----:B0-----:R-:W-:Y:S02]  /*4f50*/  IMAD.MOV.U32 R4, RZ, RZ, R21 ;  /* 0x000000ffff047224 */ /* 0x001fe400078e0015 */
[----:B------:R-:W-:Y:S01]  /*4f60*/  IMAD R17, R29, R5, R17 ;  /* 0x000000051d117224 */ /* 0x000fe200078e0211 */
[----:B------:R-:W-:Y:S01]  /*4f70*/  IABS R5, R0 ;  /* 0x0000000000057213 */ /* 0x000fe20000000000 */
[----:B------:R-:W-:Y:S01]  /*4f80*/  @!P5 IMAD.MOV R4, RZ, RZ, -R4 ;  /* 0x000000ffff04d224 */ /* 0x000fe200078e0a04 */
[----:B------:R-:W-:Y:S01]  /*4f90*/  ISETP.GE.AND P5, PT, R7, RZ, PT ;  /* 0x000000ff0700720c */ /* 0x000fe20003fa6270 */
[----:B------:R-:W-:Y:S01]  /*4fa0*/  IMAD.MOV R22, RZ, RZ, -R22 ;  /* 0x000000ffff167224 */ /* 0x000fe200078e0a16 */
[C---:B------:R-:W-:Y:S01]  /*4fb0*/  ISETP.GT.U32.AND P4, PT, R29.reuse, R17, PT ;  /* 0x000000111d00720c */ /* 0x040fe20003f84070 */
[----:B------:R-:W-:Y:S01]  /*4fc0*/  IMAD.MOV.U32 R21, RZ, RZ, R5 ;  /* 0x000000ffff157224 */ /* 0x000fe200078e0005 */
[----:B------:R0:W-:Y:S01]  /*4fd0*/  STL [R1+0x2ac], R4 ;  /* 0x0002ac0401007387 */ /* 0x0001e20000100800 */
[----:B------:R-:W-:Y:S01]  /*4fe0*/  IMAD R7, R29, R22, R19 ;  /* 0x000000161d077224 */ /* 0x000fe200078e0213 */
[----:B------:R-:W-:Y:S01]  /*4ff0*/  IABS R19, R6 ;  /* 0x0000000600137213 */ /* 0x000fe20000000000 */
[----:B------:R-:W-:-:S02]  /*5000*/  @!P6 IMAD.IADD R14, R14, 0x1, -R29 ;  /* 0x000000010e0ee824 */ /* 0x000fc400078e0a1d */
[C---:B------:R-:W-:Y:S01]  /*5010*/  IMAD R5, R29.reuse, R20, R18 ;  /* 0x000000141d057224 */ /* 0x040fe200078e0212 */
[----:B------:R-:W-:Y:S01]  /*5020*/  ISETP.GT.U32.AND P6, PT, R29, R7, PT ;  /* 0x000000071d00720c */ /* 0x000fe20003fc4070 */
[----:B------:R-:W-:Y:S01]  /*5030*/  IMAD.MOV.U32 R10, RZ, RZ, R9 ;  /* 0x000000ffff0a7224 */ /* 0x000fe200078e0009 */
[----:B------:R-:W-:Y:S01]  /*5040*/  IADD3 R18, R11, 0x148, RZ ;  /* 0x000001480b127810 */ /* 0x000fe20007ffe0ff */
[----:B------:R-:W-:-:S03]  /*5050*/  IMAD.HI.U32 R9, R8, R19, RZ ;  /* 0x0000001308097227 */ /* 0x000fc600078e00ff */
[----:B------:R-:W-:Y:S01]  /*5060*/  IABS R20, R18 ;  /* 0x0000001200147213 */ /* 0x000fe20000000000 */
[----:B0-----:R-:W-:Y:S02]  /*5070*/  IMAD.MOV.U32 R4, RZ, RZ, R3 ;  /* 0x000000ffff047224 */ /* 0x001fe400078e0003 */
[----:B------:R-:W-:-:S04]  /*5080*/  IMAD.HI.U32 R3, R8, R21, RZ ;  /* 0x0000001508037227 */ /* 0x000fc800078e00ff */
[----:B------:R-:W-:Y:S01]  /*5090*/  @!P3 IMAD.MOV R4, RZ, RZ, -R4 ;  /* 0x000000ffff04b224 */ /* 0x000fe200078e0a04 */
[----:B------:R-:W-:Y:S01]  /*50a0*/  ISETP.GT.U32.AND P3, PT, R29, R2, PT ;  /* 0x000000021d00720c */ /* 0x000fe20003f64070 */
[----:B------:R-:W-:Y:S02]  /*50b0*/  IMAD.MOV R3, RZ, RZ, -R3 ;  /* 0x000000ffff037224 */ /* 0x000fe400078e0a03 */
[--C-:B------:R-:W-:Y:S01]  /*50c0*/  @!P4 IMAD.IADD R17, R17, 0x1, -R29.reuse ;  /* 0x000000011111c824 */ /* 0x100fe200078e0a1d */
[----:B------:R0:W-:Y:S01]  /*50d0*/  STL [R1+0x2a0], R4 ;  /* 0x0002a00401007387 */ /* 0x0001e20000100800 */
[----:B------:R-:W-:Y:S02]  /*50e0*/  @!P6 IMAD.IADD R7, R7, 0x1, -R29 ;  /* 0x000000010707e824 */ /* 0x000fe400078e0a1d */
[----:B------:R-:W-:Y:S01]  /*50f0*/  @!P2 IMAD.MOV R10, RZ, RZ, -R10 ;  /* 0x000000ffff0aa224 */ /* 0x000fe200078e0a0a */
[----:B------:R-:W-:Y:S01]  /*5100*/  ISETP.GT.U32.AND P4, PT, R29, R17, PT ;  /* 0x000000111d00720c */ /* 0x000fe20003f84070 */
[----:B------:R-:W-:Y:S01]  /*5110*/  IMAD.MOV R9, RZ, RZ, -R9 ;  /* 0x000000ffff097224 */ /* 0x000fe200078e0a09 */
[----:B------:R-:W-:-:S02]  /*5120*/  ISETP.GE.AND P2, PT, R15, RZ, PT ;  /* 0x000000ff0f00720c */ /* 0x000fc40003f46270 */
[----:B------:R1:W-:Y:S01]  /*5130*/  STL [R1+0x29c], R10 ;  /* 0x00029c0a01007387 */ /* 0x0003e20000100800 */
[----:B------:R-:W-:Y:S01]  /*5140*/  @!P3 IMAD.IADD R2, R2, 0x1, -R29 ;  /* 0x000000010202b824 */ /* 0x000fe200078e0a1d */
[----:B------:R-:W-:Y:S01]  /*5150*/  IADD3 R15, R11, 0x144, RZ ;  /* 0x000001440b0f7810 */ /* 0x000fe20007ffe0ff */
[----:B0-----:R-:W-:Y:S01]  /*5160*/  IMAD.MOV.U32 R4, RZ, RZ, R14 ;  /* 0x000000ffff047224 */ /* 0x001fe200078e000e */
[----:B------:R-:W-:Y:S01]  /*5170*/  ISETP.GE.AND P3, PT, R16, RZ, PT ;  /* 0x000000ff1000720c */ /* 0x000fe20003f66270 */
[----:B------:R-:W-:Y:S01]  /*5180*/  IMAD R14, R29, R3, R21 ;  /* 0x000000031d0e7224 */ /* 0x000fe200078e0215 */
[----:B------:R-:W-:Y:S01]  /*5190*/  IADD3 R3, R11, 0x14a, RZ ;  /* 0x0000014a0b037810 */ /* 0x000fe20007ffe0ff */
[----:B------:R-:W-:Y:S01]  /*51a0*/  @!P1 IMAD.MOV R4, RZ, RZ, -R4 ;  /* 0x000000ffff049224 */ /* 0x000fe200078e0a04 */
[----:B------:R-:W-:Y:S01]  /*51b0*/  ISETP.GT.U32.AND P1, PT, R29, R5, PT ;  /* 0x000000051d00720c */ /* 0x000fe20003f24070 */
[----:B------:R-:W-:Y:S01]  /*51c0*/  @!P4 IMAD.IADD R17, R17, 0x1, -R29 ;  /* 0x000000011111c824 */ /* 0x000fe200078e0a1d */
[----:B------:R-:W-:-:S02]  /*51d0*/  ISETP.GT.U32.AND P6, PT, R29, R14, PT ;  /* 0x0000000e1d00720c */ /* 0x000fc40003fc4070 */
[----:B------:R0:W-:Y:S01]  /*51e0*/  STL [R1+0x298], R4 ;  /* 0x0002980401007387 */ /* 0x0001e20000100800 */
[----:B------:R-:W-:Y:S01]  /*51f0*/  ISETP.GE.AND P4, PT, R0, RZ, PT ;  /* 0x000000ff0000720c */ /* 0x000fe20003f86270 */
[----:B------:R-:W-:Y:S01]  /*5200*/  IMAD R0, R29, R9, R19 ;  /* 0x000000091d007224 */ /* 0x000fe200078e0213 */
[----:B------:R-:W-:Y:S01]  /*5210*/  IABS R19, R3 ;  /* 0x0000000300137213 */ /* 0x000fe20000000000 */
[----:B-1----:R-:W-:Y:S01]  /*5220*/  IMAD.MOV.U32 R10, RZ, RZ, R17 ;  /* 0x000000ffff0a7224 */ /* 0x002fe200078e0011 */
[----:B------:R-:W-:-:S03]  /*5230*/  IABS R16, R15 ;  /* 0x0000000f00107213 */ /* 0x000fc60000000000 */
[----:B------:R-:W-:-:S04]  /*5240*/  IMAD.HI.U32 R21, R8, R19, RZ ;  /* 0x0000001308157227 */ /* 0x000fc800078e00ff */
[----:B0-----:R-:W-:Y:S01]  /*5250*/  IMAD.MOV.U32 R4, RZ, RZ, R2 ;  /* 0x000000ffff047224 */ /* 0x001fe200078e0002 */
[----:B------:R-:W-:Y:S01]  /*5260*/  IADD3 R2, R11, 0x146, RZ ;  /* 0x000001460b027810 */ /* 0x000fe20007ffe0ff */
[--C-:B------:R-:W-:Y:S01]  /*5270*/  @!P1 IMAD.IADD R5, R5, 0x1, -R29.reuse ;  /* 0x0000000105059824 */ /* 0x100fe200078e0a1d */
[C---:B------:R-:W-:Y:S01]  /*5280*/  ISETP.GT.U32.AND P1, PT, R29.reuse, R7, PT ;  /* 0x000000071d00720c */ /* 0x040fe20003f24070 */
[----:B------:R-:W-:Y:S01]  /*5290*/  @!P0 IMAD.MOV R4, RZ, RZ, -R4 ;  /* 0x000000ffff048224 */ /* 0x000fe200078e0a04 */
[----:B------:R-:W-:Y:S01]  /*52a0*/  IABS R9, R2 ;  /* 0x0000000200097213 */ /* 0x000fe20000000000 */
[----:B------:R-:W-:Y:S01]  /*52b0*/  @!P6 IMAD.IADD R14, R14, 0x1, -R29 ;  /* 0x000000010e0ee824 */ /* 0x000fe200078e0a1d */
[C---:B------:R-:W-:Y:S01]  /*52c0*/  ISETP.GT.U32.AND P0, PT, R29.reuse, R5, PT ;  /* 0x000000051d00720c */ /* 0x040fe20003f04070 */
[----:B------:R-:W-:Y:S01]  /*52d0*/  IMAD.MOV R21, RZ, RZ, -R21 ;  /* 0x000000ffff157224 */ /* 0x000fe200078e0a15 */
[----:B------:R0:W-:Y:S01]  /*52e0*/  STL [R1+0x294], R4 ;  /* 0x0002940401007387 */ /* 0x0001e20000100800 */
[----:B------:R-:W-:Y:S01]  /*52f0*/  IMAD.HI.U32 R22, R8, R9, RZ ;  /* 0x0000000908167227 */ /* 0x000fe200078e00ff */
[----:B------:R-:W-:-:S03]  /*5300*/  ISETP.GT.U32.AND P6, PT, R29, R14, PT ;  /* 0x0000000e1d00720c */ /* 0x000fc60003fc4070 */
[----:B------:R-:W-:Y:S02]  /*5310*/  @!P5 IMAD.MOV R10, RZ, RZ, -R10 ;  /* 0x000000ffff0ad224 */ /* 0x000fe400078e0a0a */
[--C-:B------:R-:W-:Y:S01]  /*5320*/  @!P1 IMAD.IADD R7, R7, 0x1, -R29.reuse ;  /* 0x0000000107079824 */ /* 0x100fe200078e0a1d */
[----:B------:R-:W-:Y:S01]  /*5330*/  ISETP.GT.U32.AND P1, PT, R29, R0, PT ;  /* 0x000000001d00720c */ /* 0x000fe20003f24070 */
[----:B------:R-:W-:Y:S01]  /*5340*/  IMAD.MOV R22, RZ, RZ, -R22 ;  /* 0x000000ffff167224 */ /* 0x000fe200078e0a16 */
[----:B------:R-:W-:Y:S01]  /*5350*/  STL [R1+0x290], R10 ;  /* 0x0002900a01007387 */ /* 0x000fe20000100800 */
[----:B------:R-:W-:Y:S01]  /*5360*/  @!P0 IMAD.IADD R5, R5, 0x1, -R29 ;  /* 0x0000000105058824 */ /* 0x000fe200078e0a1d */
[----:B------:R-:W-:Y:S01]  /*5370*/  ISETP.GE.AND P0, PT, R6, RZ, PT ;  /* 0x000000ff0600720c */ /* 0x000fe20003f06270 */
[----:B------:R-:W-:Y:S02]  /*5380*/  IMAD R6, R29, R21, R19 ;  /* 0x000000151d067224 */ /* 0x000fe400078e0213 */
[----:B------:R-:W-:-:S02]  /*5390*/  @!P6 IMAD.IADD R14, R14, 0x1, -R29 ;  /* 0x000000010e0ee824 */ /* 0x000fc400078e0a1d */
[----:B------:R-:W-:Y:S01]  /*53a0*/  IMAD.HI.U32 R19, R8, R20, RZ ;  /* 0x0000001408137227 */ /* 0x000fe200078e00ff */
[----:B------:R-:W-:-:S03]  /*53b0*/  ISETP.GT.U32.AND P6, PT, R29, R6, PT ;  /* 0x000000061d00720c */ /* 0x000fc60003fc4070 */
[----:B------:R-:W-:Y:S01]  /*53c0*/  @!P1 IMAD.IADD R0, R0, 0x1, -R29 ;  /* 0x0000000100009824 */ /* 0x000fe200078e0a1d */
[----:B------:R-:W-:Y:S01]  /*53d0*/  ISETP.GE.AND P1, PT, R3, RZ, PT ;  /* 0x000000ff0300720c */ /* 0x000fe20003f26270 */
[----:B0-----:R-:W-:Y:S01]  /*53e0*/  IMAD.MOV.U32 R4, RZ, RZ, R7 ;  /* 0x000000ffff047224 */ /* 0x001fe200078e0007 */
[----:B------:R-:W-:Y:S01]  /*53f0*/  IADD3 R3, R11, 0x142, RZ ;  /* 0x000001420b037810 */ /* 0x000fe20007ffe0ff */
[----:B------:R-:W-:-:S04]  /*5400*/  IMAD.HI.U32 R21, R8, R16, RZ ;  /* 0x0000001008157227 */ /* 0x000fc800078e00ff */
[----:B------:R-:W-:Y:S02]  /*5410*/  IMAD.MOV R19, RZ, RZ, -R19 ;  /* 0x000000ffff137224 */ /* 0x000fe400078e0a13 */
[----:B------:R-:W-:Y:S01]  /*5420*/  @!P6 IMAD.IADD R6, R6, 0x1, -R29 ;  /* 0x000000010606e824 */ /* 0x000fe200078e0a1d */
[C---:B------:R-:W-:Y:S01]  /*5430*/  ISETP.GT.U32.AND P6, PT, R29.reuse, R0, PT ;  /* 0x000000001d00720c */ /* 0x040fe20003fc4070 */
[----:B------:R-:W-:Y:S02]  /*5440*/  @!P2 IMAD.MOV R4, RZ, RZ, -R4 ;  /* 0x000000ffff04a224 */ /* 0x000fe400078e0a04 */
[----:B------:R-:W-:Y:S01]  /*5450*/  IMAD.MOV R21, RZ, RZ, -R21 ;  /* 0x000000ffff157224 */ /* 0x000fe200078e0a15 */
[C---:B------:R-:W-:Y:S01]  /*5460*/  ISETP.GT.U32.AND P2, PT, R29.reuse, R6, PT ;  /* 0x000000061d00720c */ /* 0x040fe20003f44070 */
[C---:B------:R-:W-:Y:S01]  /*5470*/  IMAD R19, R29.reuse, R19, R20 ;  /* 0x000000131d137224 */ /* 0x040fe200078e0214 */
[----:B------:R0:W-:Y:S01]  /*5480*/  STL [R1+0x28c], R4 ;  /* 0x00028c0401007387 */ /* 0x0001e20000100800 */
[----:B------:R-:W-:Y:S01]  /*5490*/  IMAD R9, R29, R22, R9 ;  /* 0x000000161d097224 */ /* 0x000fe200078e0209 */
[----:B------:R-:W-:Y:S01]  /*54a0*/  IADD3 R20, R11, 0x140, RZ ;  /* 0x000001400b147810 */ /* 0x000fe20007ffe0ff */
[C---:B------:R-:W-:Y:S01]  /*54b0*/  IMAD R16, R29.reuse, R21, R16 ;  /* 0x000000151d107224 */ /* 0x040fe200078e0210 */
[----:B------:R-:W-:Y:S01]  /*54c0*/  IABS R21, R3 ;  /* 0x0000000300157213 */ /* 0x000fe20000000000 */
[----:B------:R-:W-:Y:S01]  /*54d0*/  @!P3 IMAD.MOV R5, RZ, RZ, -R5 ;  /* 0x000000ffff05b224 */ /* 0x000fe200078e0a05 */
[C---:B------:R-:W-:Y:S01]  /*54e0*/  ISETP.GT.U32.AND P5, PT, R29.reuse, R19, PT ;  /* 0x000000131d00720c */ /* 0x040fe20003fa4070 */
[----:B------:R-:W-:Y:S01]  /*54f0*/  @!P6 IMAD.IADD R0, R0, 0x1, -R29 ;  /* 0x000000010000e824 */ /* 0x000fe200078e0a1d */
[C---:B------:R-:W-:Y:S01]  /*5500*/  ISETP.GT.U32.AND P3, PT, R29.reuse, R9, PT ;  /* 0x000000091d00720c */ /* 0x040fe20003f64070 */
[----:B------:R-:W-:Y:S01]  /*5510*/  IMAD.MOV.U32 R7, RZ, RZ, R21 ;  /* 0x000000ffff077224 */ /* 0x000fe200078e0015 */
[----:B------:R1:W-:Y:S01]  /*5520*/  STL [R1+0x288], R5 ;  /* 0x0002880501007387 */ /* 0x0003e20000100800 */
[----:B0-----:R-:W-:Y:S01]  /*5530*/  IMAD.MOV.U32 R4, RZ, RZ, R14 ;  /* 0x000000ffff047224 */ /* 0x001fe200078e000e */
[----:B------:R-:W-:Y:S01]  /*5540*/  ISETP.GT.U32.AND P6, PT, R29, R16, PT ;  /* 0x000000101d00720c */ /* 0x000fe20003fc4070 */
[----:B------:R-:W-:Y:S01]  /*5550*/  IMAD.HI.U32 R14, R8, R7, RZ ;  /* 0x00000007080e7227 */ /* 0x000fe200078e00ff */
[----:B------:R-:W-:-:S03]  /*5560*/  IABS R17, R20 ;  /* 0x0000001400117213 */ /* 0x000fc60000000000 */
[----:B------:R-:W-:Y:S01]  /*5570*/  @!P4 IMAD.MOV R4, RZ, RZ, -R4 ;  /* 0x000000ffff04c224 */ /* 0x000fe200078e0a04 */
[----:B------:R-:W-:Y:S01]  /*5580*/  ISETP.GE.AND P4, PT, R18, RZ, PT ;  /* 0x000000ff1200720c */ /* 0x000fe20003f86270 */
[----:B------:R-:W-:Y:S02]  /*5590*/  IMAD.MOV R14, RZ, RZ, -R14 ;  /* 0x000000ffff0e7224 */ /* 0x000fe400078e0a0e */
[--C-:B------:R-:W-:Y:S01]  /*55a0*/  @!P2 IMAD.IADD R6, R6, 0x1, -R29.reuse ;  /* 0x000000010606a824 */ /* 0x100fe200078e0a1d */
[----:B------:R0:W-:Y:S01]  /*55b0*/  STL [R1+0x284], R4 ;  /* 0x0002840401007387 */ /* 0x0001e20000100800 */
[----:B------:R-:W-:Y:S01]  /*55c0*/  @!P5 IMAD.IADD R19, R19, 0x1, -R29 ;  /* 0x000000011313d824 */ /* 0x000fe200078e0a1d */
[----:B------:R-:W-:Y:S01]  /*55d0*/  ISETP.GE.AND P2, PT, R2, RZ, PT ;  /* 0x000000ff0200720c */ /* 0x000fe20003f46270 */
[----:B-1----:R-:W-:Y:S01]  /*55e0*/  IMAD.MOV.U32 R5, RZ, RZ, R17 ;  /* 0x000000ffff057224 */ /* 0x002fe200078e0011 */
[----:B------:R-:W-:Y:S01]  /*55f0*/  ISETP.GE.AND P5, PT, R15, RZ, PT ;  /* 0x000000ff0f00720c */ /* 0x000fe20003fa6270 */
[----:B------:R-:W-:Y:S01]  /*5600*/  @!P3 IMAD.IADD R9, R9, 0x1, -R29 ;  /* 0x000000010909b824 */ /* 0x000fe200078e0a1d */
[C---:B------:R-:W-:Y:S01]  /*5610*/  ISETP.GT.U32.AND P3, PT, R29.reuse, R19, PT ;  /* 0x000000131d00720c */ /* 0x040fe20003f64070 */
[----:B------:R-:W-:Y:S01]  /*5620*/  IMAD R7, R29, R14, R7 ;  /* 0x0000000e1d077224 */ /* 0x000fe200078e0207 */
[C---:B------:R-:W-:Y:S01]  /*5630*/  IADD3 R15, R11.reuse, 0x13e, RZ ;  /* 0x0000013e0b0f7810 */ /* 0x040fe20007ffe0ff */
[----:B------:R-:W-:Y:S01]  /*5640*/  IMAD.HI.U32 R2, R8, R5, RZ ;  /* 0x0000000508027227 */ /* 0x000fe200078e00ff */
[----:B------:R-:W-:-:S03]  /*5650*/  IADD3 R14, R11, 0x13a, RZ ;  /* 0x0000013a0b0e7810 */ /* 0x000fc60007ffe0ff */
[----:B0-----:R-:W-:Y:S02]  /*5660*/  IMAD.MOV.U32 R4, RZ, RZ, R0 ;  /* 0x000000ffff047224 */ /* 0x001fe400078e0000 */
[--C-:B------:R-:W-:Y:S01]  /*5670*/  @!P6 IMAD.IADD R16, R16, 0x1, -R29.reuse ;  /* 0x000000011010e824 */ /* 0x100fe200078e0a1d */
[C---:B------:R-:W-:Y:S01]  /*5680*/  ISETP.GT.U32.AND P6, PT, R29.reuse, R9, PT ;  /* 0x000000091d00720c */ /* 0x040fe20003fc4070 */
[----:B------:R-:W-:Y:S02]  /*5690*/  @!P0 IMAD.MOV R4, RZ, RZ, -R4 ;  /* 0x000000ffff048224 */ /* 0x000fe400078e0a04 */
[----:B------:R-:W-:Y:S01]  /*56a0*/  IMAD.MOV R2, RZ, RZ, -R2 ;  /* 0x000000ffff027224 */ /* 0x000fe200078e0a02 */
[----:B------:R-:W-:Y:S01]  /*56b0*/  ISETP.GT.U32.AND P0, PT, R29, R16, PT ;  /* 0x000000101d00720c */ /* 0x000fe20003f04070 */
[----:B------:R-:W-:Y:S01]  /*56c0*/  @!P3 IMAD.IADD R19, R19, 0x1, -R29 ;  /* 0x000000011313b824 */ /* 0x000fe200078e0a1d */
[----:B------:R0:W-:Y:S01]  /*56d0*/  STL [R1+0x280], R4 ;  /* 0x0002800401007387 */ /* 0x0001e20000100800 */
[----:B------:R-:W-:Y:S01]  /*56e0*/  IMAD R0, R29, R2, R5 ;  /* 0x000000021d007224 */ /* 0x000fe200078e0205 */
[----:B------:R-:W-:-:S02]  /*56f0*/  IABS R5, R15 ;  /* 0x0000000f00057213 */ /* 0x000fc40000000000 */
[----:B------:R-:W-:Y:S02]  /*5700*/  ISETP.GE.AND P3, PT, R3, RZ, PT ;  /* 0x000000ff0300720c */ /* 0x000fe40003f66270 */
[----:B------:R-:W-:Y:S01]  /*5710*/  IABS R3, R14 ;  /* 0x0000000e00037213 */ /* 0x000fe20000000000 */
[----:B------:R-:W-:Y:S01]  /*5720*/  @!P6 IMAD.IADD R9, R9, 0x1, -R29 ;  /* 0x000000010909e824 */ /* 0x000fe200078e0a1d */
[----:B------:R-:W-:Y:S01]  /*5730*/  ISETP.GT.U32.AND P6, PT, R29, R0, PT ;  /* 0x000000001d00720c */ /* 0x000fe20003fc4070 */
[----:B------:R-:W-:-:S04]  /*5740*/  IMAD.HI.U32 R18, R8, R5, RZ ;  /* 0x0000000508127227 */ /* 0x000fc800078e00ff */
[----:B0-----:R-:W-:Y:S01]  /*5750*/  IMAD.MOV.U32 R4, RZ, RZ, R6 ;  /* 0x000000ffff047224 */ /* 0x001fe200078e0006 */
[----:B------:R-:W-:Y:S01]  /*5760*/  IADD3 R6, R11, 0x13c, RZ ;  /* 0x0000013c0b067810 */ /* 0x000fe20007ffe0ff */
[----:B------:R-:W-:Y:S02]  /*5770*/  IMAD.MOV R18, RZ, RZ, -R18 ;  /* 0x000000ffff127224 */ /* 0x000fe400078e0a12 */
[----:B------:R-:W-:Y:S01]  /*5780*/  @!P1 IMAD.MOV R4, RZ, RZ, -R4 ;  /* 0x000000ffff049224 */ /* 0x000fe200078e0a04 */
[C---:B------:R-:W-:Y:S01]  /*5790*/  ISETP.GT.U32.AND P1, PT, R29.reuse, R7, PT ;  /* 0x000000071d00720c */ /* 0x040fe20003f24070 */
[C---:B------:R-:W-:Y:S01]  /*57a0*/  IMAD R5, R29.reuse, R18, R5 ;  /* 0x000000121d057224 */ /* 0x040fe200078e0205 */
[----:B------:R-:W-:Y:S01]  /*57b0*/  IABS R2, R6 ;  /* 0x0000000600027213 */ /* 0x000fe20000000000 */
[----:B------:R-:W-:Y:S01]  /*57c0*/  IMAD.MOV.U32 R10, RZ, RZ, R9 ;  /* 0x000000ffff0a7224 */ /* 0x000fe200078e0009 */
[----:B------:R0:W-:Y:S01]  /*57d0*/  STL [R1+0x278], R4 ;  /* 0x0002780401007387 */ /* 0x0001e20000100800 */
[--C-:B------:R-:W-:Y:S01]  /*57e0*/  @!P0 IMAD.IADD R16, R16, 0x1, -R29.reuse ;  /* 0x0000000110108824 */ /* 0x100fe200078e0a1d */
[----:B------:R-:W-:Y:S01]  /*57f0*/  ISETP.GE.AND P0, PT, R20, RZ, PT ;  /* 0x000000ff1400720c */ /* 0x000fe20003f06270 */
[----:B------:R-:W-:Y:S01]  /*5800*/  @!P2 IMAD.MOV R10, RZ, RZ, -R10 ;  /* 0x000000ffff0aa224 */ /* 0x000fe200078e0a0a */
[----:B------:R-:W-:Y:S01]  /*5810*/  ISETP.GT.U32.AND P2, PT, R29, R5, PT ;  /* 0x000000051d00720c */ /* 0x000fe20003f44070 */
[----:B------:R-:W-:-:S02]  /*5820*/  @!P6 IMAD.IADD R0, R0, 0x1, -R29 ;  /* 0x000000010000e824 */ /* 0x000fc400078e0a1d */
[----:B------:R-:W-:-:S03]  /*5830*/  IMAD.HI.U32 R9, R8, R3, RZ ;  /* 0x0000000308097227 */ /* 0x000fc600078e00ff */
[----:B------:R-:W-:Y:S01]  /*5840*/  ISETP.GT.U32.AND P6, PT, R29, R0, PT ;  /* 0x000000001d00720c */ /* 0x000fe20003fc4070 */
[----:B------:R-:W-:Y:S01]  /*5850*/  @!P1 IMAD.IADD R7, R7, 0x1, -R29 ;  /* 0x0000000107079824 */ /* 0x000fe200078e0a1d */
[----:B------:R-:W-:Y:S01]  /*5860*/  ISETP.GE.AND P1, PT, R15, RZ, PT ;  /* 0x000000ff0f00720c */ /* 0x000fe20003f26270 */
[----:B0-----:R-:W-:Y:S01]  /*5870*/  IMAD.MOV.U32 R4, RZ, RZ, R19 ;  /* 0x000000ffff047224 */ /* 0x001fe200078e0013 */
[----:B------:R-:W-:Y:S01]  /*5880*/  IADD3 R19, R11, 0x12e, RZ ;  /* 0x0000012e0b137810 */ /* 0x000fe20007ffe0ff */
[----:B------:R-:W-:-:S04]  /*5890*/  IMAD.HI.U32 R17, R8, R2, RZ ;  /* 0x0000000208117227 */ /* 0x000fc800078e00ff */
[----:B------:R-:W-:Y:S01]  /*58a0*/  @!P4 IMAD.MOV R4, RZ, RZ, -R4 ;  /* 0x000000ffff04c224 */ /* 0x000fe200078e0a04 */
[----:B------:R-:W-:Y:S01]  /*58b0*/  ISETP.GT.U32.AND P4, PT, R29, R7, PT ;  /* 0x000000071d00720c */ /* 0x000fe20003f84070 */
[----:B------:R-:W-:Y:S01]  /*58c0*/  IMAD.MOV R15, RZ, RZ, -R17 ;  /* 0x000000ffff0f7224 */ /* 0x000fe200078e0a11 */
[----:B------:R-:W-:Y:S01]  /*58d0*/  IABS R17, R19 ;  /* 0x0000001300117213 */ /* 0x000fe20000000000 */
[--C-:B------:R-:W-:Y:S01]  /*58e0*/  @!P2 IMAD.IADD R5, R5, 0x1, -R29.reuse ;  /* 0x000000010505a824 */ /* 0x100fe200078e0a1d */
[----:B------:R0:W-:Y:S01]  /*58f0*/  STL [R1+0x270], R4 ;  /* 0x0002700401007387 */ /* 0x0001e20000100800 */
[----:B------:R-:W-:Y:S01]  /*5900*/  IMAD R2, R29, R15, R2 ;  /* 0x0000000f1d027224 */ /* 0x000fe200078e0202 */
[----:B------:R-:W-:Y:S01]  /*5910*/  IADD3 R15, R11, 0x138, RZ ;  /* 0x000001380b0f7810 */ /* 0x000fe20007ffe0ff */
[----:B------:R-:W-:Y:S01]  /*5920*/  @!P6 IMAD.IADD R0, R0, 0x1, -R29 ;  /* 0x000000010000e824 */ /* 0x000fe200078e0a1d */
[----:B------:R1:W-:Y:S01]  /*5930*/  STL [R1+0x250], R10 ;  /* 0x0002500a01007387 */ /* 0x0003e20000100800 */
[----:B------:R-:W-:-:S02]  /*5940*/  ISETP.GT.U32.AND P2, PT, R29, R5, PT ;  /* 0x000000051d00720c */ /* 0x000fc40003f44070 */
[----:B------:R-:W-:Y:S02]  /*5950*/  IABS R22, R15 ;  /* 0x0000000f00167213 */ /* 0x000fe40000000000 */
[----:B------:R-:W-:Y:S01]  /*5960*/  @!P4 IMAD.IADD R7, R7, 0x1, -R29 ;  /* 0x000000010707c824 */ /* 0x000fe200078e0a1d */
[----:B------:R-:W-:Y:S01]  /*5970*/  ISETP.GT.U32.AND P4, PT, R29, R2, PT ;  /* 0x000000021d00720c */ /* 0x000fe20003f84070 */
[----:B0-----:R-:W-:Y:S01]  /*5980*/  IMAD.MOV.U32 R4, RZ, RZ, R16 ;  /* 0x000000ffff047224 */ /* 0x001fe200078e0010 */
[----:B------:R-:W-:Y:S01]  /*5990*/  ISETP.GE.AND P6, PT, R14, RZ, PT ;  /* 0x000000ff0e00720c */ /* 0x000fe20003fc6270 */
[----:B-1----:R-:W-:Y:S01]  /*59a0*/  IMAD.MOV.U32 R10, RZ, RZ, R7 ;  /* 0x000000ffff0a7224 */ /* 0x002fe200078e0007 */
[----:B------:R-:W-:Y:S01]  /*59b0*/  IADD3 R14, R11, 0x136, RZ ;  /* 0x000001360b0e7810 */ /* 0x000fe20007ffe0ff */
[----:B------:R-:W-:Y:S01]  /*59c0*/  @!P5 IMAD.MOV R4, RZ, RZ, -R4 ;  /* 0x000000ffff04d224 */ /* 0x000fe200078e0a04 */
[----:B------:R-:W-:Y:S01]  /*59d0*/  ISETP.GE.AND P5, PT, R6, RZ, PT ;  /* 0x000000ff0600720c */ /* 0x000fe20003fa6270 */
[----:B------:R-:W-:Y:S01]  /*59e0*/  IMAD.MOV R6, RZ, RZ, -R9 ;  /* 0x000000ffff067224 */ /* 0x000fe200078e0a09 */
[----:B------:R-:W-:Y:S01]  /*59f0*/  IABS R23, R14 ;  /* 0x0000000e00177213 */ /* 0x000fe20000000000 */
[----:B------:R-:W-:Y:S01]  /*5a00*/  @!P3 IMAD.MOV R10, RZ, RZ, -R10 ;  /* 0x000000ffff0ab224 */ /* 0x000fe200078e0a0a */
[----:B------:R0:W-:Y:S01]  /*5a10*/  STL [R1+0x258], R4 ;  /* 0x0002580401007387 */ /* 0x0001e20000100800 */
[----:B------:R-:W-:Y:S01]  /*5a20*/  IMAD R3, R29, R6, R3 ;  /* 0x000000061d037224 */ /* 0x000fe200078e0203 */
[----:B------:R-:W-:Y:S01]  /*5a30*/  IADD3 R9, R11, 0x134, RZ ;  /* 0x000001340b097810 */ /* 0x000fe20007ffe0ff */
[--C-:B------:R-:W-:Y:S01]  /*5a40*/  @!P2 IMAD.IADD R5, R5, 0x1, -R29.reuse ;  /* 0x000000010505a824 */ /* 0x100fe200078e0a1d */
[----:B------:R-:W-:Y:S01]  /*5a50*/  ISETP.GE.AND P2, PT, R14, RZ, PT ;  /* 0x000000ff0e00720c */ /* 0x000fe20003f46270 */
[----:B------:R-:W-:Y:S01]  /*5a60*/  @!P4 IMAD.IADD R2, R2, 0x1, -R29 ;  /* 0x000000010202c824 */ /* 0x000fe200078e0a1d */
[----:B------:R-:W-:Y:S01]  /*5a70*/  ISETP.GT.U32.AND P3, PT, R29, R3, PT ;  /* 0x000000031d00720c */ /* 0x000fe20003f64070 */
[----:B------:R-:W-:Y:S01]  /*5a80*/  IMAD.HI.U32 R7, R8, R23, RZ ;  /* 0x0000001708077227 */ /* 0x000fe200078e00ff */
[----:B------:R1:W-:Y:S01]  /*5a90*/  STL [R1+0x25c], R10 ;  /* 0x00025c0a01007387 */ /* 0x0003e20000100800 */
[----:B------:R-:W-:-:S02]  /*5aa0*/  IABS R6, R9 ;  /* 0x0000000900067213 */ /* 0x000fc40000000000 */
[----:B0-----:R-:W-:Y:S01]  /*5ab0*/  IMAD.MOV.U32 R4, RZ, RZ, R0 ;  /* 0x000000ffff047224 */ /* 0x001fe200078e0000 */
[----:B------:R-:W-:Y:S01]  /*5ac0*/  ISETP.GT.U32.AND P4, PT, R29, R2, PT ;  /* 0x000000021d00720c */ /* 0x000fe20003f84070 */
[----:B------:R-:W-:Y:S01]  /*5ad0*/  IMAD.MOV R7, RZ, RZ, -R7 ;  /* 0x000000ffff077224 */ /* 0x000fe200078e0a07 */
[----:B------:R-:W-:Y:S01]  /*5ae0*/  IADD3 R16, R11, 0x12c, RZ ;  /* 0x0000012c0b107810 */ /* 0x000fe20007ffe0ff */
[----:B------:R-:W-:Y:S01]  /*5af0*/  @!P0 IMAD.MOV R4, RZ, RZ, -R4 ;  /* 0x000000ffff048224 */ /* 0x000fe200078e0a04 */
[----:B------:R-:W-:Y:S01]  /*5b00*/  ISETP.GE.AND P0, PT, R15, RZ, PT ;  /* 0x000000ff0f00720c */ /* 0x000fe20003f06270 */
[----:B------:R-:W-:Y:S01]  /*5b10*/  IMAD.HI.U32 R15, R8, R22, RZ ;  /* 0x00000016080f7227 */ /* 0x000fe200078e00ff */
[----:B------:R-:W-:Y:S02]  /*5b20*/  IABS R18, R16 ;  /* 0x0000001000127213 */ /* 0x000fe40000000000 */
[----:B------:R0:W-:Y:S01]  /*5b30*/  STL [R1+0x264], R4 ;  /* 0x0002640401007387 */ /* 0x0001e20000100800 */
[----:B------:R-:W-:-:S02]  /*5b40*/  @!P3 IMAD.IADD R3, R3, 0x1, -R29 ;  /* 0x000000010303b824 */ /* 0x000fc400078e0a1d */
[----:B------:R-:W-:Y:S02]  /*5b50*/  IMAD.MOV R14, RZ, RZ, -R15 ;  /* 0x000000ffff0e7224 */ /* 0x000fe400078e0a0f */
[----:B-1----:R-:W-:Y:S01]  /*5b60*/  IMAD.MOV.U32 R10, RZ, RZ, R5 ;  /* 0x000000ffff0a7224 */ /* 0x002fe200078e0005 */
[C---:B------:R-:W-:Y:S01]  /*5b70*/  ISETP.GT.U32.AND P3, PT, R29.reuse, R3, PT ;  /* 0x000000031d00720c */ /* 0x040fe20003f64070 */
[----:B------:R-:W-:Y:S01]  /*5b80*/  IMAD R22, R29, R14, R22 ;  /* 0x0000000e1d167224 */ /* 0x000fe200078e0216 */
[----:B------:R-:W-:Y:S01]  /*5b90*/  IADD3 R5, R11, 0x130, RZ ;  /* 0x000001300b057810 */ /* 0x000fe20007ffe0ff */
[----:B------:R-:W-:Y:S02]  /*5ba0*/  @!P1 IMAD.MOV R10, RZ, RZ, -R10 ;  /* 0x000000ffff0a9224 */ /* 0x000fe400078e0a0a */
[C---:B------:R-:W-:Y:S01]  /*5bb0*/  IMAD R23, R29.reuse, R7, R23 ;  /* 0x000000071d177224 */ /* 0x040fe200078e0217 */
[----:B------:R-:W-:Y:S01]  /*5bc0*/  ISETP.GT.U32.AND P1, PT, R29, R22, PT ;  /* 0x000000161d00720c */ /* 0x000fe20003f24070 */
[----:B------:R-:W-:Y:S01]  /*5bd0*/  @!P4 IMAD.IADD R2, R2, 0x1, -R29 ;  /* 0x000000010202c824 */ /* 0x000fe200078e0a1d */
[----:B------:R-:W-:Y:S01]  /*5be0*/  IADD3 R7, R11, 0x132, RZ ;  /* 0x000001320b077810 */ /* 0x000fe20007ffe0ff */
[----:B------:R-:W-:Y:S01]  /*5bf0*/  IMAD.HI.U32 R0, R8, R6, RZ ;  /* 0x0000000608007227 */ /* 0x000fe200078e00ff */
[----:B------:R-:W-:Y:S01]  /*5c00*/  STL [R1+0x268], R10 ;  /* 0x0002680a01007387 */ /* 0x000fe20000100800 */
[----:B------:R-:W-:-:S02]  /*5c10*/  ISETP.GE.AND P4, PT, R9, RZ, PT ;  /* 0x000000ff0900720c */ /* 0x000fc40003f86270 */
[--C-:B------:R-:W-:Y:S01]  /*5c20*/  @!P3 IMAD.IADD R3, R3, 0x1, -R29.reuse ;  /* 0x000000010303b824 */ /* 0x100fe200078e0a1d */
[----:B------:R-:W-:Y:S01]  /*5c30*/  ISETP.GT.U32.AND P3, PT, R29, R23, PT ;  /* 0x000000171d00720c */ /* 0x000fe20003f64070 */
[----:B0-----:R-:W-:Y:S01]  /*5c40*/  IMAD.MOV.U32 R4, RZ, RZ, R2 ;  /* 0x000000ffff047224 */ /* 0x001fe200078e0002 */
[----:B------:R-:W-:Y:S01]  /*5c50*/  IABS R9, R5 ;  /* 0x0000000500097213 */ /* 0x000fe20000000000 */
[----:B------:R-:W-:Y:S02]  /*5c60*/  IMAD.MOV R0, RZ, RZ, -R0 ;  /* 0x000000ffff007224 */ /* 0x000fe400078e0a00 */
[--C-:B------:R-:W-:Y:S02]  /*5c70*/  @!P1 IMAD.IADD R22, R22, 0x1, -R29.reuse ;  /* 0x0000000116169824 */ /* 0x100fe400078e0a1d */
[----:B------:R-:W-:Y:S01]  /*5c80*/  @!P5 IMAD.MOV R4, RZ, RZ, -R4 ;  /* 0x000000ffff04d224 */ /* 0x000fe200078e0a04 */
[----:B------:R-:W-:Y:S01]  /*5c90*/  ISETP.GE.AND P5, PT, R7, RZ, PT ;  /* 0x000000ff0700720c */ /* 0x000fe20003fa6270 */
[C---:B------:R-:W-:Y:S01]  /*5ca0*/  IMAD R0, R29.reuse, R0, R6 ;  /* 0x000000001d007224 */ /* 0x040fe200078e0206 */
[----:B------:R-:W-:Y:S01]  /*5cb0*/  ISETP.GT.U32.AND P1, PT, R29, R22, PT ;  /* 0x000000161d00720c */ /* 0x000fe20003f24070 */
[----:B------:R-:W-:Y:S01]  /*5cc0*/  IMAD.HI.U32 R6, R8, R9, RZ ;  /* 0x0000000908067227 */ /* 0x000fe200078e00ff */
[----:B------:R-:W-:Y:S01]  /*5cd0*/  IABS R7, R7 ;  /* 0x0000000700077213 */ /* 0x000fe20000000000 */
[----:B------:R0:W-:Y:S02]  /*5ce0*/  STL [R1+0x26c], R4 ;  /* 0x00026c0401007387 */ /* 0x0001e40000100800 */
[----:B------:R-:W-:-:S02]  /*5cf0*/  @!P3 IMAD.IADD R23, R23, 0x1, -R29 ;  /* 0x000000011717b824 */ /* 0x000fc400078e0a1d */
[----:B------:R-:W-:-:S03]  /*5d00*/  IMAD.HI.U32 R14, R8, R7, RZ ;  /* 0x00000007080e7227 */ /* 0x000fc600078e00ff */
[----:B------:R-:W-:Y:S01]  /*5d10*/  ISETP.GT.U32.AND P3, PT, R29, R23, PT ;  /* 0x000000171d00720c */ /* 0x000fe20003f64070 */
[----:B------:R-:W-:Y:S02]  /*5d20*/  IMAD.MOV R14, RZ, RZ, -R14 ;  /* 0x000000ffff0e7224 */ /* 0x000fe400078e0a0e */
[----:B0-----:R-:W-:Y:S02]  /*5d30*/  IMAD.MOV.U32 R4, RZ, RZ, R3 ;  /* 0x000000ffff047224 */ /* 0x001fe400078e0003 */
[----:B------:R-:W-:Y:S01]  /*5d40*/  @!P1 IMAD.IADD R22, R22, 0x1, -R29 ;  /* 0x0000000116169824 */ /* 0x000fe200078e0a1d */
[----:B------:R-:W-:Y:S01]  /*5d50*/  ISETP.GE.AND P1, PT, R5, RZ, PT ;  /* 0x000000ff0500720c */ /* 0x000fe20003f26270 */
[----:B------:R-:W-:Y:S01]  /*5d60*/  @!P6 IMAD.MOV R4, RZ, RZ, -R4 ;  /* 0x000000ffff04e224 */ /* 0x000fe200078e0a04 */
[C---:B------:R-:W-:Y:S01]  /*5d70*/  ISETP.GT.U32.AND P6, PT, R29.reuse, R0, PT ;  /* 0x000000001d00720c */ /* 0x040fe20003fc4070 */
[----:B------:R-:W-:Y:S02]  /*5d80*/  IMAD.MOV R6, RZ, RZ, -R6 ;  /* 0x000000ffff067224 */ /* 0x000fe400078e0a06 */
[C---:B------:R-:W-:Y:S01]  /*5d90*/  IMAD R5, R29.reuse, R14, R7 ;  /* 0x0000000e1d057224 */ /* 0x040fe200078e0207 */
[----:B------:R0:W-:Y:S01]  /*5da0*/  STL [R1+0x260], R4 ;  /* 0x0002600401007387 */ /* 0x0001e20000100800 */
[----:B------:R-:W-:Y:S01]  /*5db0*/  IMAD R9, R29, R6, R9 ;  /* 0x000000061d097224 */ /* 0x000fe200078e0209 */
[----:B------:R-:W-:Y:S01]  /*5dc0*/  IADD3 R14, R11, 0x128, RZ ;  /* 0x000001280b0e7810 */ /* 0x000fe20007ffe0ff */
[----:B------:R-:W-:Y:S01]  /*5dd0*/  @!P3 IMAD.IADD R23, R23, 0x1, -R29 ;  /* 0x000000011717b824 */ /* 0x000fe200078e0a1d */
[----:B------:R-:W-:Y:S01]  /*5de0*/  ISETP.GT.U32.AND P3, PT, R29, R5, PT ;  /* 0x000000051d00720c */ /* 0x000fe20003f64070 */
[----:B------:R-:W-:Y:S01]  /*5df0*/  IMAD.HI.U32 R15, R8, R17, RZ ;  /* 0x00000011080f7227 */ /* 0x000fe200078e00ff */
[----:B------:R-:W-:-:S02]  /*5e00*/  IABS R20, R14 ;  /* 0x0000000e00147213 */ /* 0x000fc40000000000 */
[----:B------:R-:W-:Y:S01]  /*5e10*/  IADD3 R7, R11, 0x126, RZ ;  /* 0x000001260b077810 */ /* 0x000fe20007ffe0ff */
[----:B------:R-:W-:Y:S01]  /*5e20*/  @!P6 IMAD.IADD R0, R0, 0x1, -R29 ;  /* 0x000000010000e824 */ /* 0x000fe200078e0a1d */
[----:B------:R-:W-:Y:S01]  /*5e30*/  ISETP.GT.U32.AND P6, PT, R29, R9, PT ;  /* 0x000000091d00720c */ /* 0x000fe20003fc4070 */
[----:B------:R-:W-:Y:S01]  /*5e40*/  IMAD.MOV R3, RZ, RZ, -R15 ;  /* 0x000000ffff037224 */ /* 0x000fe200078e0a0f */
[----:B------:R-:W-:Y:S01]  /*5e50*/  IADD3 R15, R11, 0x12a, RZ ;  /* 0x0000012a0b0f7810 */ /* 0x000fe20007ffe0ff */
[----:B0-----:R-:W-:Y:S01]  /*5e60*/  IMAD.MOV.U32 R4, RZ, RZ, R22 ;  /* 0x000000ffff047224 */ /* 0x001fe200078e0016 */
[----:B------:R-:W-:Y:S01]  /*5e70*/  IABS R21, R7 ;  /* 0x0000000700157213 */ /* 0x000fe20000000000 */
[----:B------:R-:W-:Y:S01]  /*5e80*/  IMAD.HI.U32 R2, R8, R18, RZ ;  /* 0x0000001208027227 */ /* 0x000fe200078e00ff */
[----:B------:R-:W-:-:S03]  /*5e90*/  IABS R6, R15 ;  /* 0x0000000f00067213 */ /* 0x000fc60000000000 */
[--C-:B------:R-:W-:Y:S01]  /*5ea0*/  @!P3 IMAD.IADD R5, R5, 0x1, -R29.reuse ;  /* 0x000000010505b824 */ /* 0x100fe200078e0a1d */
[----:B------:R-:W-:Y:S01]  /*5eb0*/  ISETP.GT.U32.AND P3, PT, R29, R0, PT ;  /* 0x000000001d00720c */ /* 0x000fe20003f64070 */
[----:B------:R-:W-:Y:S02]  /*5ec0*/  @!P0 IMAD.MOV R4, RZ, RZ, -R4 ;  /* 0x000000ffff048224 */ /* 0x000fe400078e0a04 */
[----:B------:R-:W-:Y:S01]  /*5ed0*/  @!P6 IMAD.IADD R9, R9, 0x1, -R29 ;  /* 0x000000010909e824 */ /* 0x000fe200078e0a1d */
[C---:B------:R-:W-:Y:S01]  /*5ee0*/  ISETP.GT.U32.AND P0, PT, R29.reuse, R5, PT ;  /* 0x000000051d00720c */ /* 0x040fe20003f04070 */
[----:B------:R-:W-:Y:S01]  /*5ef0*/  IMAD.HI.U32 R24, R8, R6, RZ ;  /* 0x0000000608187227 */ /* 0x000fe200078e00ff */
[----:B------:R0:W-:Y:S02]  /*5f00*/  STL [R1+0x248], R4 ;  /* 0x0002480401007387 */ /* 0x0001e40000100800 */
[----:B------:R-:W-:Y:S01]  /*5f10*/  ISETP.GT.U32.AND P6, PT, R29, R9, PT ;  /* 0x000000091d00720c */ /* 0x000fe20003fc4070 */
[----:B------:R-:W-:-:S02]  /*5f20*/  IMAD.MOV R2, RZ, RZ, -R2 ;  /* 0x000000ffff027224 */ /* 0x000fc400078e0a02 */
[----:B------:R-:W-:-:S04]  /*5f30*/  IMAD.HI.U32 R22, R8, R20, RZ ;  /* 0x0000001408167227 */ /* 0x000fc800078e00ff */
[----:B------:R-:W-:Y:S02]  /*5f40*/  IMAD.MOV R24, RZ, RZ, -R24 ;  /* 0x000000ffff187224 */ /* 0x000fe400078e0a18 */
[----:B------:R-:W-:Y:S01]  /*5f50*/  IMAD R17, R29, R3, R17 ;  /* 0x000000031d117224 */ /* 0x000fe200078e0211 */
[----:B------:R-:W-:Y:S01]  /*5f60*/  IADD3 R3, R11, 0x124, RZ ;  /* 0x000001240b037810 */ /* 0x000fe20007ffe0ff */
[C---:B------:R-:W-:Y:S02]  /*5f70*/  IMAD R18, R29.reuse, R2, R18 ;  /* 0x000000021d127224 */ /* 0x040fe400078e0212 */
[----:B0-----:R-:W-:Y:S01]  /*5f80*/  IMAD.MOV.U32 R4, RZ, RZ, R23 ;  /* 0x000000ffff047224 */ /* 0x001fe200078e0017 */
[----:B------:R-:W-:Y:S01]  /*5f90*/  IABS R2, R3 ;  /* 0x0000000300027213 */ /* 0x000fe20000000000 */
[----:B------:R-:W-:Y:S02]  /*5fa0*/  IMAD.MOV R22, RZ, RZ, -R22 ;  /* 0x000000ffff167224 */ /* 0x000fe400078e0a16 */
[----:B------:R-:W-:-:S02]  /*5fb0*/  IMAD R6, R29, R24, R6 ;  /* 0x000000181d067224 */ /* 0x000fc400078e0206 */
[----:B------:R-:W-:Y:S01]  /*5fc0*/  @!P2 IMAD.MOV R4, RZ, RZ, -R4 ;  /* 0x000000ffff04a224 */ /* 0x000fe200078e0a04 */
[C---:B------:R-:W-:Y:S01]  /*5fd0*/  ISETP.GT.U32.AND P2, PT, R29.reuse, R17, PT ;  /* 0x000000111d00720c */ /* 0x040fe20003f44070 */
[--C-:B------:R-:W-:Y:S01]  /*5fe0*/  @!P3 IMAD.IADD R0, R0, 0x1, -R29.reuse ;  /* 0x000000010000b824 */ /* 0x100fe200078e0a1d */
[C---:B------:R-:W-:Y:S01]  /*5ff0*/  ISETP.GT.U32.AND P3, PT, R29.reuse, R18, PT ;  /* 0x000000121d00720c */ /* 0x040fe20003f64070 */
[----:B------:R-:W-:Y:S01]  /*6000*/  IMAD R20, R29, R22, R20 ;  /* 0x000000161d147224 */ /* 0x000fe200078e0214 */
[----:B------:R0:W-:Y:S01]  /*6010*/  STL [R1+0x244], R4 ;  /* 0x0002440401007387 */ /* 0x0001e20000100800 */
[--C-:B------:R-:W-:Y:S01]  /*6020*/  @!P0 IMAD.IADD R5, R5, 0x1, -R29.reuse ;  /* 0x0000000105058824 */ /* 0x100fe200078e0a1d */
[----:B------:R-:W-:Y:S01]  /*6030*/  ISETP.GT.U32.AND P0, PT, R29, R6, PT ;  /* 0x000000061d00720c */ /* 0x000fe20003f04070 */
[----:B------:R-:W-:Y:S01]  /*6040*/  @!P6 IMAD.IADD R9, R9, 0x1, -R29 ;  /* 0x000000010909e824 */ /* 0x000fe200078e0a1d */
[----:B------:R-:W-:Y:S01]  /*6050*/  ISETP.GT.U32.AND P6, PT, R29, R20, PT ;  /* 0x000000141d00720c */ /* 0x000fe20003fc4070 */
[----:B------:R-:W-:-:S02]  /*6060*/  IMAD.MOV.U32 R10, RZ, RZ, R0 ;  /* 0x000000ffff0a7224 */ /* 0x000fc400078e0000 */
[----:B------:R-:W-:-:S04]  /*6070*/  IMAD.HI.U32 R23, R8, R21, RZ ;  /* 0x0000001508177227 */ /* 0x000fc800078e00ff */
[----:B0-----:R-:W-:Y:S02]  /*6080*/  IMAD.MOV.U32 R4, RZ, RZ, R5 ;  /* 0x000000ffff047224 */ /* 0x001fe400078e0005 */
[----:B------:R-:W-:Y:S02]  /*6090*/  @!P4 IMAD.MOV R10, RZ, RZ, -R10 ;  /* 0x000000ffff0ac224 */ /* 0x000fe400078e0a0a */
[--C-:B------:R-:W-:Y:S01]  /*60a0*/  @!P2 IMAD.IADD R17, R17, 0x1, -R29.reuse ;  /* 0x000000011111a824 */ /* 0x100fe200078e0a1d */
[----:B------:R-:W-:Y:S01]  /*60b0*/  ISETP.GE.AND P2, PT, R19, RZ, PT ;  /* 0x000000ff1300720c */ /* 0x000fe20003f46270 */
[--C-:B------:R-:W-:Y:S01]  /*60c0*/  @!P3 IMAD.IADD R18, R18, 0x1, -R29.reuse ;  /* 0x000000011212b824 */ /* 0x100fe200078e0a1d */
[----:B------:R-:W-:Y:S01]  /*60d0*/  STL [R1+0x240], R10 ;  /* 0x0002400a01007387 */ /* 0x000fe20000100800 */
[----:B------:R-:W-:Y:S01]  /*60e0*/  @!P5 IMAD.MOV R4, RZ, RZ, -R4 ;  /* 0x000000ffff04d224 */ /* 0x000fe200078e0a04 */
[----:B------:R-:W-:Y:S01]  /*60f0*/  IADD3 R19, R11, 0x122, RZ ;  /* 0x000001220b137810 */ /* 0x000fe20007ffe0ff */
[----:B------:R-:W-:Y:S01]  /*6100*/  @!P0 IMAD.IADD R6, R6, 0x1, -R29 ;  /* 0x0000000106068824 */ /* 0x000fe200078e0a1d */
[C---:B------:R-:W-:Y:S01]  /*6110*/  ISETP.GT.U32.AND P0, PT, R29.reuse, R17, PT ;  /* 0x000000111d00720c */ /* 0x040fe20003f04070 */
[----:B------:R-:W-:Y:S01]  /*6120*/  IMAD.MOV R23, RZ, RZ, -R23 ;  /* 0x000000ffff177224 */ /* 0x000fe200078e0a17 */
[C---:B------:R-:W-:Y:S01]  /*6130*/  ISETP.GT.U32.AND P4, PT, R29.reuse, R18, PT ;  /* 0x000000121d00720c */ /* 0x040fe20003f84070 */
[----:B------:R-:W-:Y:S01]  /*6140*/  @!P6 IMAD.IADD R20, R20, 0x1, -R29 ;  /* 0x000000011414e824 */ /* 0x000fe200078e0a1d */
[----:B------:R0:W-:Y:S01]  /*6150*/  STL [R1+0x23c], R4 ;  /* 0x00023c0401007387 */ /* 0x0001e20000100800 */
[----:B------:R-:W-:Y:S01]  /*6160*/  IMAD.HI.U32 R24, R8, R2, RZ ;  /* 0x0000000208187227 */ /* 0x000fe200078e00ff */
[----:B------:R-:W-:-:S02]  /*6170*/  ISETP.GT.U32.AND P6, PT, R29, R6, PT ;  /* 0x000000061d00720c */ /* 0x000fc40003fc4070 */
[C---:B------:R-:W-:Y:S01]  /*6180*/  ISETP.GT.U32.AND P5, PT, R29.reuse, R20, PT ;  /* 0x000000141d00720c */ /* 0x040fe20003fa4070 */
[----:B------:R-:W-:Y:S01]  /*6190*/  IMAD R21, R29, R23, R21 ;  /* 0x000000171d157224 */ /* 0x000fe200078e0215 */
[----:B------:R-:W-:Y:S01]  /*61a0*/  ISETP.GE.AND P3, PT, R16, RZ, PT ;  /* 0x000000ff1000720c */ /* 0x000fe20003f66270 */
[----:B------:R-:W-:Y:S01]  /*61b0*/  IMAD.MOV R24, RZ, RZ, -R24 ;  /* 0x000000ffff187224 */ /* 0x000fe200078e0a18 */
[----:B------:R-:W-:Y:S01]  /*61c0*/  IADD3 R16, R11, 0x120, RZ ;  /* 0x000001200b107810 */ /* 0x000fe20007ffe0ff */
[----:B------:R-:W-:Y:S01]  /*61d0*/  @!P0 IMAD.IADD R17, R17, 0x1, -R29 ;  /* 0x0000000111118824 */ /* 0x000fe200078e0a1d */
[----:B------:R-:W-:Y:S01]  /*61e0*/  IABS R0, R19 ;  /* 0x0000001300007213 */ /* 0x000fe20000000000 */
[----:B0-----:R-:W-:Y:S01]  /*61f0*/  IMAD.MOV.U32 R4, RZ, RZ, R9 ;  /* 0x000000ffff047224 */ /* 0x001fe200078e0009 */
[----:B------:R-:W-:Y:S01]  /*6200*/  IABS R5, R16 ;  /* 0x0000001000057213 */ /* 0x000fe20000000000 */
[----:B------:R-:W-:Y:S01]  /*6210*/  IMAD R2, R29, R24, R2 ;  /* 0x000000181d027224 */ /* 0x000fe200078e0202 */
[----:B------:R-:W-:Y:S01]  /*6220*/  ISETP.GE.AND P0, PT, R15, RZ, PT ;  /* 0x000000ff0f00720c */ /* 0x000fe20003f06270 */
[----:B------:R-:W-:Y:S01]  /*6230*/  @!P1 IMAD.MOV R4, RZ, RZ, -R4 ;  /* 0x000000ffff049224 */ /* 0x000fe200078e0a04 */
[C---:B------:R-:W-:Y:S01]  /*6240*/  ISETP.GT.U32.AND P1, PT, R29.reuse, R21, PT ;  /* 0x000000151d00720c */ /* 0x040fe20003f24070 */
[--C-:B------:R-:W-:Y:S01]  /*6250*/  @!P4 IMAD.IADD R18, R18, 0x1, -R29.reuse ;  /* 0x000000011212c824 */ /* 0x100fe200078e0a1d */
[----:B------:R-:W-:Y:S01]  /*6260*/  ISETP.GT.U32.AND P4, PT, R29, R2, PT ;  /* 0x000000021d00720c */ /* 0x000fe20003f84070 */
[----:B------:R-:W-:Y:S01]  /*6270*/  @!P6 IMAD.IADD R6, R6, 0x1, -R29 ;  /* 0x000000010606e824 */ /* 0x000fe200078e0a1d */
[----:B------:R-:W-:Y:S01]  /*6280*/  ISETP.GE.AND P6, PT, R14, RZ, PT ;  /* 0x000000ff0e00720c */ /* 0x000fe20003fc6270 */
[----:B------:R-:W-:Y:S01]  /*6290*/  IMAD.HI.U32 R14, R8, R0, RZ ;  /* 0x00000000080e7227 */ /* 0x000fe200078e00ff */
[----:B------:R0:W-:Y:S01]  /*62a0*/  STL [R1+0x238], R4 ;  /* 0x0002380401007387 */ /* 0x0001e20000100800 */
[----:B------:R-:W-:-:S02]  /*62b0*/  IADD3 R15, R11, 0x11a, RZ ;  /* 0x0000011a0b0f7810 */ /* 0x000fc40007ffe0ff */
[----:B------:R-:W-:Y:S02]  /*62c0*/  IMAD.MOV.U32 R10, RZ, RZ, R17 ;  /* 0x000000ffff0a7224 */ /* 0x000fe400078e0011 */
[--C-:B------:R-:W-:Y:S01]  /*62d0*/  @!P5 IMAD.IADD R20, R20, 0x1, -R29.reuse ;  /* 0x000000011414d824 */ /* 0x100fe200078e0a1d */
[----:B------:R-:W-:Y:S01]  /*62e0*/  ISETP.GE.AND P5, PT, R7, RZ, PT ;  /* 0x000000ff0700720c */ /* 0x000fe20003fa6270 */
[----:B------:R-:W-:Y:S01]  /*62f0*/  @!P1 IMAD.IADD R21, R21, 0x1, -R29 ;  /* 0x0000000115159824 */ /* 0x000fe200078e0a1d */
[----:B------:R-:W-:Y:S01]  /*6300*/  ISETP.GE.AND P1, PT, R3, RZ, PT ;  /* 0x000000ff0300720c */ /* 0x000fe20003f26270 */
[----:B------:R-:W-:-:S04]  /*6310*/  IMAD.HI.U32 R9, R8, R5, RZ ;  /* 0x0000000508097227 */ /* 0x000fc800078e00ff */
[----:B0-----:R-:W-:Y:S01]  /*6320*/  IMAD.MOV.U32 R4, RZ, RZ, R18 ;  /* 0x000000ffff047224 */ /* 0x001fe200078e0012 */
[C---:B------:R-:W-:Y:S01]  /*6330*/  IADD3 R18, R11.reuse, 0x110, RZ ;  /* 0x000001100b127810 */ /* 0x040fe20007ffe0ff */
[----:B------:R-:W-:Y:S01]  /*6340*/  IMAD.MOV R7, RZ, RZ, -R14 ;  /* 0x000000ffff077224 */ /* 0x000fe200078e0a0e */
[----:B------:R-:W-:Y:S01]  /*6350*/  IADD3 R14, R11, 0x116, RZ ;  /* 0x000001160b0e7810 */ /* 0x000fe20007ffe0ff */
[----:B------:R-:W-:Y:S01]  /*6360*/  @!P2 IMAD.MOV R10, RZ, RZ, -R10 ;  /* 0x000000ffff0aa224 */ /* 0x000fe200078e0a0a */
[----:B------:R-:W-:Y:S01]  /*6370*/  ISETP.GT.U32.AND P2, PT, R29, R21, PT ;  /* 0x000000151d00720c */ /* 0x000fe20003f44070 */
[----:B------:R-:W-:Y:S01]  /*6380*/  @!P3 IMAD.MOV R4, RZ, RZ, -R4 ;  /* 0x000000ffff04b224 */ /* 0x000fe200078e0a04 */
[----:B------:R-:W-:Y:S01]  /*6390*/  ISETP.GE.AND P3, PT, R19, RZ, PT ;  /* 0x000000ff1300720c */ /* 0x000fe20003f66270 */
[----:B------:R-:W-:Y:S01]  /*63a0*/  IMAD.MOV R3, RZ, RZ, -R9 ;  /* 0x000000ffff037224 */ /* 0x000fe200078e0a09 */
[----:B------:R-:W-:Y:S01]  /*63b0*/  STL [R1+0x234], R10 ;  /* 0x0002340a01007387 */ /* 0x000fe20000100800 */
[----:B------:R-:W-:Y:S01]  /*63c0*/  IMAD R7, R29, R7, R0 ;  /* 0x000000071d077224 */ /* 0x000fe200078e0200 */
[----:B------:R-:W-:Y:S01]  /*63d0*/  IADD3 R0, R11, 0x11c, RZ ;  /* 0x0000011c0b007810 */ /* 0x000fe20007ffe0ff */
[----:B------:R-:W-:Y:S01]  /*63e0*/  @!P4 IMAD.IADD R2, R2, 0x1, -R29 ;  /* 0x000000010202c824 */ /* 0x000fe200078e0a1d */
[----:B------:R0:W-:Y:S01]  /*63f0*/  STL [R1+0x230], R4 ;  /* 0x0002300401007387 */ /* 0x0001e20000100800 */
        /* <DEDUP_REMOVED lines=8> */
[----:B0-----:R-:W-:Y:S01]  /*6480*/  IMAD.MOV.U32 R4, RZ, RZ, R20 ;  /* 0x000000ffff047224 */ /* 0x001fe200078e0014 */
[----:B------:R-:W-:Y:S02]  /*6490*/  IABS R16, R3 ;  /* 0x0000000300107213 */ /* 0x000fe40000000000 */
[----:B------:R-:W-:Y:S01]  /*64a0*/  IABS R17, R18 ;  /* 0x0000001200117213 */ /* 0x000fe20000000000 */
[----:B------:R-:W-:Y:S01]  /*64b0*/  @!P6 IMAD.MOV R4, RZ, RZ, -R4 ;  /* 0x000000ffff04e224 */ /* 0x000fe200078e0a04 */
[----:B------:R-:W-:Y:S02]  /*64c0*/  ISETP.GT.U32.AND P6, PT, R29, R5, PT ;  /* 0x000000051d00720c */ /* 0x000fe40003fc4070 */
[--C-:B------:R-:W-:Y:S01]  /*64d0*/  @!P0 IMAD.IADD R7, R7, 0x1, -R29.reuse ;  /* 0x0000000107078824 */ /* 0x100fe200078e0a1d */
[----:B-1----:R-:W-:Y:S01]  /*64e0*/  IABS R6, R0 ;  /* 0x0000000000067213 */ /* 0x002fe20000000000 */
[----:B------:R0:W-:Y:S01]  /*64f0*/  STL [R1+0x20c], R4 ;  /* 0x00020c0401007387 */ /* 0x0001e20000100800 */
[----:B------:R-:W-:Y:S01]  /*6500*/  @!P4 IMAD.IADD R2, R2, 0x1, -R29 ;  /* 0x000000010202c824 */ /* 0x000fe200078e0a1d */
[----:B------:R-:W-:-:S02]  /*6510*/  ISETP.GE.AND P4, PT, R3, RZ, PT ;  /* 0x000000ff0300720c */ /* 0x000fc40003f86270 */
[----:B------:R-:W-:Y:S01]  /*6520*/  IMAD.MOV.U32 R3, RZ, RZ, R6 ;  /* 0x000000ffff037224 */ /* 0x000fe200078e0006 */
[----:B------:R-:W-:Y:S01]  /*6530*/  ISETP.GE.AND P0, PT, R0, RZ, PT ;  /* 0x000000ff0000720c */ /* 0x000fe20003f06270 */
[----:B------:R-:W-:-:S04]  /*6540*/  IMAD.HI.U32 R6, R8, R16, RZ ;  /* 0x0000001008067227 */ /* 0x000fc800078e00ff */
[----:B0-----:R-:W-:Y:S01]  /*6550*/  IMAD.MOV.U32 R4, RZ, RZ, R21 ;  /* 0x000000ffff047224 */ /* 0x001fe200078e0015 */
[----:B------:R-:W-:Y:S01]  /*6560*/  IADD3 R21, R11, 0x112, RZ ;  /* 0x000001120b157810 */ /* 0x000fe20007ffe0ff */
[----:B------:R-:W-:Y:S01]  /*6570*/  @!P6 IMAD.IADD R5, R5, 0x1, -R29 ;  /* 0x000000010505e824 */ /* 0x000fe200078e0a1d */
[C---:B------:R-:W-:Y:S01]  /*6580*/  ISETP.GT.U32.AND P6, PT, R29.reuse, R7, PT ;  /* 0x000000071d00720c */ /* 0x040fe20003fc4070 */
[----:B------:R-:W-:Y:S02]  /*6590*/  @!P5 IMAD.MOV R4, RZ, RZ, -R4 ;  /* 0x000000ffff04d224 */ /* 0x000fe400078e0a04 */
[----:B------:R-:W-:Y:S01]  /*65a0*/  IMAD.HI.U32 R0, R8, R3, RZ ;  /* 0x0000000308007227 */ /* 0x000fe200078e00ff */
[----:B------:R-:W-:Y:S02]  /*65b0*/  ISETP.GT.U32.AND P5, PT, R29, R5, PT ;  /* 0x000000051d00720c */ /* 0x000fe40003fa4070 */
[----:B------:R0:W-:Y:S01]  /*65c0*/  STL [R1+0x210], R4 ;  /* 0x0002100401007387 */ /* 0x0001e20000100800 */
[----:B------:R-:W-:-:S04]  /*65d0*/  IMAD.MOV R0, RZ, RZ, -R0 ;  /* 0x000000ffff007224 */ /* 0x000fc800078e0a00 */
[----:B------:R-:W-:Y:S01]  /*65e0*/  IMAD R3, R29, R0, R3 ;  /* 0x000000001d037224 */ /* 0x000fe200078e0203 */
[----:B------:R-:W-:Y:S01]  /*65f0*/  IADD3 R0, R11, 0x114, RZ ;  /* 0x000001140b007810 */ /* 0x000fe20007ffe0ff */
[----:B------:R-:W-:Y:S02]  /*6600*/  @!P6 IMAD.IADD R7, R7, 0x1, -R29 ;  /* 0x000000010707e824 */ /* 0x000fe400078e0a1d */
[----:B0-----:R-:W-:Y:S02]  /*6610*/  IMAD.MOV.U32 R4, RZ, RZ, R2 ;  /* 0x000000ffff047224 */ /* 0x001fe400078e0002 */
[----:B------:R-:W-:Y:S02]  /*6620*/  IMAD.MOV R2, RZ, RZ, -R6 ;  /* 0x000000ffff027224 */ /* 0x000fe400078e0a06 */
[----:B------:R-:W-:Y:S02]  /*6630*/  IMAD.MOV.U32 R9, RZ, RZ, R7 ;  /* 0x000000ffff097224 */ /* 0x000fe400078e0007 */
[----:B------:R-:W-:Y:S01]  /*6640*/  IMAD R16, R29, R2, R16 ;  /* 0x000000021d107224 */ /* 0x000fe200078e0210 */
[----:B------:R-:W-:Y:S01]  /*6650*/  IADD3 R2, R11, 0x118, RZ ;  /* 0x000001180b027810 */ /* 0x000fe20007ffe0ff */
[----:B------:R-:W-:Y:S01]  /*6660*/  @!P3 IMAD.MOV R9, RZ, RZ, -R9 ;  /* 0x000000ffff09b224 */ /* 0x000fe200078e0a09 */
[C---:B------:R-:W-:Y:S01]  /*6670*/  ISETP.GT.U32.AND P3, PT, R29.reuse, R3, PT ;  /* 0x000000031d00720c */ /* 0x040fe20003f64070 */
[----:B------:R-:W-:Y:S01]  /*6680*/  @!P1 IMAD.MOV R4, RZ, RZ, -R4 ;  /* 0x000000ffff049224 */ /* 0x000fe200078e0a04 */
[----:B------:R-:W-:Y:S01]  /*6690*/  ISETP.GT.U32.AND P6, PT, R29, R16, PT ;  /* 0x000000101d00720c */ /* 0x000fe20003fc4070 */
[----:B------:R-:W-:Y:S01]  /*66a0*/  @!P5 IMAD.IADD R5, R5, 0x1, -R29 ;  /* 0x000000010505d824 */ /* 0x000fe200078e0a1d */
[----:B------:R-:W-:-:S02]  /*66b0*/  ISETP.GE.AND P1, PT, R15, RZ, PT ;  /* 0x000000ff0f00720c */ /* 0x000fc40003f26270 */
[----:B------:R-:W-:Y:S01]  /*66c0*/  IABS R15, R15 ;  /* 0x0000000f000f7213 */ /* 0x000fe20000000000 */
[----:B------:R0:W-:Y:S01]  /*66d0*/  STL [R1+0x214], R4 ;  /* 0x0002140401007387 */ /* 0x0001e20000100800 */
[----:B------:R-:W-:Y:S02]  /*66e0*/  ISETP.GE.AND P5, PT, R2, RZ, PT ;  /* 0x000000ff0200720c */ /* 0x000fe40003fa6270 */
[----:B------:R-:W-:Y:S01]  /*66f0*/  IABS R2, R2 ;  /* 0x0000000200027213 */ /* 0x000fe20000000000 */
[----:B------:R-:W-:Y:S01]  /*6700*/  IMAD.HI.U32 R6, R8, R15, RZ ;  /* 0x0000000f08067227 */ /* 0x000fe200078e00ff */
[----:B------:R1:W-:Y:S03]  /*6710*/  STL [R1+0x218], R9 ;  /* 0x0002180901007387 */ /* 0x0003e60000100800 */
[----:B------:R-:W-:Y:S02]  /*6720*/  @!P6 IMAD.IADD R16, R16, 0x1, -R29 ;  /* 0x000000011010e824 */ /* 0x000fe400078e0a1d */
[----:B0-----:R-:W-:-:S02]  /*6730*/  IMAD.MOV.U32 R4, RZ, RZ, R5 ;  /* 0x000000ffff047224 */ /* 0x001fc400078e0005 */
[----:B------:R-:W-:Y:S01]  /*6740*/  IMAD.MOV R6, RZ, RZ, -R6 ;  /* 0x000000ffff067224 */ /* 0x000fe200078e0a06 */
[----:B------:R-:W-:Y:S01]  /*6750*/  ISETP.GT.U32.AND P6, PT, R29, R16, PT ;  /* 0x000000101d00720c */ /* 0x000fe20003fc4070 */
[----:B------:R-:W-:Y:S01]  /*6760*/  @!P2 IMAD.MOV R4, RZ, RZ, -R4 ;  /* 0x000000ffff04a224 */ /* 0x000fe200078e0a04 */
[----:B------:R-:W-:Y:S01]  /*6770*/  ISETP.GE.AND P2, PT, R14, RZ, PT ;  /* 0x000000ff0e00720c */ /* 0x000fe20003f46270 */
[----:B------:R-:W-:Y:S01]  /*6780*/  @!P3 IMAD.IADD R3, R3, 0x1, -R29 ;  /* 0x000000010303b824 */ /* 0x000fe200078e0a1d */
[----:B------:R-:W-:Y:S01]  /*6790*/  IABS R14, R14 ;  /* 0x0000000e000e7213 */ /* 0x000fe20000000000 */
[C---:B------:R-:W-:Y:S01]  /*67a0*/  IMAD R15, R29.reuse, R6, R15 ;  /* 0x000000061d0f7224 */ /* 0x040fe200078e020f */
[----:B-1----:R-:W-:Y:S01]  /*67b0*/  IABS R9, R0 ;  /* 0x0000000000097213 */ /* 0x002fe20000000000 */
[----:B------:R-:W-:Y:S01]  /*67c0*/  IMAD.MOV.U32 R7, RZ, RZ, R2 ;  /* 0x000000ffff077224 */ /* 0x000fe200078e0002 */
[C---:B------:R-:W-:Y:S01]  /*67d0*/  ISETP.GT.U32.AND P3, PT, R29.reuse, R3, PT ;  /* 0x000000031d00720c */ /* 0x040fe20003f64070 */
[----:B------:R-:W-:Y:S01]  /*67e0*/  IMAD.HI.U32 R5, R8, R14, RZ ;  /* 0x0000000e08057227 */ /* 0x000fe200078e00ff */
[----:B------:R0:W-:Y:S03]  /*67f0*/  STL [R1+0x224], R4 ;  /* 0x0002240401007387 */ /* 0x0001e60000100800 */
[----:B------:R-:W-:Y:S01]  /*6800*/  @!P6 IMAD.IADD R16, R16, 0x1, -R29 ;  /* 0x000000011010e824 */ /* 0x000fe200078e0a1d */
[----:B------:R-:W-:Y:S01]  /*6810*/  ISETP.GT.U32.AND P6, PT, R29, R15, PT ;  /* 0x0000000f1d00720c */ /* 0x000fe20003fc4070 */
[----:B------:R-:W-:-:S04]  /*6820*/  IMAD.HI.U32 R2, R8, R7, RZ ;  /* 0x0000000708027227 */ /* 0x000fc800078e00ff */
[----:B------:R-:W-:-:S04]  /*6830*/  IMAD.HI.U32 R6, R8, R9, RZ ;  /* 0x0000000908067227 */ /* 0x000fc800078e00ff */
[----:B------:R-:W-:Y:S02]  /*6840*/  IMAD.MOV R5, RZ, RZ, -R5 ;  /* 0x000000ffff057224 */ /* 0x000fe400078e0a05 */
[----:B------:R-:W-:Y:S02]  /*6850*/  IMAD.MOV R2, RZ, RZ, -R2 ;  /* 0x000000ffff027224 */ /* 0x000fe400078e0a02 */
[----:B------:R-:W-:Y:S02]  /*6860*/  IMAD.MOV R6, RZ, RZ, -R6 ;  /* 0x000000ffff067224 */ /* 0x000fe400078e0a06 */
[C---:B------:R-:W-:Y:S02]  /*6870*/  IMAD R14, R29.reuse, R5, R14 ;  /* 0x000000051d0e7224 */ /* 0x040fe400078e020e */
[----:B------:R-:W-:Y:S01]  /*6880*/  IMAD R7, R29, R2, R7 ;  /* 0x000000021d077224 */ /* 0x000fe200078e0207 */
[----:B------:R-:W-:Y:S01]  /*6890*/  IABS R2, R21 ;  /* 0x0000001500027213 */ /* 0x000fe20000000000 */
[----:B0-----:R-:W-:-:S02]  /*68a0*/  IMAD.MOV.U32 R4, RZ, RZ, R16 ;  /* 0x000000ffff047224 */ /* 0x001fc400078e0010 */
[----:B------:R-:W-:Y:S01]  /*68b0*/  IMAD R9, R29, R6, R9 ;  /* 0x000000061d097224 */ /* 0x000fe200078e0209 */
[----:B------:R-:W-:Y:S01]  /*68c0*/  IADD3 R6, R11, 0x10e, RZ ;  /* 0x0000010e0b067810 */ /* 0x000fe20007ffe0ff */
[--C-:B------:R-:W-:Y:S01]  /*68d0*/  @!P3 IMAD.IADD R3, R3, 0x1, -R29.reuse ;  /* 0x000000010303b824 */ /* 0x100fe200078e0a1d */
[C---:B------:R-:W-:Y:S01]  /*68e0*/  ISETP.GT.U32.AND P3, PT, R29.reuse, R14, PT ;  /* 0x0000000e1d00720c */ /* 0x040fe20003f64070 */
[----:B------:R-:W-:Y:S01]  /*68f0*/  @!P4 IMAD.MOV R4, RZ, RZ, -R4 ;  /* 0x000000ffff04c224 */ /* 0x000fe200078e0a04 */
[----:B------:R-:W-:Y:S01]  /*6900*/  ISETP.GT.U32.AND P4, PT, R29, R7, PT ;  /* 0x000000071d00720c */ /* 0x000fe20003f84070 */
[----:B------:R-:W-:Y:S01]  /*6910*/  @!P6 IMAD.IADD R15, R15, 0x1, -R29 ;  /* 0x000000010f0fe824 */ /* 0x000fe200078e0a1d */
[----:B------:R-:W-:Y:S01]  /*6920*/  ISETP.GT.U32.AND P6, PT, R29, R9, PT ;  /* 0x000000091d00720c */ /* 0x000fe20003fc4070 */
[----:B------:R-:W-:Y:S01]  /*6930*/  IMAD.HI.U32 R5, R8, R2, RZ ;  /* 0x0000000208057227 */ /* 0x000fe200078e00ff */
[----:B------:R0:W-:Y:S01]  /*6940*/  STL [R1+0x220], R4 ;  /* 0x0002200401007387 */ /* 0x0001e20000100800 */
[----:B------:R-:W-:-:S02]  /*6950*/  IABS R20, R6 ;  /* 0x0000000600147213 */ /* 0x000fc40000000000 */
[----:B------:R-:W-:-:S03]  /*6960*/  IMAD.MOV R5, RZ, RZ, -R5 ;  /* 0x000000ffff057224 */ /* 0x000fc600078e0a05 */
[----:B------:R-:W-:-:S04]  /*6970*/  IMAD.HI.U32 R16, R8, R20, RZ ;  /* 0x0000001408107227 */ /* 0x000fc800078e00ff */
[--C-:B------:R-:W-:Y:S02]  /*6980*/  @!P3 IMAD.IADD R14, R14, 0x1, -R29.reuse ;  /* 0x000000010e0eb824 */ /* 0x100fe400078e0a1d */
[--C-:B------:R-:W-:Y:S01]  /*6990*/  @!P4 IMAD.IADD R7, R7, 0x1, -R29.reuse ;  /* 0x000000010707c824 */ /* 0x100fe200078e0a1d */
[----:B------:R-:W-:Y:S01]  /*69a0*/  ISETP.GT.U32.AND P4, PT, R29, R15, PT ;  /* 0x0000000f1d00720c */ /* 0x000fe20003f84070 */
[----:B------:R-:W-:Y:S01]  /*69b0*/  @!P6 IMAD.IADD R9, R9, 0x1, -R29 ;  /* 0x000000010909e824 */ /* 0x000fe200078e0a1d */
[C---:B------:R-:W-:Y:S01]  /*69c0*/  ISETP.GT.U32.AND P6, PT, R29.reuse, R14, PT ;  /* 0x0000000e1d00720c */ /* 0x040fe20003fc4070 */
[----:B0-----:R-:W-:Y:S01]  /*69d0*/  IMAD.MOV.U32 R4, RZ, RZ, R3 ;  /* 0x000000ffff047224 */ /* 0x001fe200078e0003 */
[----:B------:R-:W-:Y:S01]  /*69e0*/  ISETP.GT.U32.AND P3, PT, R29, R7, PT ;  /* 0x000000071d00720c */ /* 0x000fe20003f64070 */
[----:B------:R-:W-:-:S04]  /*69f0*/  IMAD.HI.U32 R3, R8, R17, RZ ;  /* 0x0000001108037227 */ /* 0x000fc800078e00ff */
[----:B------:R-:W-:Y:S02]  /*6a00*/  IMAD.MOV R3, RZ, RZ, -R3 ;  /* 0x000000ffff037224 */ /* 0x000fe400078e0a03 */
[----:B------:R-:W-:Y:S01]  /*6a10*/  @!P0 IMAD.MOV R4, RZ, RZ, -R4 ;  /* 0x000000ffff048224 */ /* 0x000fe200078e0a04 */
[C---:B------:R-:W-:Y:S01]  /*6a20*/  ISETP.GT.U32.AND P0, PT, R29.reuse, R9, PT ;  /* 0x000000091d00720c */ /* 0x040fe20003f04070 */
[----:B------:R-:W-:Y:S01]  /*6a30*/  IMAD R2, R29, R5, R2 ;  /* 0x000000051d027224 */ /* 0x000fe200078e0202 */
[----:B------:R-:W-:Y:S01]  /*6a40*/  IADD3 R5, R11, 0x10c, RZ ;  /* 0x0000010c0b057810 */ /* 0x000fe20007ffe0ff */
[----:B------:R-:W-:Y:S01]  /*6a50*/  IMAD R17, R29, R3, R17 ;  /* 0x000000031d117224 */ /* 0x000fe200078e0211 */
[----:B------:R-:W-:Y:S01]  /*6a60*/  IADD3 R3, R11, 0x10a, RZ ;  /* 0x0000010a0b037810 */ /* 0x000fe20007ffe0ff */
[--C-:B------:R-:W-:Y:S01]  /*6a70*/  @!P4 IMAD.IADD R15, R15, 0x1, -R29.reuse ;  /* 0x000000010f0fc824 */ /* 0x100fe200078e0a1d */
[C---:B------:R-:W-:Y:S01]  /*6a80*/  ISETP.GT.U32.AND P4, PT, R29.reuse, R2, PT ;  /* 0x000000021d00720c */ /* 0x040fe20003f84070 */
[--C-:B------:R-:W-:Y:S01]  /*6a90*/  @!P6 IMAD.IADD R14, R14, 0x1, -R29.reuse ;  /* 0x000000010e0ee824 */ /* 0x100fe200078e0a1d */
[----:B------:R-:W-:Y:S01]  /*6aa0*/  ISETP.GT.U32.AND P6, PT, R29, R17, PT ;  /* 0x000000111d00720c */ /* 0x000fe20003fc4070 */
[----:B------:R-:W-:Y:S01]  /*6ab0*/  @!P3 IMAD.IADD R7, R7, 0x1, -R29 ;  /* 0x000000010707b824 */ /* 0x000fe200078e0a1d */
[----:B------:R0:W-:Y:S01]  /*6ac0*/  STL [R1+0x21c], R4 ;  /* 0x00021c0401007387 */ /* 0x0001e20000100800 */
[----:B------:R-:W-:Y:S01]  /*6ad0*/  IMAD.MOV.U32 R10, RZ, RZ, R15 ;  /* 0x000000ffff0a7224 */ /* 0x000fe200078e000f */
[----:B------:R-:W-:Y:S01]  /*6ae0*/  IABS R19, R5 ;  /* 0x0000000500137213 */ /* 0x000fe20000000000 */
[--C-:B------:R-:W-:Y:S01]  /*6af0*/  @!P0 IMAD.IADD R9, R9, 0x1, -R29.reuse ;  /* 0x0000000109098824 */ /* 0x100fe200078e0a1d */
[----:B------:R-:W-:Y:S01]  /*6b00*/  ISETP.GE.AND P0, PT, R21, RZ, PT ;  /* 0x000000ff1500720c */ /* 0x000fe20003f06270 */
[----:B------:R-:W-:Y:S01]  /*6b10*/  IMAD.MOV R16, RZ, RZ, -R16 ;  /* 0x000000ffff107224 */ /* 0x000fe200078e0a10 */
[----:B------:R-:W-:Y:S01]  /*6b20*/  IABS R21, R3 ;  /* 0x0000000300157213 */ /* 0x000fe20000000000 */
[----:B------:R-:W-:Y:S01]  /*6b30*/  @!P1 IMAD.MOV R10, RZ, RZ, -R10 ;  /* 0x000000ffff0a9224 */ /* 0x000fe200078e0a0a */
[----:B------:R-:W-:Y:S01]  /*6b40*/  ISETP.GE.AND P3, PT, R0, RZ, PT ;  /* 0x000000ff0000720c */ /* 0x000fe20003f66270 */
[--C-:B------:R-:W-:Y:S01]  /*6b50*/  @!P4 IMAD.IADD R2, R2, 0x1, -R29.reuse ;  /* 0x000000010202c824 */ /* 0x100fe200078e0a1d */
[----:B------:R-:W-:Y:S01]  /*6b60*/  ISETP.GE.AND P4, PT, R18, RZ, PT ;  /* 0x000000ff1200720c */ /* 0x000fe20003f86270 */
[----:B------:R-:W-:Y:S01]  /*6b70*/  @!P6 IMAD.IADD R17, R17, 0x1, -R29 ;  /* 0x000000011111e824 */ /* 0x000fe200078e0a1d */
[----:B------:R1:W-:Y:S01]  /*6b80*/  STL [R1+0x1f8], R10 ;  /* 0x0001f80a01007387 */ /* 0x0003e20000100800 */
[----:B------:R-:W-:Y:S01]  /*6b90*/  IMAD.MOV.U32 R18, RZ, RZ, R21 ;  /* 0x000000ffff127224 */ /* 0x000fe200078e0015 */
[C---:B------:R-:W-:Y:S01]  /*6ba0*/  ISETP.GT.U32.AND P1, PT, R29.reuse, R2, PT ;  /* 0x000000021d00720c */ /* 0x040fe20003f24070 */
[----:B0-----:R-:W-:Y:S01]  /*6bb0*/  IMAD.MOV.U32 R4, RZ, RZ, R7 ;  /* 0x000000ffff047224 */ /* 0x001fe200078e0007 */
[----:B------:R-:W-:Y:S01]  /*6bc0*/  ISETP.GT.U32.AND P6, PT, R29, R17, PT ;  /* 0x000000111d00720c */ /* 0x000fe20003fc4070 */
[----:B------:R-:W-:-:S04]  /*6bd0*/  IMAD.HI.U32 R15, R8, R18, RZ ;  /* 0x00000012080f7227 */ /* 0x000fc800078e00ff */
[----:B------:R-:W-:Y:S02]  /*6be0*/  IMAD.MOV R7, RZ, RZ, -R15 ;  /* 0x000000ffff077224 */ /* 0x000fe400078e0a0f */
[C---:B------:R-:W-:Y:S02]  /*6bf0*/  IMAD R20, R29.reuse, R16, R20 ;  /* 0x000000101d147224 */ /* 0x040fe400078e0214 */
[----:B------:R-:W-:Y:S02]  /*6c00*/  IMAD R18, R29, R7, R18 ;  /* 0x000000071d127224 */ /* 0x000fe400078e0212 */
[----:B------:R-:W-:-:S04]  /*6c10*/  IMAD.HI.U32 R0, R8, R19, RZ ;  /* 0x0000001308007227 */ /* 0x000fc800078e00ff */
[----:B------:R-:W-:Y:S01]  /*6c20*/  @!P5 IMAD.MOV R4, RZ, RZ, -R4 ;  /* 0x000000ffff04d224 */ /* 0x000fe200078e0a04 */
[----:B------:R-:W-:Y:S01]  /*6c30*/  ISETP.GT.U32.AND P5, PT, R29, R20, PT ;  /* 0x000000141d00720c */ /* 0x000fe20003fa4070 */
[--C-:B------:R-:W-:Y:S01]  /*6c40*/  @!P6 IMAD.IADD R17, R17, 0x1, -R29.reuse ;  /* 0x000000011111e824 */ /* 0x100fe200078e0a1d */
[----:B------:R-:W-:Y:S01]  /*6c50*/  ISETP.GT.U32.AND P6, PT, R29, R18, PT ;  /* 0x000000121d00720c */ /* 0x000fe20003fc4070 */
[----:B------:R-:W-:Y:S01]  /*6c60*/  IMAD.MOV R0, RZ, RZ, -R0 ;  /* 0x000000ffff007224 */ /* 0x000fe200078e0a00 */
[----:B------:R0:W-:Y:S01]  /*6c70*/  STL [R1+0x1fc], R4 ;  /* 0x0001fc0401007387 */ /* 0x0001e20000100800 */
[----:B------:R-:W-:Y:S01]  /*6c80*/  @!P1 IMAD.IADD R2, R2, 0x1, -R29 ;  /* 0x0000000102029824 */ /* 0x000fe200078e0a1d */
[----:B------:R-:W-:Y:S01]  /*6c90*/  ISETP.GE.AND P1, PT, R5, RZ, PT ;  /* 0x000000ff0500720c */ /* 0x000fe20003f26270 */
[----:B------:R-:W-:Y:S01]  /*6ca0*/  IMAD R19, R29, R0, R19 ;  /* 0x000000001d137224 */ /* 0x000fe200078e0213 */
[C---:B------:R-:W-:Y:S01]  /*6cb0*/  IADD3 R5, R11.reuse, 0x106, RZ ;  /* 0x000001060b057810 */ /* 0x040fe20007ffe0ff */
[----:B-1----:R-:W-:Y:S01]  /*6cc0*/  IMAD.MOV.U32 R10, RZ, RZ, R14 ;  /* 0x000000ffff0a7224 */ /* 0x002fe200078e000e */
[----:B------:R-:W-:-:S03]  /*6cd0*/  IADD3 R0, R11, 0x108, RZ ;  /* 0x000001080b007810 */ /* 0x000fc60007ffe0ff */
[----:B------:R-:W-:Y:S01]  /*6ce0*/  @!P5 IMAD.IADD R20, R20, 0x1, -R29 ;  /* 0x000000011414d824 */ /* 0x000fe200078e0a1d */
[----:B------:R-:W-:Y:S01]  /*6cf0*/  ISETP.GE.AND P5, PT, R3, RZ, PT ;  /* 0x000000ff0300720c */ /* 0x000fe20003fa6270 */
[----:B0-----:R-:W-:Y:S01]  /*6d00*/  IMAD.MOV.U32 R4, RZ, RZ, R9 ;  /* 0x000000ffff047224 */ /* 0x001fe200078e0009 */
[----:B------:R-:W-:Y:S01]  /*6d10*/  IABS R3, R5 ;  /* 0x0000000500037213 */ /* 0x000fe20000000000 */
[----:B------:R-:W-:Y:S01]  /*6d20*/  @!P6 IMAD.IADD R18, R18, 0x1, -R29 ;  /* 0x000000011212e824 */ /* 0x000fe200078e0a1d */
[----:B------:R-:W-:Y:S01]  /*6d30*/  IABS R15, R0 ;  /* 0x00000000000f7213 */ /* 0x000fe20000000000 */
[----:B------:R-:W-:Y:S01]  /*6d40*/  @!P3 IMAD.MOV R4, RZ, RZ, -R4 ;  /* 0x000000ffff04b224 */ /* 0x000fe200078e0a04 */
[C---:B------:R-:W-:Y:S01]  /*6d50*/  ISETP.GT.U32.AND P3, PT, R29.reuse, R19, PT ;  /* 0x000000131d00720c */ /* 0x040fe20003f64070 */
[----:B------:R-:W-:Y:S01]  /*6d60*/  @!P2 IMAD.MOV R10, RZ, RZ, -R10 ;  /* 0x000000ffff0aa224 */ /* 0x000fe200078e0a0a */
[----:B------:R-:W-:Y:S01]  /*6d70*/  ISETP.GE.AND P2, PT, R6, RZ, PT ;  /* 0x000000ff0600720c */ /* 0x000fe20003f46270 */
[----:B------:R-:W-:Y:S01]  /*6d80*/  IMAD.HI.U32 R6, R8, R3, RZ ;  /* 0x0000000308067227 */ /* 0x000fe200078e00ff */
[----:B------:R-:W-:-:S02]  /*6d90*/  ISETP.GT.U32.AND P6, PT, R29, R18, PT ;  /* 0x000000121d00720c */ /* 0x000fc40003fc4070 */
[----:B------:R-:W-:Y:S01]  /*6da0*/  STL [R1+0x200], R10 ;  /* 0x0002000a01007387 */ /* 0x000fe20000100800 */
[----:B------:R-:W-:Y:S01]  /*6db0*/  IMAD.MOV R6, RZ, RZ, -R6 ;  /* 0x000000ffff067224 */ /* 0x000fe200078e0a06 */
[----:B------:R-:W-:Y:S01]  /*6dc0*/  IADD3 R9, R11, 0x104, RZ ;  /* 0x000001040b097810 */ /* 0x000fe20007ffe0ff */
[----:B------:R-:W-:Y:S01]  /*6dd0*/  IMAD.HI.U32 R7, R8, R15, RZ ;  /* 0x0000000f08077227 */ /* 0x000fe200078e00ff */
[----:B------:R0:W-:Y:S02]  /*6de0*/  STL [R1+0x204], R4 ;  /* 0x0002040401007387 */ /* 0x0001e40000100800 */
[----:B------:R-:W-:Y:S01]  /*6df0*/  IABS R16, R9 ;  /* 0x0000000900107213 */ /* 0x000fe20000000000 */
[----:B------:R-:W-:Y:S01]  /*6e00*/  @!P3 IMAD.IADD R19, R19, 0x1, -R29 ;  /* 0x000000011313b824 */ /* 0x000fe200078e0a1d */
[C---:B------:R-:W-:Y:S01]  /*6e10*/  ISETP.GT.U32.AND P3, PT, R29.reuse, R20, PT ;  /* 0x000000141d00720c */ /* 0x040fe20003f64070 */
[----:B------:R-:W-:Y:S01]  /*6e20*/  IMAD R3, R29, R6, R3 ;  /* 0x000000061d037224 */ /* 0x000fe200078e0203 */
[----:B------:R-:W-:Y:S01]  /*6e30*/  IADD3 R6, R11, 0x100, RZ ;  /* 0x000001000b067810 */ /* 0x000fe20007ffe0ff */
[----:B------:R-:W-:-:S02]  /*6e40*/  IMAD.MOV R7, RZ, RZ, -R7 ;  /* 0x000000ffff077224 */ /* 0x000fc400078e0a07 */
[----:B------:R-:W-:Y:S01]  /*6e50*/  @!P6 IMAD.IADD R18, R18, 0x1, -R29 ;  /* 0x000000011212e824 */ /* 0x000fe200078e0a1d */
[C---:B------:R-:W-:Y:S01]  /*6e60*/  ISETP.GT.U32.AND P6, PT, R29.reuse, R3, PT ;  /* 0x000000031d00720c */ /* 0x040fe20003fc4070 */
[----:B0-----:R-:W-:Y:S01]  /*6e70*/  IMAD.MOV.U32 R4, RZ, RZ, R2 ;  /* 0x000000ffff047224 */ /* 0x001fe200078e0002 */
[----:B------:R-:W-:Y:S01]  /*6e80*/  IABS R14, R6 ;  /* 0x00000006000e7213 */ /* 0x000fe20000000000 */
[----:B------:R-:W-:Y:S01]  /*6e90*/  IMAD R15, R29, R7, R15 ;  /* 0x000000071d0f7224 */ /* 0x000fe200078e020f */
[----:B------:R-:W-:Y:S01]  /*6ea0*/  IADD3 R2, R11, 0x102, RZ ;  /* 0x000001020b027810 */ /* 0x000fe20007ffe0ff */
[----:B------:R-:W-:Y:S01]  /*6eb0*/  @!P0 IMAD.MOV R4, RZ, RZ, -R4 ;  /* 0x000000ffff048224 */ /* 0x000fe200078e0a04 */
[C---:B------:R-:W-:Y:S01]  /*6ec0*/  ISETP.GT.U32.AND P0, PT, R29.reuse, R19, PT ;  /* 0x000000131d00720c */ /* 0x040fe20003f04070 */
[----:B------:R-:W-:Y:S01]  /*6ed0*/  @!P3 IMAD.IADD R20, R20, 0x1, -R29 ;  /* 0x000000011414b824 */ /* 0x000fe200078e0a1d */
[----:B------:R-:W-:Y:S01]  /*6ee0*/  ISETP.GT.U32.AND P3, PT, R29, R15, PT ;  /* 0x0000000f1d00720c */ /* 0x000fe20003f64070 */
[----:B------:R-:W-:Y:S01]  /*6ef0*/  IMAD.MOV.U32 R10, RZ, RZ, R17 ;  /* 0x000000ffff0a7224 */ /* 0x000fe200078e0011 */
[----:B------:R0:W-:Y:S01]  /*6f00*/  STL [R1+0x208], R4 ;  /* 0x0002080401007387 */ /* 0x0001e20000100800 */
[----:B------:R-:W-:Y:S01]  /*6f10*/  IMAD.HI.U32 R17, R8, R14, RZ ;  /* 0x0000000e08117227 */ /* 0x000fe200078e00ff */
[----:B------:R-:W-:-:S03]  /*6f20*/  IABS R7, R2 ;  /* 0x0000000200077213 */ /* 0x000fc60000000000 */
[--C-:B------:R-:W-:Y:S02]  /*6f30*/  @!P6 IMAD.IADD R3, R3, 0x1, -R29.reuse ;  /* 0x000000010303e824 */ /* 0x100fe400078e0a1d */
[----:B------:R-:W-:Y:S02]  /*6f40*/  @!P4 IMAD.MOV R10, RZ, RZ, -R10 ;  /* 0x000000ffff0ac224 */ /* 0x000fe400078e0a0a */
[--C-:B------:R-:W-:Y:S01]  /*6f50*/  @!P0 IMAD.IADD R19, R19, 0x1, -R29.reuse ;  /* 0x0000000113138824 */ /* 0x100fe200078e0a1d */
[----:B------:R-:W-:Y:S01]  /*6f60*/  ISETP.GE.AND P0, PT, R0, RZ, PT ;  /* 0x000000ff0000720c */ /* 0x000fe20003f06270 */
[----:B0-----:R-:W-:Y:S01]  /*6f70*/  IMAD.MOV.U32 R4, RZ, RZ, R20 ;  /* 0x000000ffff047224 */ /* 0x001fe200078e0014 */
[----:B------:R0:W-:Y:S01]  /*6f80*/  STL [R1+0x178], R10 ;  /* 0x0001780a01007387 */ /* 0x0001e20000100800 */
[----:B------:R-:W-:Y:S01]  /*6f90*/  @!P3 IMAD.IADD R15, R15, 0x1, -R29 ;  /* 0x000000010f0fb824 */ /* 0x000fe200078e0a1d */
[----:B------:R-:W-:Y:S01]  /*6fa0*/  ISETP.GE.AND P3, PT, R5, RZ, PT ;  /* 0x000000ff0500720c */ /* 0x000fe20003f66270 */
[----:B------:R-:W-:Y:S01]  /*6fb0*/  @!P2 IMAD.MOV R4, RZ, RZ, -R4 ;  /* 0x000000ffff04a224 */ /* 0x000fe200078e0a04 */
[C---:B------:R-:W-:Y:S01]  /*6fc0*/  ISETP.GT.U32.AND P2, PT, R29.reuse, R3, PT ;  /* 0x000000031d00720c */ /* 0x040fe20003f44070 */
[----:B------:R-:W-:Y:S01]  /*6fd0*/  IMAD.HI.U32 R21, R8, R16, RZ ;  /* 0x0000001008157227 */ /* 0x000fe200078e00ff */
[----:B------:R-:W-:-:S02]  /*6fe0*/  ISETP.GT.U32.AND P4, PT, R29, R15, PT ;  /* 0x0000000f1d00720c */ /* 0x000fc40003f84070 */
[----:B------:R1:W-:Y:S01]  /*6ff0*/  STL [R1+0x17c], R4 ;  /* 0x00017c0401007387 */ /* 0x0003e20000100800 */
[----:B------:R-:W-:Y:S01]  /*7000*/  IMAD.MOV R17, RZ, RZ, -R17 ;  /* 0x000000ffff117224 */ /* 0x000fe200078e0a11 */
[----:B------:R-:W-:Y:S01]  /*7010*/  IADD3 R5, R11, 0xfe, RZ ;  /* 0x000000fe0b057810 */ /* 0x000fe20007ffe0ff */
[----:B0-----:R-:W-:Y:S02]  /*7020*/  IMAD.MOV.U32 R10, RZ, RZ, R19 ;  /* 0x000000ffff0a7224 */ /* 0x001fe400078e0013 */
[----:B------:R-:W-:-:S04]  /*7030*/  IMAD.HI.U32 R0, R8, R7, RZ ;  /* 0x0000000708007227 */ /* 0x000fc800078e00ff */
[----:B------:R-:W-:Y:S02]  /*7040*/  IMAD.MOV R21, RZ, RZ, -R21 ;  /* 0x000000ffff157224 */ /* 0x000fe400078e0a15 */
[----:B------:R-:W-:Y:S01]  /*7050*/  @!P1 IMAD.MOV R10, RZ, RZ, -R10 ;  /* 0x000000ffff0a9224 */ /* 0x000fe200078e0a0a */
[----:B------:R-:W-:Y:S01]  /*7060*/  ISETP.GE.AND P1, PT, R9, RZ, PT ;  /* 0x000000ff0900720c */ /* 0x000fe20003f26270 */
[C---:B------:R-:W-:Y:S02]  /*7070*/  IMAD R9, R29.reuse, R17, R14 ;  /* 0x000000111d097224 */ /* 0x040fe400078e020e */
[----:B------:R-:W-:Y:S01]  /*7080*/  IMAD.MOV R0, RZ, RZ, -R0 ;  /* 0x000000ffff007224 */ /* 0x000fe200078e0a00 */
[----:B------:R-:W-:Y:S01]  /*7090*/  STL [R1+0x18c], R10 ;  /* 0x00018c0a01007387 */ /* 0x000fe20000100800 */
[----:B------:R-:W-:Y:S01]  /*70a0*/  IMAD R16, R29, R21, R16 ;  /* 0x000000151d107224 */ /* 0x000fe200078e0210 */
[----:B------:R-:W-:Y:S01]  /*70b0*/  IADD3 R21, R11, 0xd4, RZ ;  /* 0x000000d40b157810 */ /* 0x000fe20007ffe0ff */
[----:B-1----:R-:W-:-:S02]  /*70c0*/  IMAD.MOV.U32 R4, RZ, RZ, R18 ;  /* 0x000000ffff047224 */ /* 0x002fc400078e0012 */
[----:B------:R-:W-:Y:S01]  /*70d0*/  @!P2 IMAD.IADD R3, R3, 0x1, -R29 ;  /* 0x000000010303a824 */ /* 0x000fe200078e0a1d */
[C---:B------:R-:W-:Y:S01]  /*70e0*/  ISETP.GT.U32.AND P2, PT, R29.reuse, R9, PT ;  /* 0x000000091d00720c */ /* 0x040fe20003f44070 */
[C---:B------:R-:W-:Y:S01]  /*70f0*/  IMAD R7, R29.reuse, R0, R7 ;  /* 0x000000001d077224 */ /* 0x040fe200078e0207 */
[----:B------:R-:W-:Y:S01]  /*7100*/  ISETP.GT.U32.AND P6, PT, R29, R16, PT ;  /* 0x000000101d00720c */ /* 0x000fe20003fc4070 */
[----:B------:R-:W-:Y:S01]  /*7110*/  @!P5 IMAD.MOV R4, RZ, RZ, -R4 ;  /* 0x000000ffff04d224 */ /* 0x000fe200078e0a04 */
[----:B------:R-:W-:Y:S01]  /*7120*/  IABS R0, R5 ;  /* 0x0000000500007213 */ /* 0x000fe20000000000 */
[----:B------:R-:W-:Y:S01]  /*7130*/  @!P4 IMAD.IADD R15, R15, 0x1, -R29 ;  /* 0x000000010f0fc824 */ /* 0x000fe200078e0a1d */
[----:B------:R-:W-:Y:S02]  /*7140*/  ISETP.GT.U32.AND P5, PT, R29, R7, PT ;  /* 0x000000071d00720c */ /* 0x000fe40003fa4070 */
[----:B------:R0:W-:Y:S01]  /*7150*/  STL [R1+0x1dc], R4 ;  /* 0x0001dc0401007387 */ /* 0x0001e20000100800 */
[----:B------:R-:W-:Y:S01]  /*7160*/  ISETP.GE.AND P4, PT, R2, RZ, PT ;  /* 0x000000ff0200720c */ /* 0x000fe20003f86270 */
[----:B------:R-:W-:Y:S01]  /*7170*/  IMAD.HI.U32 R14, R8, R0, RZ ;  /* 0x00000000080e7227 */ /* 0x000fe200078e00ff */
[----:B------:R-:W-:-:S02]  /*7180*/  IADD3 R2, R11, 0xfc, RZ ;  /* 0x000000fc0b027810 */ /* 0x000fc40007ffe0ff */
[----:B------:R-:W-:Y:S01]  /*7190*/  IABS R22, R21 ;  /* 0x0000001500167213 */ /* 0x000fe20000000000 */
[--C-:B------:R-:W-:Y:S02]  /*71a0*/  @!P2 IMAD.IADD R9, R9, 0x1, -R29.reuse ;  /* 0x000000010909a824 */ /* 0x100fe400078e0a1d */
[----:B------:R-:W-:Y:S01]  /*71b0*/  @!P6 IMAD.IADD R16, R16, 0x1, -R29 ;  /* 0x000000011010e824 */ /* 0x000fe200078e0a1d */
[----:B------:R-:W-:Y:S01]  /*71c0*/  ISETP.GE.AND P6, PT, R6, RZ, PT ;  /* 0x000000ff0600720c */ /* 0x000fe20003fc6270 */
[----:B0-----:R-:W-:Y:S01]  /*71d0*/  IMAD.MOV.U32 R4, RZ, RZ, R15 ;  /* 0x000000ffff047224 */ /* 0x001fe200078e000f */
[----:B------:R-:W-:Y:S01]  /*71e0*/  IABS R15, R2 ;  /* 0x00000002000f7213 */ /* 0x000fe20000000000 */
[----:B------:R-:W-:Y:S01]  /*71f0*/  @!P5 IMAD.IADD R7, R7, 0x1, -R29 ;  /* 0x000000010707d824 */ /* 0x000fe200078e0a1d */
[C---:B------:R-:W-:Y:S01]  /*7200*/  ISETP.GT.U32.AND P2, PT, R29.reuse, R9, PT ;  /* 0x000000091d00720c */ /* 0x040fe20003f44070 */
[----:B------:R-:W-:Y:S01]  /*7210*/  @!P0 IMAD.MOV R4, RZ, RZ, -R4 ;  /* 0x000000ffff048224 */ /* 0x000fe200078e0a04 */
[C---:B------:R-:W-:Y:S01]  /*7220*/  ISETP.GT.U32.AND P5, PT, R29.reuse, R16, PT ;  /* 0x000000101d00720c */ /* 0x040fe20003fa4070 */
[----:B------:R-:W-:Y:S01]  /*7230*/  IMAD.MOV R14, RZ, RZ, -R14 ;  /* 0x000000ffff0e7224 */ /* 0x000fe200078e0a0e */
[----:B------:R-:W-:Y:S01]  /*7240*/  ISETP.GT.U32.AND P0, PT, R29, R7, PT ;  /* 0x000000071d00720c */ /* 0x000fe20003f04070 */
[----:B------:R-:W-:Y:S01]  /*7250*/  IMAD.HI.U32 R25, R8, R22, RZ ;  /* 0x0000001608197227 */ /* 0x000fe200078e00ff */
[----:B------:R0:W-:Y:S01]  /*7260*/  STL [R1+0x1e0], R4 ;  /* 0x0001e00401007387 */ /* 0x0001e20000100800 */
[----:B------:R-:W-:-:S02]  /*7270*/  IADD3 R6, R11, 0xfa, RZ ;  /* 0x000000fa0b067810 */ /* 0x000fc40007ffe0ff */
[----:B------:R-:W-:Y:S02]  /*7280*/  IMAD R0, R29, R14, R0 ;  /* 0x0000000e1d007224 */ /* 0x000fe400078e0200 */
[----:B------:R-:W-:Y:S01]  /*7290*/  IABS R14, R6 ;  /* 0x00000006000e7213 */ /* 0x000fe20000000000 */
[----:B------:R-:W-:Y:S02]  /*72a0*/  IMAD.MOV R25, RZ, RZ, -R25 ;  /* 0x000000ffff197224 */ /* 0x000fe400078e0a19 */
[----:B------:R-:W-:Y:S02]  /*72b0*/  @!P2 IMAD.IADD R9, R9, 0x1, -R29 ;  /* 0x000000010909a824 */ /* 0x000fe400078e0a1d */
[----:B0-----:R-:W-:Y:S02]  /*72c0*/  IMAD.MOV.U32 R4, RZ, RZ, R3 ;  /* 0x000000ffff047224 */ /* 0x001fe400078e0003 */
[----:B------:R-:W-:-:S04]  /*72d0*/  IMAD.HI.U32 R3, R8, R15, RZ ;  /* 0x0000000f08037227 */ /* 0x000fc800078e00ff */
[----:B------:R-:W-:Y:S02]  /*72e0*/  IMAD.MOV R3, RZ, RZ, -R3 ;  /* 0x000000ffff037224 */ /* 0x000fe400078e0a03 */
[----:B------:R-:W-:Y:S01]  /*72f0*/  @!P5 IMAD.IADD R16, R16, 0x1, -R29 ;  /* 0x000000011010d824 */ /* 0x000fe200078e0a1d */
[C---:B------:R-:W-:Y:S01]  /*7300*/  ISETP.GT.U32.AND P5, PT, R29.reuse, R0, PT ;  /* 0x000000001d00720c */ /* 0x040fe20003fa4070 */
[----:B------:R-:W-:Y:S01]  /*7310*/  IMAD R15, R29, R3, R15 ;  /* 0x000000031d0f7224 */ /* 0x000fe200078e020f */
[----:B------:R-:W-:Y:S01]  /*7320*/  IADD3 R3, R11, 0xf6, RZ ;  /* 0x000000f60b037810 */ /* 0x000fe20007ffe0ff */
[----:B------:R-:W-:Y:S01]  /*7330*/  @!P3 IMAD.MOV R4, RZ, RZ, -R4 ;  /* 0x000000ffff04b224 */ /* 0x000fe200078e0a04 */
[----:B------:R-:W-:Y:S01]  /*7340*/  ISETP.GE.AND P3, PT, R5, RZ, PT ;  /* 0x000000ff0500720c */ /* 0x000fe20003f66270 */
[--C-:B------:R-:W-:Y:S01]  /*7350*/  @!P0 IMAD.IADD R7, R7, 0x1, -R29.reuse ;  /* 0x0000000107078824 */ /* 0x100fe200078e0a1d */
[----:B------:R-:W-:Y:S01]  /*7360*/  ISETP.GT.U32.AND P2, PT, R29, R15, PT ;  /* 0x0000000f1d00720c */ /* 0x000fe20003f44070 */
[----:B------:R-:W-:Y:S01]  /*7370*/  IMAD.HI.U32 R18, R8, R14, RZ ;  /* 0x0000000e08127227 */ /* 0x000fe200078e00ff */
[----:B------:R-:W-:Y:S01]  /*7380*/  ISETP.GE.AND P0, PT, R2, RZ, PT ;  /* 0x000000ff0200720c */ /* 0x000fe20003f06270 */
[----:B------:R0:W-:Y:S01]  /*7390*/  STL [R1+0x1e8], R4 ;  /* 0x0001e80401007387 */ /* 0x0001e20000100800 */
[----:B------:R-:W-:Y:S01]  /*73a0*/  IADD3 R2, R11, 0xf8, RZ ;  /* 0x000000f80b027810 */ /* 0x000fe20007ffe0ff */
[----:B------:R-:W-:Y:S01]  /*73b0*/  IMAD.MOV R18, RZ, RZ, -R18 ;  /* 0x000000ffff127224 */ /* 0x000fe200078e0a12 */
[----:B------:R-:W-:Y:S01]  /*73c0*/  IABS R17, R3 ;  /* 0x0000000300117213 */ /* 0x000fe20000000000 */
[----:B------:R-:W-:Y:S01]  /*73d0*/  @!P5 IMAD.IADD R0, R0, 0x1, -R29 ;  /* 0x000000010000d824 */ /* 0x000fe200078e0a1d */
[----:B------:R-:W-:Y:S01]  /*73e0*/  IABS R5, R2 ;  /* 0x0000000200057213 */ /* 0x000fe20000000000 */
[----:B------:R-:W-:-:S02]  /*73f0*/  IMAD R14, R29, R18, R14 ;  /* 0x000000121d0e7224 */ /* 0x000fc400078e020e */
[----:B------:R-:W-:Y:S01]  /*7400*/  IMAD.MOV.U32 R10, RZ, RZ, R7 ;  /* 0x000000ffff0a7224 */ /* 0x000fe200078e0007 */
[----:B------:R-:W-:Y:S01]  /*7410*/  ISETP.GT.U32.AND P5, PT, R29, R0, PT ;  /* 0x000000001d00720c */ /* 0x000fe20003fa4070 */
[----:B0-----:R-:W-:Y:S02]  /*7420*/  IMAD.MOV.U32 R4, RZ, RZ, R16 ;  /* 0x000000ffff047224 */ /* 0x001fe400078e0010 */
[----:B------:R-:W-:Y:S02]  /*7430*/  @!P2 IMAD.IADD R15, R15, 0x1, -R29 ;  /* 0x000000010f0fa824 */ /* 0x000fe400078e0a1d */
[----:B------:R-:W-:Y:S01]  /*7440*/  @!P1 IMAD.MOV R4, RZ, RZ, -R4 ;  /* 0x000000ffff049224 */ /* 0x000fe200078e0a04 */
[----:B------:R-:W-:Y:S01]  /*7450*/  ISETP.GE.AND P1, PT, R6, RZ, PT ;  /* 0x000000ff0600720c */ /* 0x000fe20003f26270 */
[----:B------:R-:W-:Y:S01]  /*7460*/  IMAD.HI.U32 R6, R8, R5, RZ ;  /* 0x0000000508067227 */ /* 0x000fe200078e00ff */
[C---:B------:R-:W-:Y:S02]  /*7470*/  ISETP.GT.U32.AND P2, PT, R29.reuse, R15, PT ;  /* 0x0000000f1d00720c */ /* 0x040fe40003f44070 */
[----:B------:R0:W-:Y:S01]  /*7480*/  STL [R1+0x1e4], R4 ;  /* 0x0001e40401007387 */ /* 0x0001e20000100800 */
[----:B------:R-:W-:Y:S01]  /*7490*/  @!P4 IMAD.MOV R10, RZ, RZ, -R10 ;  /* 0x000000ffff0ac224 */ /* 0x000fe200078e0a0a */
[----:B------:R-:W-:Y:S01]  /*74a0*/  ISETP.GT.U32.AND P4, PT, R29, R14, PT ;  /* 0x0000000e1d00720c */ /* 0x000fe20003f84070 */
[----:B------:R-:W-:-:S02]  /*74b0*/  IMAD.MOV R6, RZ, RZ, -R6 ;  /* 0x000000ffff067224 */ /* 0x000fc400078e0a06 */
[----:B------:R-:W-:Y:S01]  /*74c0*/  IMAD.HI.U32 R7, R8, R17, RZ ;  /* 0x0000001108077227 */ /* 0x000fe200078e00ff */
[----:B------:R1:W-:Y:S03]  /*74d0*/  STL [R1+0x1b8], R10 ;  /* 0x0001b80a01007387 */ /* 0x0003e60000100800 */
[----:B------:R-:W-:Y:S02]  /*74e0*/  IMAD R5, R29, R6, R5 ;  /* 0x000000061d057224 */ /* 0x000fe400078e0205 */
[----:B------:R-:W-:Y:S02]  /*74f0*/  @!P2 IMAD.IADD R15, R15, 0x1, -R29 ;  /* 0x000000010f0fa824 */ /* 0x000fe400078e0a1d */
[----:B------:R-:W-:Y:S01]  /*7500*/  IMAD.MOV R7, RZ, RZ, -R7 ;  /* 0x000000ffff077224 */ /* 0x000fe200078e0a07 */
[----:B------:R-:W-:Y:S01]  /*7510*/  ISETP.GT.U32.AND P2, PT, R29, R5, PT ;  /* 0x000000051d00720c */ /* 0x000fe20003f44070 */
[--C-:B------:R-:W-:Y:S01]  /*7520*/  @!P5 IMAD.IADD R0, R0, 0x1, -R29.reuse ;  /* 0x000000010000d824 */ /* 0x100fe200078e0a1d */
[----:B------:R-:W-:Y:S01]  /*7530*/  ISETP.GE.AND P5, PT, R3, RZ, PT ;  /* 0x000000ff0300720c */ /* 0x000fe20003fa6270 */
[----:B------:R-:W-:-:S02]  /*7540*/  @!P4 IMAD.IADD R14, R14, 0x1, -R29 ;  /* 0x000000010e0ec824 */ /* 0x000fc400078e0a1d */
[----:B0-----:R-:W-:Y:S01]  /*7550*/  IMAD.MOV.U32 R4, RZ, RZ, R9 ;  /* 0x000000ffff047224 */ /* 0x001fe200078e0009 */
[----:B------:R-:W-:Y:S01]  /*7560*/  IADD3 R9, R11, 0xf4, RZ ;  /* 0x000000f40b097810 */ /* 0x000fe20007ffe0ff */
[C---:B------:R-:W-:Y:S01]  /*7570*/  IMAD R17, R29.reuse, R7, R17 ;  /* 0x000000071d117224 */ /* 0x040fe200078e0211 */
[----:B------:R-:W-:Y:S01]  /*7580*/  ISETP.GT.U32.AND P4, PT, R29, R14, PT ;  /* 0x0000000e1d00720c */ /* 0x000fe20003f84070 */
[----:B-1----:R-:W-:Y:S01]  /*7590*/  IMAD.MOV.U32 R10, RZ, RZ, R0 ;  /* 0x000000ffff0a7224 */ /* 0x002fe200078e0000 */
[----:B------:R-:W-:Y:S01]  /*75a0*/  IADD3 R7, R11, 0xf2, RZ ;  /* 0x000000f20b077810 */ /* 0x000fe20007ffe0ff */
[----:B------:R-:W-:Y:S01]  /*75b0*/  @!P6 IMAD.MOV R4, RZ, RZ, -R4 ;  /* 0x000000ffff04e224 */ /* 0x000fe200078e0a04 */
[----:B------:R-:W-:Y:S01]  /*75c0*/  IABS R3, R9 ;  /* 0x0000000900037213 */ /* 0x000fe20000000000 */
[----:B------:R-:W-:Y:S01]  /*75d0*/  @!P3 IMAD.MOV R10, RZ, RZ, -R10 ;  /* 0x000000ffff0ab224 */ /* 0x000fe200078e0a0a */
[----:B------:R-:W-:Y:S01]  /*75e0*/  ISETP.GT.U32.AND P3, PT, R29, R17, PT ;  /* 0x000000111d00720c */ /* 0x000fe20003f64070 */
[--C-:B------:R-:W-:Y:S01]  /*75f0*/  @!P2 IMAD.IADD R5, R5, 0x1, -R29.reuse ;  /* 0x000000010505a824 */ /* 0x100fe200078e0a1d */
[----:B------:R0:W-:Y:S01]  /*7600*/  STL [R1+0x1c0], R4 ;  /* 0x0001c00401007387 */ /* 0x0001e20000100800 */
[----:B------:R-:W-:Y:S01]  /*7610*/  IABS R6, R7 ;  /* 0x0000000700067213 */ /* 0x000fe20000000000 */
[C---:B------:R-:W-:Y:S01]  /*7620*/  IMAD R22, R29.reuse, R25, R22 ;  /* 0x000000191d167224 */ /* 0x040fe200078e0216 */
[----:B------:R-:W-:Y:S01]  /*7630*/  ISETP.GE.AND P6, PT, R2, RZ, PT ;  /* 0x000000ff0200720c */ /* 0x000fe20003fc6270 */
[----:B------:R-:W-:Y:S01]  /*7640*/  STL [R1+0x1d8], R10 ;  /* 0x0001d80a01007387 */ /* 0x000fe20000100800 */
[----:B------:R-:W-:Y:S01]  /*7650*/  ISETP.GT.U32.AND P2, PT, R29, R5, PT ;  /* 0x000000051d00720c */ /* 0x000fe20003f44070 */
[----:B------:R-:W-:Y:S01]  /*7660*/  @!P4 IMAD.IADD R14, R14, 0x1, -R29 ;  /* 0x000000010e0ec824 */ /* 0x000fe200078e0a1d */
[----:B------:R-:W-:Y:S01]  /*7670*/  ISETP.GE.AND P4, PT, R7, RZ, PT ;  /* 0x000000ff0700720c */ /* 0x000fe20003f86270 */
[----:B------:R-:W-:Y:S01]  /*7680*/  IMAD.HI.U32 R7, R8, R6, RZ ;  /* 0x0000000608077227 */ /* 0x000fe200078e00ff */
[----:B------:R-:W-:-:S02]  /*7690*/  IADD3 R2, R11, 0xf0, RZ ;  /* 0x000000f00b027810 */ /* 0x000fc40007ffe0ff */
[----:B------:R-:W-:Y:S01]  /*76a0*/  IABS R25, c[0x0][0x178] ;  /* 0x00005e0000197a13 */ /* 0x000fe20000000000 */
[----:B0-----:R-:W-:Y:S01]  /*76b0*/  IMAD.MOV.U32 R4, RZ, RZ, R15 ;  /* 0x000000ffff047224 */ /* 0x001fe200078e000f */
[----:B------:R-:W-:Y:S01]  /*76c0*/  IABS R0, R2 ;  /* 0x0000000200007213 */ /* 0x000fe20000000000 */
[----:B------:R-:W-:Y:S02]  /*76d0*/  @!P3 IMAD.IADD R17, R17, 0x1, -R29 ;  /* 0x000000011111b824 */ /* 0x000fe400078e0a1d */
[----:B------:R-:W-:Y:S01]  /*76e0*/  @!P0 IMAD.MOV R4, RZ, RZ, -R4 ;  /* 0x000000ffff048224 */ /* 0x000fe200078e0a04 */
[----:B------:R-:W-:Y:S01]  /*76f0*/  ISETP.GE.AND P0, PT, R9, RZ, PT ;  /* 0x000000ff0900720c */ /* 0x000fe20003f06270 */
[----:B------:R-:W-:Y:S01]  /*7700*/  IMAD.HI.U32 R15, R8, R3, RZ ;  /* 0x00000003080f7227 */ /* 0x000fe200078e00ff */
[----:B------:R-:W-:Y:S02]  /*7710*/  ISETP.GT.U32.AND P3, PT, R29, R17, PT ;  /* 0x000000111d00720c */ /* 0x000fe40003f64070 */
[----:B------:R0:W-:Y:S01]  /*7720*/  STL [R1+0x1d0], R4 ;  /* 0x0001d00401007387 */ /* 0x0001e20000100800 */
[----:B------:R-:W-:-:S02]  /*7730*/  IMAD.MOV R15, RZ, RZ, -R15 ;  /* 0x000000ffff0f7224 */ /* 0x000fc400078e0a0f */
[----:B------:R-:W-:Y:S02]  /*7740*/  IMAD.MOV R7, RZ, RZ, -R7 ;  /* 0x000000ffff077224 */ /* 0x000fe400078e0a07 */
[----:B------:R-:W-:Y:S02]  /*7750*/  @!P2 IMAD.IADD R5, R5, 0x1, -R29 ;  /* 0x000000010505a824 */ /* 0x000fe400078e0a1d */
[----:B------:R-:W-:Y:S02]  /*7760*/  IMAD R3, R29, R15, R3 ;  /* 0x0000000f1d037224 */ /* 0x000fe400078e0203 */
[----:B------:R-:W-:-:S03]  /*7770*/  IMAD.HI.U32 R9, R8, R0, RZ ;  /* 0x0000000008097227 */ /* 0x000fc600078e00ff */
[C---:B------:R-:W-:Y:S01]  /*7780*/  ISETP.GT.U32.AND P2, PT, R29.reuse, R3, PT ;  /* 0x000000031d00720c */ /* 0x040fe20003f44070 */
[----:B0-----:R-:W-:Y:S02]  /*7790*/  IMAD.MOV.U32 R4, RZ, RZ, R14 ;  /* 0x000000ffff047224 */ /* 0x001fe400078e000e */
[----:B------:R-:W-:Y:S02]  /*77a0*/  IMAD.MOV R9, RZ, RZ, -R9 ;  /* 0x000000ffff097224 */ /* 0x000fe400078e0a09 */
[----:B------:R-:W-:Y:S01]  /*77b0*/  @!P1 IMAD.MOV R4, RZ, RZ, -R4 ;  /* 0x000000ffff049224 */ /* 0x000fe200078e0a04 */
[----:B------:R-:W-:Y:S01]  /*77c0*/  ISETP.GE.AND P1, PT, R2, RZ, PT ;  /* 0x000000ff0200720c */ /* 0x000fe20003f26270 */
[----:B------:R-:W-:Y:S01]  /*77d0*/  IMAD R2, R29, R7, R6 ;  /* 0x000000071d027224 */ /* 0x000fe200078e0206 */
[----:B------:R-:W-:Y:S01]  /*77e0*/  IADD3 R7, R11, 0xe8, RZ ;  /* 0x000000e80b077810 */ /* 0x000fe20007ffe0ff */
[--C-:B------:R-:W-:Y:S01]  /*77f0*/  @!P3 IMAD.IADD R17, R17, 0x1, -R29.reuse ;  /* 0x000000011111b824 */ /* 0x100fe200078e0a1d */
[----:B------:R0:W-:Y:S01]  /*7800*/  STL [R1+0x1c8], R4 ;  /* 0x0001c80401007387 */ /* 0x0001e20000100800 */
[----:B------:R-:W-:Y:S01]  /*7810*/  IMAD R0, R29, R9, R0 ;  /* 0x000000091d007224 */ /* 0x000fe200078e0200 */
[----:B------:R-:W-:Y:S01]  /*7820*/  IADD3 R9, R11, 0xee, RZ ;  /* 0x000000ee0b097810 */ /* 0x000fe20007ffe0ff */
[----:B------:R-:W-:Y:S01]  /*7830*/  @!P2 IMAD.IADD R3, R3, 0x1, -R29 ;  /* 0x000000010303a824 */ /* 0x000fe200078e0a1d */
[----:B------:R-:W-:-:S02]  /*7840*/  IABS R16, R7 ;  /* 0x0000000700107213 */ /* 0x000fc40000000000 */
[----:B------:R-:W-:Y:S02]  /*7850*/  ISETP.GE.AND P3, PT, R9, RZ, PT ;  /* 0x000000ff0900720c */ /* 0x000fe40003f66270 */
[----:B------:R-:W-:Y:S01]  /*7860*/  ISETP.GT.U32.AND P2, PT, R29, R3, PT ;  /* 0x000000031d00720c */ /* 0x000fe20003f44070 */
[----:B0-----:R-:W-:Y:S01]  /*7870*/  IMAD.MOV.U32 R4, RZ, RZ, R5 ;  /* 0x000000ffff047224 */ /* 0x001fe200078e0005 */
[----:B------:R-:W-:Y:S02]  /*7880*/  IABS R9, R9 ;  /* 0x0000000900097213 */ /* 0x000fe40000000000 */
[----:B------:R-:W-:Y:S01]  /*7890*/  IADD3 R5, R11, 0xec, RZ ;  /* 0x000000ec0b057810 */ /* 0x000fe20007ffe0ff */
[----:B------:R-:W-:Y:S01]  /*78a0*/  @!P6 IMAD.MOV R4, RZ, RZ, -R4 ;  /* 0x000000ffff04e224 */ /* 0x000fe200078e0a04 */
[----:B------:R-:W-:Y:S02]  /*78b0*/  ISETP.GT.U32.AND P6, PT, R29, R2, PT ;  /* 0x000000021d00720c */ /* 0x000fe40003fc4070 */
[----:B------:R-:W-:-:S02]  /*78c0*/  IABS R14, R5 ;  /* 0x00000005000e7213 */ /* 0x000fc40000000000 */
[----:B------:R0:W-:Y:S01]  /*78d0*/  STL [R1+0x1cc], R4 ;  /* 0x0001cc0401007387 */ /* 0x0001e20000100800 */
[----:B------:R-:W-:Y:S02]  /*78e0*/  IADD3 R6, R11, 0xea, RZ ;  /* 0x000000ea0b067810 */ /* 0x000fe40007ffe0ff */
[----:B------:R-:W-:Y:S01]  /*78f0*/  @!P2 IMAD.IADD R3, R3, 0x1, -R29 ;  /* 0x000000010303a824 */ /* 0x000fe200078e0a1d */
[----:B------:R-:W-:Y:S01]  /*7900*/  ISETP.GE.AND P2, PT, R5, RZ, PT ;  /* 0x000000ff0500720c */ /* 0x000fe20003f46270 */
[----:B------:R-:W-:Y:S01]  /*7910*/  IMAD.HI.U32 R5, R8, R16, RZ ;  /* 0x0000001008057227 */ /* 0x000fe200078e00ff */
[----:B------:R-:W-:-:S03]  /*7920*/  IABS R15, R6 ;  /* 0x00000006000f7213 */ /* 0x000fc60000000000 */
[----:B------:R-:W-:Y:S02]  /*7930*/  IMAD.MOV.U32 R10, RZ, RZ, R3 ;  /* 0x000000ffff0a7224 */ /* 0x000fe400078e0003 */
[----:B0-----:R-:W-:Y:S02]  /*7940*/  IMAD.MOV.U32 R4, RZ, RZ, R17 ;  /* 0x000000ffff047224 */ /* 0x001fe400078e0011 */
[----:B------:R-:W-:Y:S02]  /*7950*/  @!P6 IMAD.IADD R2, R2, 0x1, -R29 ;  /* 0x000000010202e824 */ /* 0x000fe400078e0a1d */
[----:B------:R-:W-:Y:S01]  /*7960*/  @!P5 IMAD.MOV R4, RZ, RZ, -R4 ;  /* 0x000000ffff04d224 */ /* 0x000fe200078e0a04 */
[C---:B------:R-:W-:Y:S01]  /*7970*/  ISETP.GT.U32.AND P5, PT, R29.reuse, R0, PT ;  /* 0x000000001d00720c */ /* 0x040fe20003fa4070 */
[----:B------:R-:W-:Y:S01]  /*7980*/  IMAD.HI.U32 R17, R8, R9, RZ ;  /* 0x0000000908117227 */ /* 0x000fe200078e00ff */
[----:B------:R-:W-:Y:S02]  /*7990*/  ISETP.GT.U32.AND P6, PT, R29, R2, PT ;  /* 0x000000021d00720c */ /* 0x000fe40003fc4070 */
[----:B------:R0:W-:Y:S01]  /*79a0*/  STL [R1+0x1c4], R4 ;  /* 0x0001c40401007387 */ /* 0x0001e20000100800 */
[----:B------:R-:W-:-:S02]  /*79b0*/  IMAD.MOV R17, RZ, RZ, -R17 ;  /* 0x000000ffff117224 */ /* 0x000fc400078e0a11 */
[----:B------:R-:W-:Y:S02]  /*79c0*/  @!P0 IMAD.MOV R10, RZ, RZ, -R10 ;  /* 0x000000ffff0a8224 */ /* 0x000fe400078e0a0a */
[----:B------:R-:W-:Y:S02]  /*79d0*/  IMAD R9, R29, R17, R9 ;  /* 0x000000111d097224 */ /* 0x000fe400078e0209 */
[----:B------:R-:W-:Y:S01]  /*79e0*/  IMAD.MOV R3, RZ, RZ, -R5 ;  /* 0x000000ffff037224 */ /* 0x000fe200078e0a05 */
[----:B------:R-:W-:Y:S01]  /*79f0*/  STL [R1+0x1b0], R10 ;  /* 0x0001b00a01007387 */ /* 0x000fe20000100800 */
[--C-:B------:R-:W-:Y:S01]  /*7a00*/  @!P5 IMAD.IADD R0, R0, 0x1, -R29.reuse ;  /* 0x000000010000d824 */ /* 0x100fe200078e0a1d */
[----:B------:R-:W-:Y:S01]  /*7a10*/  IADD3 R5, R11, 0xe2, RZ ;  /* 0x000000e20b057810 */ /* 0x000fe20007ffe0ff */
[----:B------:R-:W-:Y:S01]  /*7a20*/  @!P6 IMAD.IADD R2, R2, 0x1, -R29 ;  /* 0x000000010202e824 */ /* 0x000fe200078e0a1d */
[C---:B------:R-:W-:Y:S01]  /*7a30*/  ISETP.GT.U32.AND P6, PT, R29.reuse, R9, PT ;  /* 0x000000091d00720c */ /* 0x040fe20003fc4070 */
[----:B------:R-:W-:Y:S01]  /*7a40*/  IMAD.HI.U32 R18, R8, R14, RZ ;  /* 0x0000000e08127227 */ /* 0x000fe200078e00ff */
[----:B------:R-:W-:-:S03]  /*7a50*/  ISETP.GT.U32.AND P5, PT, R29, R0, PT ;  /* 0x000000001d00720c */ /* 0x000fc60003fa4070 */
[----:B0-----:R-:W-:Y:S01]  /*7a60*/  IMAD.MOV.U32 R4, RZ, RZ, R2 ;  /* 0x000000ffff047224 */ /* 0x001fe200078e0002 */
[----:B------:R-:W-:Y:S01]  /*7a70*/  IADD3 R2, R11, 0xe6, RZ ;  /* 0x000000e60b027810 */ /* 0x000fe20007ffe0ff */
[----:B------:R-:W-:Y:S01]  /*7a80*/  IMAD R16, R29, R3, R16 ;  /* 0x000000031d107224 */ /* 0x000fe200078e0210 */
[----:B------:R-:W-:Y:S01]  /*7a90*/  IADD3 R3, R11, 0xe4, RZ ;  /* 0x000000e40b037810 */ /* 0x000fe20007ffe0ff */
[----:B------:R-:W-:Y:S01]  /*7aa0*/  @!P4 IMAD.MOV R4, RZ, RZ, -R4 ;  /* 0x000000ffff04c224 */ /* 0x000fe200078e0a04 */
[----:B------:R-:W-:Y:S01]  /*7ab0*/  ISETP.GE.AND P4, PT, R6, RZ, PT ;  /* 0x000000ff0600720c */ /* 0x000fe20003f86270 */
[----:B------:R-:W-:Y:S02]  /*7ac0*/  IMAD.MOV R18, RZ, RZ, -R18 ;  /* 0x000000ffff127224 */ /* 0x000fe400078e0a12 */
[----:B------:R-:W-:Y:S01]  /*7ad0*/  IMAD.HI.U32 R19, R8, R15, RZ ;  /* 0x0000000f08137227 */ /* 0x000fe200078e00ff */
[----:B------:R0:W-:Y:S03]  /*7ae0*/  STL [R1+0x1ac], R4 ;  /* 0x0001ac0401007387 */ /* 0x0001e60000100800 */
[----:B------:R-:W-:-:S02]  /*7af0*/  @!P5 IMAD.IADD R0, R0, 0x1, -R29 ;  /* 0x000000010000d824 */ /* 0x000fc400078e0a1d */
[----:B------:R-:W-:Y:S01]  /*7b00*/  IMAD R18, R29, R18, R14 ;  /* 0x000000121d127224 */ /* 0x000fe200078e020e */
[----:B------:R-:W-:Y:S01]  /*7b10*/  IABS R14, R2 ;  /* 0x00000002000e7213 */ /* 0x000fe20000000000 */
        /* <DEDUP_REMOVED lines=11> */
[----:B------:R-:W-:Y:S01]  /*7bd0*/  IABS R19, R5 ;  /* 0x0000000500137213 */ /* 0x000fe20000000000 */
[----:B------:R-:W-:Y:S01]  /*7be0*/  IMAD.MOV R6, RZ, RZ, -R6 ;  /* 0x000000ffff067224 */ /* 0x000fe200078e0a06 */
[----:B------:R0:W-:Y:S01]  /*7bf0*/  STL [R1+0x1a8], R4 ;  /* 0x0001a80401007387 */ /* 0x0001e20000100800 */
[----:B------:R-:W-:Y:S02]  /*7c00*/  @!P0 IMAD.IADD R18, R18, 0x1, -R29 ;  /* 0x0000000112128824 */ /* 0x000fe400078e0a1d */
[C---:B------:R-:W-:Y:S02]  /*7c10*/  IMAD R14, R29.reuse, R6, R14 ;  /* 0x000000061d0e7224 */ /* 0x040fe400078e020e */
[----:B------:R-:W-:Y:S01]  /*7c20*/  IMAD.HI.U32 R6, R8, R0, RZ ;  /* 0x0000000008067227 */ /* 0x000fe200078e00ff */
[----:B------:R-:W-:-:S03]  /*7c30*/  ISETP.GT.U32.AND P0, PT, R29, R18, PT ;  /* 0x000000121d00720c */ /* 0x000fc60003f04070 */
[--C-:B------:R-:W-:Y:S02]  /*7c40*/  @!P1 IMAD.IADD R16, R16, 0x1, -R29.reuse ;  /* 0x0000000110109824 */ /* 0x100fe400078e0a1d */
[--C-:B------:R-:W-:Y:S01]  /*7c50*/  @!P6 IMAD.IADD R9, R9, 0x1, -R29.reuse ;  /* 0x000000010909e824 */ /* 0x100fe200078e0a1d */
[----:B------:R-:W-:Y:S01]  /*7c60*/  ISETP.GE.AND P6, PT, R7, RZ, PT ;  /* 0x000000ff0700720c */ /* 0x000fe20003fc6270 */
[----:B------:R-:W-:Y:S01]  /*7c70*/  IMAD.MOV R6, RZ, RZ, -R6 ;  /* 0x000000ffff067224 */ /* 0x000fe200078e0a06 */
[----:B------:R-:W-:Y:S01]  /*7c80*/  ISETP.GT.U32.AND P1, PT, R29, R16, PT ;  /* 0x000000101d00720c */ /* 0x000fe20003f24070 */
[----:B------:R-:W-:Y:S02]  /*7c90*/  @!P5 IMAD.IADD R15, R15, 0x1, -R29 ;  /* 0x000000010f0fd824 */ /* 0x000fe400078e0a1d */
[----:B------:R-:W-:Y:S02]  /*7ca0*/  IMAD.MOV.U32 R10, RZ, RZ, R9 ;  /* 0x000000ffff0a7224 */ /* 0x000fe400078e0009 */
[C---:B------:R-:W-:Y:S01]  /*7cb0*/  IMAD R9, R29.reuse, R6, R0 ;  /* 0x000000061d097224 */ /* 0x040fe200078e0200 */
[C---:B------:R-:W-:Y:S01]  /*7cc0*/  ISETP.GT.U32.AND P5, PT, R29.reuse, R15, PT ;  /* 0x0000000f1d00720c */ /* 0x040fe20003fa4070 */
[----:B------:R-:W-:Y:S01]  /*7cd0*/  @!P0 IMAD.IADD R18, R18, 0x1, -R29 ;  /* 0x0000000112128824 */ /* 0x000fe200078e0a1d */
[----:B------:R-:W-:Y:S01]  /*7ce0*/  ISETP.GT.U32.AND P0, PT, R29, R14, PT ;  /* 0x0000000e1d00720c */ /* 0x000fe20003f04070 */
[----:B------:R-:W-:Y:S01]  /*7cf0*/  IMAD.HI.U32 R7, R8, R19, RZ ;  /* 0x0000001308077227 */ /* 0x000fe200078e00ff */
[----:B------:R-:W-:-:S02]  /*7d00*/  IADD3 R0, R11, 0xe0, RZ ;  /* 0x000000e00b007810 */ /* 0x000fc40007ffe0ff */
[----:B------:R-:W-:Y:S01]  /*7d10*/  IADD3 R6, R11, 0xda, RZ ;  /* 0x000000da0b067810 */ /* 0x000fe20007ffe0ff */
[----:B------:R-:W-:Y:S01]  /*7d20*/  @!P1 IMAD.IADD R16, R16, 0x1, -R29 ;  /* 0x0000000110109824 */ /* 0x000fe200078e0a1d */
[----:B------:R-:W-:Y:S01]  /*7d30*/  ISETP.GT.U32.AND P1, PT, R29, R9, PT ;  /* 0x000000091d00720c */ /* 0x000fe20003f24070 */
[----:B------:R-:W-:Y:S02]  /*7d40*/  IMAD.MOV R7, RZ, RZ, -R7 ;  /* 0x000000ffff077224 */ /* 0x000fe400078e0a07 */
[----:B0-----:R-:W-:Y:S01]  /*7d50*/  IMAD.MOV.U32 R4, RZ, RZ, R18 ;  /* 0x000000ffff047224 */ /* 0x001fe200078e0012 */
[----:B------:R-:W-:Y:S01]  /*7d60*/  IADD3 R18, R11, 0xd8, RZ ;  /* 0x000000d80b127810 */ /* 0x000fe20007ffe0ff */
[--C-:B------:R-:W-:Y:S01]  /*7d70*/  @!P5 IMAD.IADD R15, R15, 0x1, -R29.reuse ;  /* 0x000000010f0fd824 */ /* 0x100fe200078e0a1d */
[----:B------:R-:W-:Y:S01]  /*7d80*/  ISETP.GE.AND P5, PT, R5, RZ, PT ;  /* 0x000000ff0500720c */ /* 0x000fe20003fa6270 */
[----:B------:R-:W-:Y:S01]  /*7d90*/  @!P0 IMAD.IADD R14, R14, 0x1, -R29 ;  /* 0x000000010e0e8824 */ /* 0x000fe200078e0a1d */
[----:B------:R-:W-:Y:S01]  /*7da0*/  IABS R5, R0 ;  /* 0x0000000000057213 */ /* 0x000fe20000000000 */
[----:B------:R-:W-:-:S02]  /*7db0*/  IMAD R19, R29, R7, R19 ;  /* 0x000000071d137224 */ /* 0x000fc400078e0213 */
[----:B------:R-:W-:Y:S01]  /*7dc0*/  @!P3 IMAD.MOV R10, RZ, RZ, -R10 ;  /* 0x000000ffff0ab224 */ /* 0x000fe200078e0a0a */
[----:B------:R-:W-:Y:S01]  /*7dd0*/  ISETP.GE.AND P3, PT, R2, RZ, PT ;  /* 0x000000ff0200720c */ /* 0x000fe20003f66270 */
[----:B------:R-:W-:Y:S01]  /*7de0*/  @!P1 IMAD.IADD R9, R9, 0x1, -R29 ;  /* 0x0000000109099824 */ /* 0x000fe200078e0a1d */
[----:B------:R-:W-:Y:S01]  /*7df0*/  ISETP.GT.U32.AND P0, PT, R29, R14, PT ;  /* 0x0000000e1d00720c */ /* 0x000fe20003f04070 */
[----:B------:R-:W-:Y:S01]  /*7e00*/  IMAD.HI.U32 R7, R8, R5, RZ ;  /* 0x0000000508077227 */ /* 0x000fe200078e00ff */
[----:B------:R-:W-:Y:S01]  /*7e10*/  IADD3 R2, R11, 0xde, RZ ;  /* 0x000000de0b027810 */ /* 0x000fe20007ffe0ff */
[----:B------:R0:W-:Y:S01]  /*7e20*/  STL [R1+0x1a4], R10 ;  /* 0x0001a40a01007387 */ /* 0x0001e20000100800 */
[----:B------:R-:W-:Y:S01]  /*7e30*/  ISETP.GT.U32.AND P1, PT, R29, R9, PT ;  /* 0x000000091d00720c */ /* 0x000fe20003f24070 */
[----:B------:R-:W-:Y:S01]  /*7e40*/  @!P2 IMAD.MOV R4, RZ, RZ, -R4 ;  /* 0x000000ffff04a224 */ /* 0x000fe200078e0a04 */
[----:B------:R-:W-:Y:S01]  /*7e50*/  IABS R17, R2 ;  /* 0x0000000200117213 */ /* 0x000fe20000000000 */
[----:B------:R-:W-:Y:S01]  /*7e60*/  IMAD.MOV R7, RZ, RZ, -R7 ;  /* 0x000000ffff077224 */ /* 0x000fe200078e0a07 */
[----:B------:R-:W-:-:S02]  /*7e70*/  ISETP.GE.AND P2, PT, R3, RZ, PT ;  /* 0x000000ff0300720c */ /* 0x000fc40003f46270 */
[----:B------:R1:W-:Y:S01]  /*7e80*/  STL [R1+0x190], R4 ;  /* 0x0001900401007387 */ /* 0x0003e20000100800 */
[C---:B------:R-:W-:Y:S02]  /*7e90*/  IMAD R5, R29.reuse, R7, R5 ;  /* 0x000000071d057224 */ /* 0x040fe400078e0205 */
[----:B0-----:R-:W-:Y:S01]  /*7ea0*/  IMAD.MOV.U32 R10, RZ, RZ, R15 ;  /* 0x000000ffff0a7224 */ /* 0x001fe200078e000f */
[----:B------:R-:W-:Y:S01]  /*7eb0*/  IABS R15, R6 ;  /* 0x00000006000f7213 */ /* 0x000fe20000000000 */
[--C-:B------:R-:W-:Y:S01]  /*7ec0*/  @!P0 IMAD.IADD R14, R14, 0x1, -R29.reuse ;  /* 0x000000010e0e8824 */ /* 0x100fe200078e0a1d */
[----:B------:R-:W-:Y:S01]  /*7ed0*/  ISETP.GT.U32.AND P0, PT, R29, R19, PT ;  /* 0x000000131d00720c */ /* 0x000fe20003f04070 */
[----:B------:R-:W-:Y:S01]  /*7ee0*/  @!P1 IMAD.IADD R9, R9, 0x1, -R29 ;  /* 0x0000000109099824 */ /* 0x000fe200078e0a1d */
[----:B------:R-:W-:Y:S01]  /*7ef0*/  ISETP.GT.U32.AND P1, PT, R29, R5, PT ;  /* 0x000000051d00720c */ /* 0x000fe20003f24070 */
[----:B------:R-:W-:Y:S01]  /*7f00*/  @!P4 IMAD.MOV R10, RZ, RZ, -R10 ;  /* 0x000000ffff0ac224 */ /* 0x000fe200078e0a0a */
[----:B------:R-:W-:Y:S01]  /*7f10*/  ISETP.GE.AND P4, PT, R0, RZ, PT ;  /* 0x000000ff0000720c */ /* 0x000fe20003f86270 */
[----:B-1----:R-:W-:Y:S01]  /*7f20*/  IMAD.MOV.U32 R4, RZ, RZ, R16 ;  /* 0x000000ffff047224 */ /* 0x002fe200078e0010 */
[----:B------:R-:W-:-:S02]  /*7f30*/  IADD3 R0, R11, 0xdc, RZ ;  /* 0x000000dc0b007810 */ /* 0x000fc40007ffe0ff */
[----:B------:R0:W-:Y:S01]  /*7f40*/  STL [R1+0x19c], R10 ;  /* 0x00019c0a01007387 */ /* 0x0001e20000100800 */
[----:B------:R-:W-:Y:S01]  /*7f50*/  @!P6 IMAD.MOV R4, RZ, RZ, -R4 ;  /* 0x000000ffff04e224 */ /* 0x000fe200078e0a04 */
[----:B------:R-:W-:Y:S01]  /*7f60*/  ISETP.GE.AND P6, PT, R2, RZ, PT ;  /* 0x000000ff0200720c */ /* 0x000fe20003fc6270 */
[----:B------:R-:W-:Y:S01]  /*7f70*/  IMAD.HI.U32 R2, R8, R17, RZ ;  /* 0x0000001108027227 */ /* 0x000fe200078e00ff */
[----:B------:R-:W-:Y:S02]  /*7f80*/  IABS R3, R0 ;  /* 0x0000000000037213 */ /* 0x000fe40000000000 */
[----:B------:R1:W-:Y:S01]  /*7f90*/  STL [R1+0x1a0], R4 ;  /* 0x0001a00401007387 */ /* 0x0003e20000100800 */
[----:B------:R-:W-:Y:S02]  /*7fa0*/  IMAD.MOV R2, RZ, RZ, -R2 ;  /* 0x000000ffff027224 */ /* 0x000fe400078e0a02 */
[----:B------:R-:W-:Y:S02]  /*7fb0*/  @!P1 IMAD.IADD R5, R5, 0x1, -R29 ;  /* 0x0000000105059824 */ /* 0x000fe400078e0a1d */
[----:B------:R-:W-:-:S02]  /*7fc0*/  IMAD R17, R29, R2, R17 ;  /* 0x000000021d117224 */ /* 0x000fc400078e0211 */
[----:B0-----:R-:W-:Y:S01]  /*7fd0*/  IMAD.MOV.U32 R10, RZ, RZ, R14 ;  /* 0x000000ffff0a7224 */ /* 0x001fe200078e000e */
[----:B------:R-:W-:Y:S01]  /*7fe0*/  ISETP.GT.U32.AND P1, PT, R29, R5, PT ;  /* 0x000000051d00720c */ /* 0x000fe20003f24070 */
[----:B------:R-:W-:Y:S01]  /*7ff0*/  IMAD.HI.U32 R7, R8, R3, RZ ;  /* 0x0000000308077227 */ /* 0x000fe200078e00ff */
[----:B------:R-:W-:-:S03]  /*8000*/  IADD3 R14, R11, 0xd0, RZ ;  /* 0x000000d00b0e7810 */ /* 0x000fc60007ffe0ff */
[----:B------:R-:W-:Y:S01]  /*8010*/  @!P3 IMAD.MOV R10, RZ, RZ, -R10 ;  /* 0x000000ffff0ab224 */ /* 0x000fe200078e0a0a */
[----:B------:R-:W-:Y:S01]  /*8020*/  ISETP.GT.U32.AND P3, PT, R29, R17, PT ;  /* 0x000000111d00720c */ /* 0x000fe20003f64070 */
[----:B-1----:R-:W-:Y:S01]  /*8030*/  IMAD.MOV.U32 R4, RZ, RZ, R9 ;  /* 0x000000ffff047224 */ /* 0x002fe200078e0009 */
[----:B------:R-:W-:Y:S01]  /*8040*/  IABS R9, R14 ;  /* 0x0000000e00097213 */ /* 0x000fe20000000000 */
[----:B------:R-:W-:Y:S01]  /*8050*/  @!P0 IMAD.IADD R19, R19, 0x1, -R29 ;  /* 0x0000000113138824 */ /* 0x000fe200078e0a1d */
[----:B------:R-:W-:Y:S01]  /*8060*/  STL [R1+0x194], R10 ;  /* 0x0001940a01007387 */ /* 0x000fe20000100800 */
[----:B------:R-:W-:Y:S02]  /*8070*/  IMAD.MOV R7, RZ, RZ, -R7 ;  /* 0x000000ffff077224 */ /* 0x000fe400078e0a07 */
[----:B------:R-:W-:Y:S01]  /*8080*/  @!P2 IMAD.MOV R4, RZ, RZ, -R4 ;  /* 0x000000ffff04a224 */ /* 0x000fe200078e0a04 */
[----:B------:R-:W-:Y:S01]  /*8090*/  ISETP.GE.AND P2, PT, R0, RZ, PT ;  /* 0x000000ff0000720c */ /* 0x000fe20003f46270 */
[C---:B------:R-:W-:Y:S01]  /*80a0*/  IMAD R0, R29.reuse, R7, R3 ;  /* 0x000000071d007224 */ /* 0x040fe200078e0203 */
[----:B------:R-:W-:Y:S01]  /*80b0*/  ISETP.GT.U32.AND P0, PT, R29, R19, PT ;  /* 0x000000131d00720c */ /* 0x000fe20003f04070 */
[----:B------:R-:W-:Y:S01]  /*80c0*/  IMAD.HI.U32 R2, R8, R15, RZ ;  /* 0x0000000f08027227 */ /* 0x000fe200078e00ff */
[----:B------:R-:W-:Y:S01]  /*80d0*/  IABS R7, R18 ;  /* 0x0000001200077213 */ /* 0x000fe20000000000 */
[----:B------:R0:W-:Y:S01]  /*80e0*/  STL [R1+0x198], R4 ;  /* 0x0001980401007387 */ /* 0x0001e20000100800 */
[----:B------:R-:W-:Y:S01]  /*80f0*/  IADD3 R3, R11, 0xd2, RZ ;  /* 0x000000d20b037810 */ /* 0x000fe20007ffe0ff */
[----:B------:R-:W-:-:S02]  /*8100*/  @!P3 IMAD.IADD R17, R17, 0x1, -R29 ;  /* 0x000000011111b824 */ /* 0x000fc400078e0a1d */
[----:B------:R-:W-:Y:S01]  /*8110*/  @!P1 IMAD.IADD R5, R5, 0x1, -R29 ;  /* 0x0000000105059824 */ /* 0x000fe200078e0a1d */
[C---:B------:R-:W-:Y:S01]  /*8120*/  ISETP.GT.U32.AND P1, PT, R29.reuse, R0, PT ;  /* 0x000000001d00720c */ /* 0x040fe20003f24070 */
[----:B------:R-:W-:Y:S01]  /*8130*/  IMAD.MOV R2, RZ, RZ, -R2 ;  /* 0x000000ffff027224 */ /* 0x000fe200078e0a02 */
[----:B------:R-:W-:Y:S01]  /*8140*/  ISETP.GT.U32.AND P3, PT, R29, R17, PT ;  /* 0x000000111d00720c */ /* 0x000fe20003f64070 */
[----:B------:R-:W-:-:S04]  /*8150*/  IMAD.HI.U32 R16, R8, R7, RZ ;  /* 0x0000000708107227 */ /* 0x000fc800078e00ff */
[----:B------:R-:W-:Y:S01]  /*8160*/  IMAD R15, R29, R2, R15 ;  /* 0x000000021d0f7224 */ /* 0x000fe200078e020f */
[----:B------:R-:W-:Y:S01]  /*8170*/  IADD3 R2, R11, 0xd6, RZ ;  /* 0x000000d60b027810 */ /* 0x000fe20007ffe0ff */
[----:B------:R-:W-:Y:S02]  /*8180*/  IMAD.MOV R16, RZ, RZ, -R16 ;  /* 0x000000ffff107224 */ /* 0x000fe400078e0a10 */
[----:B------:R-:W-:Y:S01]  /*8190*/  @!P0 IMAD.IADD R19, R19, 0x1, -R29 ;  /* 0x0000000113138824 */ /* 0x000fe200078e0a1d */
[----:B------:R-:W-:Y:S01]  /*81a0*/  IABS R24, R2 ;  /* 0x0000000200187213 */ /* 0x000fe20000000000 */
[----:B------:R-:W-:Y:S01]  /*81b0*/  IMAD R7, R29, R16, R7 ;  /* 0x000000101d077224 */ /* 0x000fe200078e0207 */
[----:B------:R-:W-:Y:S01]  /*81c0*/  ISETP.GE.AND P0, PT, R6, RZ, PT ;  /* 0x000000ff0600720c */ /* 0x000fe20003f06270 */
[--C-:B------:R-:W-:Y:S01]  /*81d0*/  @!P3 IMAD.IADD R17, R17, 0x1, -R29.reuse ;  /* 0x000000011111b824 */ /* 0x100fe200078e0a1d */
[C---:B------:R-:W-:Y:S01]  /*81e0*/  ISETP.GT.U32.AND P3, PT, R29.reuse, R15, PT ;  /* 0x0000000f1d00720c */ /* 0x040fe20003f64070 */
[----:B------:R-:W-:Y:S01]  /*81f0*/  @!P1 IMAD.IADD R0, R0, 0x1, -R29 ;  /* 0x0000000100009824 */ /* 0x000fe200078e0a1d */
[----:B------:R-:W-:Y:S01]  /*8200*/  ISETP.GT.U32.AND P1, PT, R29, R7, PT ;  /* 0x000000071d00720c */ /* 0x000fe20003f24070 */
[----:B0-----:R-:W-:Y:S01]  /*8210*/  IMAD.MOV.U32 R4, RZ, RZ, R19 ;  /* 0x000000ffff047224 */ /* 0x001fe200078e0013 */
[----:B------:R-:W-:Y:S01]  /*8220*/  IABS R6, R3 ;  /* 0x0000000300067213 */ /* 0x000fe20000000000 */
[----:B------:R-:W-:Y:S01]  /*8230*/  IMAD.HI.U32 R23, R8, R24, RZ ;  /* 0x0000001808177227 */ /* 0x000fe200078e00ff */
[----:B------:R-:W-:-:S03]  /*8240*/  IADD3 R19, R11, 0xcc, RZ ;  /* 0x000000cc0b137810 */ /* 0x000fc60007ffe0ff */
[----:B------:R-:W-:Y:S02]  /*8250*/  @!P5 IMAD.MOV R4, RZ, RZ, -R4 ;  /* 0x000000ffff04d224 */ /* 0x000fe400078e0a04 */
[----:B------:R-:W-:Y:S02]  /*8260*/  IMAD.MOV R23, RZ, RZ, -R23 ;  /* 0x000000ffff177224 */ /* 0x000fe400078e0a17 */
[--C-:B------:R-:W-:Y:S01]  /*8270*/  @!P3 IMAD.IADD R15, R15, 0x1, -R29.reuse ;  /* 0x000000010f0fb824 */ /* 0x100fe200078e0a1d */
[----:B------:R0:W-:Y:S01]  /*8280*/  STL [R1+0x188], R4 ;  /* 0x0001880401007387 */ /* 0x0001e20000100800 */
[----:B------:R-:W-:Y:S02]  /*8290*/  IMAD R23, R29, R23, R24 ;  /* 0x000000171d177224 */ /* 0x000fe400078e0218 */
[----:B------:R-:W-:Y:S01]  /*82a0*/  @!P1 IMAD.IADD R7, R7, 0x1, -R29 ;  /* 0x0000000107079824 */ /* 0x000fe200078e0a1d */
[C---:B------:R-:W-:Y:S01]  /*82b0*/  ISETP.GT.U32.AND P1, PT, R29.reuse, R0, PT ;  /* 0x000000001d00720c */ /* 0x040fe20003f24070 */
[----:B------:R-:W-:Y:S01]  /*82c0*/  IMAD.HI.U32 R20, R8, R6, RZ ;  /* 0x0000000608147227 */ /* 0x000fe200078e00ff */
[----:B------:R-:W-:-:S02]  /*82d0*/  ISETP.GT.U32.AND P3, PT, R29, R23, PT ;  /* 0x000000171d00720c */ /* 0x000fc40003f64070 */
[----:B------:R-:W-:Y:S01]  /*82e0*/  ISETP.GT.U32.AND P5, PT, R29, R15, PT ;  /* 0x0000000f1d00720c */ /* 0x000fe20003fa4070 */
[----:B------:R-:W-:-:S04]  /*82f0*/  IMAD.HI.U32 R16, R8, R9, RZ ;  /* 0x0000000908107227 */ /* 0x000fc800078e00ff */
[----:B0-----:R-:W-:Y:S01]  /*8300*/  IMAD.MOV.U32 R4, RZ, RZ, R5 ;  /* 0x000000ffff047224 */ /* 0x001fe200078e0005 */
[----:B------:R-:W-:Y:S01]  /*8310*/  IABS R5, R19 ;  /* 0x0000001300057213 */ /* 0x000fe20000000000 */
[----:B------:R-:W-:Y:S02]  /*8320*/  IMAD.MOV R20, RZ, RZ, -R20 ;  /* 0x000000ffff147224 */ /* 0x000fe400078e0a14 */
[----:B------:R-:W-:Y:S01]  /*8330*/  @!P4 IMAD.MOV R4, RZ, RZ, -R4 ;  /* 0x000000ffff04c224 */ /* 0x000fe200078e0a04 */
[C---:B------:R-:W-:Y:S01]  /*8340*/  ISETP.GT.U32.AND P4, PT, R29.reuse, R7, PT ;  /* 0x000000071d00720c */ /* 0x040fe20003f84070 */
[----:B------:R-:W-:Y:S02]  /*8350*/  IMAD.MOV R16, RZ, RZ, -R16 ;  /* 0x000000ffff107224 */ /* 0x000fe400078e0a10 */
[----:B------:R-:W-:Y:S01]  /*8360*/  IMAD R6, R29, R20, R6 ;  /* 0x000000141d067224 */ /* 0x000fe200078e0206 */
[----:B------:R0:W-:Y:S01]  /*8370*/  STL [R1+0x184], R4 ;  /* 0x0001840401007387 */ /* 0x0001e20000100800 */
[----:B------:R-:W-:Y:S01]  /*8380*/  @!P3 IMAD.IADD R23, R23, 0x1, -R29 ;  /* 0x000000011717b824 */ /* 0x000fe200078e0a1d */
[----:B------:R-:W-:Y:S01]  /*8390*/  IADD3 R20, R11, 0xce, RZ ;  /* 0x000000ce0b147810 */ /* 0x000fe20007ffe0ff */
[----:B------:R-:W-:-:S02]  /*83a0*/  IMAD R9, R29, R16, R9 ;  /* 0x000000101d097224 */ /* 0x000fc400078e0209 */
[--C-:B------:R-:W-:Y:S01]  /*83b0*/  @!P1 IMAD.IADD R0, R0, 0x1, -R29.reuse ;  /* 0x0000000100009824 */ /* 0x100fe200078e0a1d */
[----:B------:R-:W-:Y:S01]  /*83c0*/  ISETP.GT.U32.AND P1, PT, R29, R6, PT ;  /* 0x000000061d00720c */ /* 0x000fe20003f24070 */
[--C-:B------:R-:W-:Y:S01]  /*83d0*/  @!P5 IMAD.IADD R15, R15, 0x1, -R29.reuse ;  /* 0x000000010f0fd824 */ /* 0x100fe200078e0a1d */
[----:B------:R-:W-:Y:S01]  /*83e0*/  ISETP.GT.U32.AND P3, PT, R29, R23, PT ;  /* 0x000000171d00720c */ /* 0x000fe20003f64070 */
[----:B------:R-:W-:Y:S01]  /*83f0*/  @!P4 IMAD.IADD R7, R7, 0x1, -R29 ;  /* 0x000000010707c824 */ /* 0x000fe200078e0a1d */
[C---:B------:R-:W-:Y:S01]  /*8400*/  ISETP.GT.U32.AND P4, PT, R29.reuse, R9, PT ;  /* 0x000000091d00720c */ /* 0x040fe20003f84070 */
[----:B0-----:R-:W-:Y:S01]  /*8410*/  IMAD.MOV.U32 R4, RZ, RZ, R17 ;  /* 0x000000ffff047224 */ /* 0x001fe200078e0011 */
[----:B------:R-:W-:Y:S01]  /*8420*/  IABS R16, R20 ;  /* 0x0000001400107213 */ /* 0x000fe20000000000 */
[----:B------:R-:W-:Y:S01]  /*8430*/  IMAD.MOV.U32 R10, RZ, RZ, R0 ;  /* 0x000000ffff0a7224 */ /* 0x000fe200078e0000 */
[----:B------:R-:W-:Y:S01]  /*8440*/  ISETP.GE.AND P5, PT, R18, RZ, PT ;  /* 0x000000ff1200720c */ /* 0x000fe20003fa6270 */
[----:B------:R-:W-:Y:S01]  /*8450*/  @!P6 IMAD.MOV R4, RZ, RZ, -R4 ;  /* 0x000000ffff04e224 */ /* 0x000fe200078e0a04 */
[----:B------:R-:W-:Y:S01]  /*8460*/  ISETP.GT.U32.AND P6, PT, R29, R22, PT ;  /* 0x000000161d00720c */ /* 0x000fe20003fc4070 */
[----:B------:R-:W-:Y:S01]  /*8470*/  @!P2 IMAD.MOV R10, RZ, RZ, -R10 ;  /* 0x000000ffff0aa224 */ /* 0x000fe200078e0a0a */
[----:B------:R-:W-:Y:S01]  /*8480*/  IADD3 R0, R11, 0xca, RZ ;  /* 0x000000ca0b007810 */ /* 0x000fe20007ffe0ff */
[----:B------:R-:W-:Y:S01]  /*8490*/  @!P1 IMAD.IADD R6, R6, 0x1, -R29 ;  /* 0x0000000106069824 */ /* 0x000fe200078e0a1d */
[----:B------:R0:W-:Y:S01]  /*84a0*/  STL [R1+0x180], R4 ;  /* 0x0001800401007387 */ /* 0x0001e20000100800 */
[----:B------:R-:W-:Y:S01]  /*84b0*/  IMAD.HI.U32 R18, R8, R5, RZ ;  /* 0x0000000508127227 */ /* 0x000fe200078e00ff */
[----:B------:R-:W-:-:S02]  /*84c0*/  ISETP.GE.AND P1, PT, R3, RZ, PT ;  /* 0x000000ff0300720c */ /* 0x000fc40003f26270 */
[----:B------:R-:W-:Y:S01]  /*84d0*/  STL [R1+0x174], R10 ;  /* 0x0001740a01007387 */ /* 0x000fe20000100800 */
[--C-:B------:R-:W-:Y:S01]  /*84e0*/  @!P3 IMAD.IADD R23, R23, 0x1, -R29.reuse ;  /* 0x000000011717b824 */ /* 0x100fe200078e0a1d */
[----:B------:R-:W-:Y:S01]  /*84f0*/  ISETP.GE.AND P3, PT, R2, RZ, PT ;  /* 0x000000ff0200720c */ /* 0x000fe20003f66270 */
[--C-:B------:R-:W-:Y:S01]  /*8500*/  @!P4 IMAD.IADD R9, R9, 0x1, -R29.reuse ;  /* 0x000000010909c824 */ /* 0x100fe200078e0a1d */
[----:B------:R-:W-:Y:S01]  /*8510*/  ISETP.GT.U32.AND P4, PT, R29, R6, PT ;  /* 0x000000061d00720c */ /* 0x000fe20003f84070 */
[----:B------:R-:W-:Y:S01]  /*8520*/  @!P6 IMAD.IADD R22, R22, 0x1, -R29 ;  /* 0x000000011616e824 */ /* 0x000fe200078e0a1d */
[----:B------:R-:W-:Y:S01]  /*8530*/  ISETP.GE.AND P6, PT, R21, RZ, PT ;  /* 0x000000ff1500720c */ /* 0x000fe20003fc6270 */
[----:B0-----:R-:W-:Y:S01]  /*8540*/  IMAD.MOV.U32 R4, RZ, RZ, R15 ;  /* 0x000000ffff047224 */ /* 0x001fe200078e000f */
[----:B------:R-:W-:Y:S01]  /*8550*/  IADD3 R2, R11, 0xc8, RZ ;  /* 0x000000c80b027810 */ /* 0x000fe20007ffe0ff */
[----:B------:R-:W-:Y:S01]  /*8560*/  IMAD.HI.U32 R17, R8, R16, RZ ;  /* 0x0000001008117227 */ /* 0x000fe200078e00ff */
[----:B------:R-:W-:-:S03]  /*8570*/  ISETP.GT.U32.AND P2, PT, R29, R22, PT ;  /* 0x000000161d00720c */ /* 0x000fc60003f44070 */
[----:B------:R-:W-:Y:S02]  /*8580*/  IMAD.MOV R18, RZ, RZ, -R18 ;  /* 0x000000ffff127224 */ /* 0x000fe400078e0a12 */
[----:B------:R-:W-:Y:S01]  /*8590*/  @!P0 IMAD.MOV R4, RZ, RZ, -R4 ;  /* 0x000000ffff048224 */ /* 0x000fe200078e0a04 */
[C---:B------:R-:W-:Y:S01]  /*85a0*/  ISETP.GT.U32.AND P0, PT, R29.reuse, R9, PT ;  /* 0x000000091d00720c */ /* 0x040fe20003f04070 */
[----:B------:R-:W-:Y:S02]  /*85b0*/  IMAD.MOV R17, RZ, RZ, -R17 ;  /* 0x000000ffff117224 */ /* 0x000fe400078e0a11 */
[C---:B------:R-:W-:Y:S01]  /*85c0*/  IMAD R5, R29.reuse, R18, R5 ;  /* 0x000000121d057224 */ /* 0x040fe200078e0205 */
[----:B------:R0:W-:Y:S01]  /*85d0*/  STL [R1+0x170], R4 ;  /* 0x0001700401007387 */ /* 0x0001e20000100800 */
[----:B------:R-:W-:Y:S02]  /*85e0*/  IMAD R16, R29, R17, R16 ;  /* 0x000000111d107224 */ /* 0x000fe400078e0210 */
[----:B------:R-:W-:-:S02]  /*85f0*/  IMAD.MOV.U32 R3, RZ, RZ, R23 ;  /* 0x000000ffff037224 */ /* 0x000fc400078e0017 */
[----:B------:R-:W-:Y:S01]  /*8600*/  @!P2 IMAD.IADD R22, R22, 0x1, -R29 ;  /* 0x000000011616a824 */ /* 0x000fe200078e0a1d */
[C---:B------:R-:W-:Y:S01]  /*8610*/  ISETP.GT.U32.AND P2, PT, R29.reuse, R5, PT ;  /* 0x000000051d00720c */ /* 0x040fe20003f44070 */
[----:B------:R-:W-:Y:S01]  /*8620*/  @!P3 IMAD.MOV R3, RZ, RZ, -R3 ;  /* 0x000000ffff03b224 */ /* 0x000fe200078e0a03 */
[----:B------:R-:W-:Y:S01]  /*8630*/  ISETP.GE.AND P3, PT, R14, RZ, PT ;  /* 0x000000ff0e00720c */ /* 0x000fe20003f66270 */
[----:B------:R-:W-:Y:S01]  /*8640*/  @!P4 IMAD.IADD R6, R6, 0x1, -R29 ;  /* 0x000000010606c824 */ /* 0x000fe200078e0a1d */
[----:B------:R-:W-:Y:S01]  /*8650*/  IABS R14, R0 ;  /* 0x00000000000e7213 */ /* 0x000fe20000000000 */
[----:B0-----:R-:W-:Y:S01]  /*8660*/  IMAD.MOV.U32 R4, RZ, RZ, R7 ;  /* 0x000000ffff047224 */ /* 0x001fe200078e0007 */
[----:B------:R-:W-:Y:S01]  /*8670*/  ISETP.GE.AND P4, PT, R20, RZ, PT ;  /* 0x000000ff1400720c */ /* 0x000fe20003f86270 */
[----:B------:R-:W-:Y:S02]  /*8680*/  IMAD.MOV.U32 R10, RZ, RZ, R22 ;  /* 0x000000ffff0a7224 */ /* 0x000fe400078e0016 */
[----:B------:R-:W-:Y:S01]  /*8690*/  @!P5 IMAD.MOV R4, RZ, RZ, -R4 ;  /* 0x000000ffff04d224 */ /* 0x000fe200078e0a04 */
[----:B------:R-:W-:Y:S01]  /*86a0*/  ISETP.GT.U32.AND P5, PT, R29, R16, PT ;  /* 0x000000101d00720c */ /* 0x000fe20003fa4070 */
[----:B------:R-:W-:-:S03]  /*86b0*/  IMAD.HI.U32 R7, R8, R14, RZ ;  /* 0x0000000e08077227 */ /* 0x000fc600078e00ff */
[----:B------:R0:W-:Y:S01]  /*86c0*/  STL [R1+0x16c], R4 ;  /* 0x00016c0401007387 */ /* 0x0001e20000100800 */
[----:B------:R-:W-:Y:S02]  /*86d0*/  @!P6 IMAD.MOV R10, RZ, RZ, -R10 ;  /* 0x000000ffff0ae224 */ /* 0x000fe400078e0a0a */
[----:B------:R-:W-:Y:S01]  /*86e0*/  @!P0 IMAD.IADD R9, R9, 0x1, -R29 ;  /* 0x0000000109098824 */ /* 0x000fe200078e0a1d */
[----:B------:R1:W-:Y:S01]  /*86f0*/  STL [R1+0x168], R3 ;  /* 0x0001680301007387 */ /* 0x0003e20000100800 */
[----:B------:R-:W-:Y:S01]  /*8700*/  IMAD.MOV R7, RZ, RZ, -R7 ;  /* 0x000000ffff077224 */ /* 0x000fe200078e0a07 */
[----:B------:R-:W-:Y:S01]  /*8710*/  ISETP.GE.AND P0, PT, R19, RZ, PT ;  /* 0x000000ff1300720c */ /* 0x000fe20003f06270 */
[--C-:B------:R-:W-:Y:S01]  /*8720*/  @!P2 IMAD.IADD R5, R5, 0x1, -R29.reuse ;  /* 0x000000010505a824 */ /* 0x100fe200078e0a1d */
[----:B------:R-:W-:Y:S01]  /*8730*/  STL [R1+0x164], R10 ;  /* 0x0001640a01007387 */ /* 0x000fe20000100800 */
[----:B------:R-:W-:Y:S01]  /*8740*/  @!P5 IMAD.IADD R16, R16, 0x1, -R29 ;  /* 0x000000011010d824 */ /* 0x000fe200078e0a1d */
[----:B------:R-:W-:Y:S01]  /*8750*/  ISETP.GE.AND P5, PT, R0, RZ, PT ;  /* 0x000000ff0000720c */ /* 0x000fe20003fa6270 */
[----:B0-----:R-:W-:Y:S01]  /*8760*/  IMAD.MOV.U32 R4, RZ, RZ, R6 ;  /* 0x000000ffff047224 */ /* 0x001fe200078e0006 */
[C---:B------:R-:W-:Y:S01]  /*8770*/  ISETP.GT.U32.AND P6, PT, R29.reuse, R5, PT ;  /* 0x000000051d00720c */ /* 0x040fe20003fc4070 */
[C---:B------:R-:W-:Y:S01]  /*8780*/  IMAD R14, R29.reuse, R7, R14 ;  /* 0x000000071d0e7224 */ /* 0x040fe200078e020e */
[----:B-1----:R-:W-:Y:S01]  /*8790*/  IABS R3, R2 ;  /* 0x0000000200037213 */ /* 0x002fe20000000000 */
[----:B------:R-:W-:Y:S01]  /*87a0*/  @!P1 IMAD.MOV R4, RZ, RZ, -R4 ;  /* 0x000000ffff049224 */ /* 0x000fe200078e0a04 */
[----:B------:R-:W-:-:S02]  /*87b0*/  ISETP.GT.U32.AND P2, PT, R29, R16, PT ;  /* 0x000000101d00720c */ /* 0x000fc40003f44070 */
[----:B------:R-:W-:Y:S01]  /*87c0*/  ISETP.GE.AND P1, PT, R2, RZ, PT ;  /* 0x000000ff0200720c */ /* 0x000fe20003f26270 */
[----:B------:R-:W-:Y:S01]  /*87d0*/  IMAD.HI.U32 R0, R8, R3, RZ ;  /* 0x0000000308007227 */ /* 0x000fe200078e00ff */
[----:B------:R0:W-:Y:S01]  /*87e0*/  STL [R1+0x160], R4 ;  /* 0x0001600401007387 */ /* 0x0001e20000100800 */
[----:B------:R-:W-:Y:S02]  /*87f0*/  IADD3 R2, R11, 0xc6, RZ ;  /* 0x000000c60b027810 */ /* 0x000fe40007ffe0ff */
[----:B------:R-:W-:Y:S02]  /*8800*/  IMAD.MOV R0, RZ, RZ, -R0 ;  /* 0x000000ffff007224 */ /* 0x000fe400078e0a00 */
[----:B------:R-:W-:Y:S02]  /*8810*/  @!P6 IMAD.IADD R5, R5, 0x1, -R29 ;  /* 0x000000010505e824 */ /* 0x000fe400078e0a1d */
[----:B------:R-:W-:Y:S01]  /*8820*/  IMAD R19, R29, R0, R3 ;  /* 0x000000001d137224 */ /* 0x000fe200078e0203 */
[----:B------:R-:W-:Y:S01]  /*8830*/  IADD3 R3, R11, 0xc4, RZ ;  /* 0x000000c40b037810 */ /* 0x000fe20007ffe0ff */
[----:B------:R-:W-:Y:S01]  /*8840*/  @!P2 IMAD.IADD R16, R16, 0x1, -R29 ;  /* 0x000000011010a824 */ /* 0x000fe200078e0a1d */
[----:B------:R-:W-:Y:S01]  /*8850*/  ISETP.GE.AND P2, PT, R2, RZ, PT ;  /* 0x000000ff0200720c */ /* 0x000fe20003f46270 */
[----:B0-----:R-:W-:Y:S01]  /*8860*/  IMAD.MOV.U32 R4, RZ, RZ, R9 ;  /* 0x000000ffff047224 */ /* 0x001fe200078e0009 */
[----:B------:R-:W-:-:S02]  /*8870*/  ISETP.GT.U32.AND P6, PT, R29, R19, PT ;  /* 0x000000131d00720c */ /* 0x000fc40003fc4070 */
[----:B------:R-:W-:Y:S01]  /*8880*/  IABS R2, R2 ;  /* 0x0000000200027213 */ /* 0x000fe20000000000 */
[----:B------:R-:W-:Y:S01]  /*8890*/  @!P3 IMAD.MOV R4, RZ, RZ, -R4 ;  /* 0x000000ffff04b224 */ /* 0x000fe200078e0a04 */
[----:B------:R-:W-:Y:S02]  /*88a0*/  ISETP.GT.U32.AND P3, PT, R29, R14, PT ;  /* 0x0000000e1d00720c */ /* 0x000fe40003f64070 */
[----:B------:R-:W-:Y:S01]  /*88b0*/  IABS R7, R3 ;  /* 0x0000000300077213 */ /* 0x000fe20000000000 */
[C---:B------:R-:W-:Y:S01]  /*88c0*/  IMAD.HI.U32 R15, R8.reuse, R2, RZ ;  /* 0x00000002080f7227 */ /* 0x040fe200078e00ff */
[----:B------:R0:W-:Y:S01]  /*88d0*/  STL [R1+0x15c], R4 ;  /* 0x00015c0401007387 */ /* 0x0001e20000100800 */
[----:B------:R-:W-:Y:S02]  /*88e0*/  IADD3 R0, R11, 0xc2, RZ ;  /* 0x000000c20b007810 */ /* 0x000fe40007ffe0ff */
[----:B------:R-:W-:Y:S02]  /*88f0*/  IMAD.MOV R15, RZ, RZ, -R15 ;  /* 0x000000ffff0f7224 */ /* 0x000fe400078e0a0f */
[----:B------:R-:W-:Y:S01]  /*8900*/  @!P6 IMAD.IADD R19, R19, 0x1, -R29 ;  /* 0x000000011313e824 */ /* 0x000fe200078e0a1d */
[----:B------:R-:W-:Y:S01]  /*8910*/  IABS R6, R0 ;  /* 0x0000000000067213 */ /* 0x000fe20000000000 */
[----:B------:R-:W-:-:S03]  /*8920*/  IMAD.HI.U32 R9, R8, R7, RZ ;  /* 0x0000000708097227 */ /* 0x000fc600078e00ff */
[C---:B------:R-:W-:Y:S01]  /*8930*/  ISETP.GT.U32.AND P6, PT, R29.reuse, R19, PT ;  /* 0x000000131d00720c */ /* 0x040fe20003fc4070 */
[----:B------:R-:W-:Y:S02]  /*8940*/  @!P3 IMAD.IADD R14, R14, 0x1, -R29 ;  /* 0x000000010e0eb824 */ /* 0x000fe400078e0a1d */
[----:B0-----:R-:W-:Y:S02]  /*8950*/  IMAD.MOV.U32 R4, RZ, RZ, R16 ;  /* 0x000000ffff047224 */ /* 0x001fe400078e0010 */
[C---:B------:R-:W-:Y:S01]  /*8960*/  IMAD R16, R29.reuse, R15, R2 ;  /* 0x0000000f1d107224 */ /* 0x040fe200078e0202 */
[----:B------:R-:W-:Y:S01]  /*8970*/  ISETP.GT.U32.AND P3, PT, R29, R14, PT ;  /* 0x0000000e1d00720c */ /* 0x000fe20003f64070 */
[----:B------:R-:W-:Y:S01]  /*8980*/  @!P4 IMAD.MOV R4, RZ, RZ, -R4 ;  /* 0x000000ffff04c224 */ /* 0x000fe200078e0a04 */
[----:B------:R-:W-:Y:S01]  /*8990*/  ISETP.GE.AND P4, PT, R3, RZ, PT ;  /* 0x000000ff0300720c */ /* 0x000fe20003f86270 */
[----:B------:R-:W-:Y:S01]  /*89a0*/  IMAD.MOV R9, RZ, RZ, -R9 ;  /* 0x000000ffff097224 */ /* 0x000fe200078e0a09 */
[C---:B------:R-:W-:Y:S01]  /*89b0*/  IADD3 R15, R11.reuse, 0xbe, RZ ;  /* 0x000000be0b0f7810 */ /* 0x040fe20007ffe0ff */
[----:B------:R-:W-:Y:S01]  /*89c0*/  IMAD.HI.U32 R3, R8, R6, RZ ;  /* 0x0000000608037227 */ /* 0x000fe200078e00ff */
[----:B------:R0:W-:Y:S01]  /*89d0*/  STL [R1+0xbc], R4 ;  /* 0x0000bc0401007387 */ /* 0x0001e20000100800 */
[----:B------:R-:W-:-:S02]  /*89e0*/  IADD3 R2, R11, 0xba, RZ ;  /* 0x000000ba0b027810 */ /* 0x000fc40007ffe0ff */
[----:B------:R-:W-:Y:S01]  /*89f0*/  IMAD R7, R29, R9, R7 ;  /* 0x000000091d077224 */ /* 0x000fe200078e0207 */
[----:B------:R-:W-:Y:S01]  /*8a00*/  IABS R18, R15 ;  /* 0x0000000f00127213 */ /* 0x000fe20000000000 */
[--C-:B------:R-:W-:Y:S01]  /*8a10*/  @!P6 IMAD.IADD R19, R19, 0x1, -R29.reuse ;  /* 0x000000011313e824 */ /* 0x100fe200078e0a1d */
[----:B------:R-:W-:Y:S01]  /*8a20*/  IABS R9, R2 ;  /* 0x0000000200097213 */ /* 0x000fe20000000000 */
[----:B------:R-:W-:Y:S01]  /*8a30*/  @!P3 IMAD.IADD R14, R14, 0x1, -R29 ;  /* 0x000000010e0eb824 */ /* 0x000fe200078e0a1d */
[C---:B------:R-:W-:Y:S01]  /*8a40*/  ISETP.GT.U32.AND P3, PT, R29.reuse, R16, PT ;  /* 0x000000101d00720c */ /* 0x040fe20003f64070 */
[----:B------:R-:W-:Y:S01]  /*8a50*/  IMAD.MOV R3, RZ, RZ, -R3 ;  /* 0x000000ffff037224 */ /* 0x000fe200078e0a03 */
[C---:B------:R-:W-:Y:S01]  /*8a60*/  ISETP.GT.U32.AND P6, PT, R29.reuse, R7, PT ;  /* 0x000000071d00720c */ /* 0x040fe20003fc4070 */
[----:B0-----:R-:W-:Y:S02]  /*8a70*/  IMAD.MOV.U32 R4, RZ, RZ, R5 ;  /* 0x000000ffff047224 */ /* 0x001fe400078e0005 */
[----:B------:R-:W-:Y:S01]  /*8a80*/  IMAD R6, R29, R3, R6 ;  /* 0x000000031d067224 */ /* 0x000fe200078e0206 */
[----:B------:R-:W-:Y:S01]  /*8a90*/  IADD3 R3, R11, 0xbc, RZ ;  /* 0x000000bc0b037810 */ /* 0x000fe20007ffe0ff */
[----:B------:R-:W-:Y:S01]  /*8aa0*/  @!P0 IMAD.MOV R4, RZ, RZ, -R4 ;  /* 0x000000ffff048224 */ /* 0x000fe200078e0a04 */
[----:B------:R-:W-:-:S02]  /*8ab0*/  ISETP.GE.AND P0, PT, R0, RZ, PT ;  /* 0x000000ff0000720c */ /* 0x000fc40003f06270 */
[----:B------:R-:W-:Y:S02]  /*8ac0*/  IADD3 R0, R11, 0xc0, RZ ;  /* 0x000000c00b007810 */ /* 0x000fe40007ffe0ff */
[----:B------:R0:W-:Y:S01]  /*8ad0*/  STL [R1+0x158], R4 ;  /* 0x0001580401007387 */ /* 0x0001e20000100800 */
[--C-:B------:R-:W-:Y:S01]  /*8ae0*/  @!P3 IMAD.IADD R16, R16, 0x1, -R29.reuse ;  /* 0x000000011010b824 */ /* 0x100fe200078e0a1d */
[----:B------:R-:W-:Y:S01]  /*8af0*/  IABS R5, R0 ;  /* 0x0000000000057213 */ /* 0x000fe20000000000 */
[----:B------:R-:W-:Y:S01]  /*8b00*/  @!P6 IMAD.IADD R7, R7, 0x1, -R29 ;  /* 0x000000010707e824 */ /* 0x000fe200078e0a1d */
[C---:B------:R-:W-:Y:S02]  /*8b10*/  ISETP.GT.U32.AND P3, PT, R29.reuse, R6, PT ;  /* 0x000000061d00720c */ /* 0x040fe40003f64070 */
[----:B------:R-:W-:Y:S02]  /*8b20*/  IABS R17, R3 ;  /* 0x0000000300117213 */ /* 0x000fe40000000000 */
[----:B------:R-:W-:Y:S01]  /*8b30*/  ISETP.GT.U32.AND P6, PT, R29, R7, PT ;  /* 0x000000071d00720c */ /* 0x000fe20003fc4070 */
[----:B0-----:R-:W-:-:S02]  /*8b40*/  IMAD.MOV.U32 R4, RZ, RZ, R14 ;  /* 0x000000ffff047224 */ /* 0x001fc400078e000e */
[----:B------:R-:W-:-:S04]  /*8b50*/  IMAD.HI.U32 R14, R8, R5, RZ ;  /* 0x00000005080e7227 */ /* 0x000fc800078e00ff */
[----:B------:R-:W-:Y:S01]  /*8b60*/  @!P5 IMAD.MOV R4, RZ, RZ, -R4 ;  /* 0x000000ffff04d224 */ /* 0x000fe200078e0a04 */
[----:B------:R-:W-:Y:S01]  /*8b70*/  ISETP.GT.U32.AND P5, PT, R29, R16, PT ;  /* 0x000000101d00720c */ /* 0x000fe20003fa4070 */
[----:B------:R-:W-:Y:S02]  /*8b80*/  IMAD.MOV R14, RZ, RZ, -R14 ;  /* 0x000000ffff0e7224 */ /* 0x000fe400078e0a0e */
[--C-:B------:R-:W-:Y:S01]  /*8b90*/  @!P3 IMAD.IADD R6, R6, 0x1, -R29.reuse ;  /* 0x000000010606b824 */ /* 0x100fe200078e0a1d */
[----:B------:R0:W-:Y:S01]  /*8ba0*/  STL [R1+0x110], R4 ;  /* 0x0001100401007387 */ /* 0x0001e20000100800 */
[----:B------:R-:W-:Y:S01]  /*8bb0*/  @!P6 IMAD.IADD R7, R7, 0x1, -R29 ;  /* 0x000000010707e824 */ /* 0x000fe200078e0a1d */
[----:B------:R-:W-:Y:S02]  /*8bc0*/  ISETP.GE.AND P6, PT, R15, RZ, PT ;  /* 0x000000ff0f00720c */ /* 0x000fe40003fc6270 */
[----:B------:R-:W-:Y:S01]  /*8bd0*/  ISETP.GT.U32.AND P3, PT, R29, R6, PT ;  /* 0x000000061d00720c */ /* 0x000fe20003f64070 */
[----:B------:R-:W-:Y:S01]  /*8be0*/  @!P4 IMAD.MOV R7, RZ, RZ, -R7 ;  /* 0x000000ffff07c224 */ /* 0x000fe200078e0a07 */
[----:B------:R-:W-:-:S02]  /*8bf0*/  ISETP.GE.AND P4, PT, R3, RZ, PT ;  /* 0x000000ff0300720c */ /* 0x000fc40003f86270 */
[----:B------:R-:W-:Y:S01]  /*8c00*/  IADD3 R3, R11, 0xb6, RZ ;  /* 0x000000b60b037810 */ /* 0x000fe20007ffe0ff */
[----:B------:R-:W-:Y:S02]  /*8c10*/  @!P5 IMAD.IADD R16, R16, 0x1, -R29 ;  /* 0x000000011010d824 */ /* 0x000fe400078e0a1d */
[----:B0-----:R-:W-:Y:S02]  /*8c20*/  IMAD.MOV.U32 R4, RZ, RZ, R19 ;  /* 0x000000ffff047224 */ /* 0x001fe400078e0013 */
[----:B------:R-:W-:-:S04]  /*8c30*/  IMAD.HI.U32 R19, R8, R18, RZ ;  /* 0x0000001208137227 */ /* 0x000fc800078e00ff */
[----:B------:R-:W-:Y:S01]  /*8c40*/  @!P1 IMAD.MOV R4, RZ, RZ, -R4 ;  /* 0x000000ffff049224 */ /* 0x000fe200078e0a04 */
[----:B------:R-:W-:Y:S01]  /*8c50*/  ISETP.GE.AND P1, PT, R0, RZ, PT ;  /* 0x000000ff0000720c */ /* 0x000fe20003f26270 */
[C---:B------:R-:W-:Y:S02]  /*8c60*/  IMAD R0, R29.reuse, R14, R5 ;  /* 0x0000000e1d007224 */ /* 0x040fe400078e0205 */
[----:B------:R-:W-:Y:S01]  /*8c70*/  IMAD.HI.U32 R5, R8, R17, RZ ;  /* 0x0000001108057227 */ /* 0x000fe200078e00ff */
[----:B------:R0:W-:Y:S02]  /*8c80*/  STL [R1+0x154], R4 ;  /* 0x0001540401007387 */ /* 0x0001e40000100800 */
[----:B------:R-:W-:Y:S01]  /*8c90*/  ISETP.GT.U32.AND P5, PT, R29, R0, PT ;  /* 0x000000001d00720c */ /* 0x000fe20003fa4070 */
[----:B------:R-:W-:Y:S02]  /*8ca0*/  IMAD.MOV R19, RZ, RZ, -R19 ;  /* 0x000000ffff137224 */ /* 0x000fe400078e0a13 */
[----:B------:R-:W-:-:S02]  /*8cb0*/  IMAD.MOV R5, RZ, RZ, -R5 ;  /* 0x000000ffff057224 */ /* 0x000fc400078e0a05 */
[C---:B------:R-:W-:Y:S02]  /*8cc0*/  IMAD R15, R29.reuse, R19, R18 ;  /* 0x000000131d0f7224 */ /* 0x040fe400078e0212 */
[----:B------:R-:W-:Y:S01]  /*8cd0*/  IMAD R17, R29, R5, R17 ;  /* 0x000000051d117224 */ /* 0x000fe200078e0211 */
[----:B------:R-:W-:Y:S01]  /*8ce0*/  IADD3 R5, R11, 0xb8, RZ ;  /* 0x000000b80b057810 */ /* 0x000fe20007ffe0ff */
[----:B0-----:R-:W-:Y:S02]  /*8cf0*/  IMAD.MOV.U32 R4, RZ, RZ, R16 ;  /* 0x000000ffff047224 */ /* 0x001fe400078e0010 */
[----:B------:R-:W-:Y:S01]  /*8d00*/  IMAD.HI.U32 R14, R8, R9, RZ ;  /* 0x00000009080e7227 */ /* 0x000fe200078e00ff */
[----:B------:R-:W-:-:S03]  /*8d10*/  IABS R16, R5 ;  /* 0x0000000500107213 */ /* 0x000fc60000000000 */
[--C-:B------:R-:W-:Y:S02]  /*8d20*/  @!P5 IMAD.IADD R0, R0, 0x1, -R29.reuse ;  /* 0x000000010000d824 */ /* 0x100fe400078e0a1d */
[----:B------:R-:W-:Y:S01]  /*8d30*/  @!P2 IMAD.MOV R4, RZ, RZ, -R4 ;  /* 0x000000ffff04a224 */ /* 0x000fe200078e0a04 */
[C---:B------:R-:W-:Y:S01]  /*8d40*/  ISETP.GT.U32.AND P2, PT, R29.reuse, R15, PT ;  /* 0x0000000f1d00720c */ /* 0x040fe20003f44070 */
[----:B------:R-:W-:Y:S01]  /*8d50*/  @!P3 IMAD.IADD R6, R6, 0x1, -R29 ;  /* 0x000000010606b824 */ /* 0x000fe200078e0a1d */
[C---:B------:R-:W-:Y:S01]  /*8d60*/  ISETP.GT.U32.AND P5, PT, R29.reuse, R0, PT ;  /* 0x000000001d00720c */ /* 0x040fe20003fa4070 */
[----:B------:R-:W-:Y:S01]  /*8d70*/  IMAD.MOV R14, RZ, RZ, -R14 ;  /* 0x000000ffff0e7224 */ /* 0x000fe200078e0a0e */
[C---:B------:R-:W-:Y:S01]  /*8d80*/  ISETP.GT.U32.AND P3, PT, R29.reuse, R17, PT ;  /* 0x000000111d00720c */ /* 0x040fe20003f64070 */
[----:B------:R0:W-:Y:S02]  /*8d90*/  STL [R1+0x140], R4 ;  /* 0x0001400401007387 */ /* 0x0001e40000100800 */
[----:B------:R-:W-:Y:S01]  /*8da0*/  IMAD R9, R29, R14, R9 ;  /* 0x0000000e1d097224 */ /* 0x000fe200078e0209 */
[----:B------:R-:W-:Y:S01]  /*8db0*/  IADD3 R14, R11, 0xb0, RZ ;  /* 0x000000b00b0e7810 */ /* 0x000fe20007ffe0ff */
[----:B------:R1:W-:Y:S03]  /*8dc0*/  STL [R1+0x148], R7 ;  /* 0x0001480701007387 */ /* 0x0003e60000100800 */
[----:B------:R-:W-:Y:S01]  /*8dd0*/  IABS R18, R14 ;  /* 0x0000000e00127213 */ /* 0x000fe20000000000 */
[----:B------:R-:W-:Y:S01]  /*8de0*/  @!P2 IMAD.IADD R15, R15, 0x1, -R29 ;  /* 0x000000010f0fa824 */ /* 0x000fe200078e0a1d */
[----:B------:R-:W-:Y:S01]  /*8df0*/  ISETP.GE.AND P2, PT, R5, RZ, PT ;  /* 0x000000ff0500720c */ /* 0x000fe20003f46270 */
[----:B0-----:R-:W-:-:S02]  /*8e00*/  IMAD.MOV.U32 R4, RZ, RZ, R6 ;  /* 0x000000ffff047224 */ /* 0x001fc400078e0006 */
[--C-:B------:R-:W-:Y:S01]  /*8e10*/  @!P5 IMAD.IADD R0, R0, 0x1, -R29.reuse ;  /* 0x000000010000d824 */ /* 0x100fe200078e0a1d */
[----:B------:R-:W-:Y:S01]  /*8e20*/  ISETP.GE.AND P5, PT, R2, RZ, PT ;  /* 0x000000ff0200720c */ /* 0x000fe20003fa6270 */
[----:B------:R-:W-:Y:S01]  /*8e30*/  @!P0 IMAD.MOV R4, RZ, RZ, -R4 ;  /* 0x000000ffff048224 */ /* 0x000fe200078e0a04 */
[----:B------:R-:W-:Y:S01]  /*8e40*/  ISETP.GT.U32.AND P0, PT, R29, R9, PT ;  /* 0x000000091d00720c */ /* 0x000fe20003f04070 */
[----:B------:R-:W-:Y:S01]  /*8e50*/  @!P3 IMAD.IADD R17, R17, 0x1, -R29 ;  /* 0x000000011111b824 */ /* 0x000fe200078e0a1d */
[----:B------:R-:W-:Y:S01]  /*8e60*/  ISETP.GT.U32.AND P3, PT, R29, R15, PT ;  /* 0x0000000f1d00720c */ /* 0x000fe20003f64070 */
[----:B------:R-:W-:Y:S01]  /*8e70*/  IMAD.HI.U32 R6, R8, R16, RZ ;  /* 0x0000001008067227 */ /* 0x000fe200078e00ff */
[----:B------:R0:W-:Y:S01]  /*8e80*/  STL [R1+0x14c], R4 ;  /* 0x00014c0401007387 */ /* 0x0001e20000100800 */
[----:B-1----:R-:W-:Y:S02]  /*8e90*/  IABS R7, R3 ;  /* 0x0000000300077213 */ /* 0x002fe40000000000 */
[----:B------:R-:W-:Y:S01]  /*8ea0*/  IMAD.MOV R6, RZ, RZ, -R6 ;  /* 0x000000ffff067224 */ /* 0x000fe200078e0a06 */
[----:B------:R-:W-:-:S02]  /*8eb0*/  IADD3 R2, R11, 0xb4, RZ ;  /* 0x000000b40b027810 */ /* 0x000fc40007ffe0ff */
[----:B------:R-:W-:-:S04]  /*8ec0*/  IMAD.HI.U32 R5, R8, R7, RZ ;  /* 0x0000000708057227 */ /* 0x000fc800078e00ff */
[----:B0-----:R-:W-:Y:S01]  /*8ed0*/  IMAD.MOV.U32 R4, RZ, RZ, R0 ;  /* 0x000000ffff047224 */ /* 0x001fe200078e0000 */
[----:B------:R-:W-:Y:S01]  /*8ee0*/  IADD3 R0, R11, 0xb2, RZ ;  /* 0x000000b20b007810 */ /* 0x000fe20007ffe0ff */
[C---:B------:R-:W-:Y:S01]  /*8ef0*/  IMAD R16, R29.reuse, R6, R16 ;  /* 0x000000061d107224 */ /* 0x040fe200078e0210 */
[----:B------:R-:W-:Y:S01]  /*8f00*/  IABS R6, R2 ;  /* 0x0000000200067213 */ /* 0x000fe20000000000 */
[----:B------:R-:W-:Y:S01]  /*8f10*/  @!P1 IMAD.MOV R4, RZ, RZ, -R4 ;  /* 0x000000ffff049224 */ /* 0x000fe200078e0a04 */
[----:B------:R-:W-:Y:S01]  /*8f20*/  ISETP.GT.U32.AND P1, PT, R29, R17, PT ;  /* 0x000000111d00720c */ /* 0x000fe20003f24070 */
[----:B------:R-:W-:Y:S02]  /*8f30*/  @!P0 IMAD.IADD R9, R9, 0x1, -R29 ;  /* 0x0000000109098824 */ /* 0x000fe400078e0a1d */
[----:B------:R-:W-:Y:S01]  /*8f40*/  IMAD.MOV R5, RZ, RZ, -R5 ;  /* 0x000000ffff057224 */ /* 0x000fe200078e0a05 */
[----:B------:R0:W-:Y:S01]  /*8f50*/  STL [R1+0x150], R4 ;  /* 0x0001500401007387 */ /* 0x0001e20000100800 */
[----:B------:R-:W-:Y:S01]  /*8f60*/  @!P3 IMAD.IADD R15, R15, 0x1, -R29 ;  /* 0x000000010f0fb824 */ /* 0x000fe200078e0a1d */
[C---:B------:R-:W-:Y:S01]  /*8f70*/  ISETP.GT.U32.AND P0, PT, R29.reuse, R9, PT ;  /* 0x000000091d00720c */ /* 0x040fe20003f04070 */
[C---:B------:R-:W-:Y:S01]  /*8f80*/  IMAD R7, R29.reuse, R5, R7 ;  /* 0x000000051d077224 */ /* 0x040fe200078e0207 */
[----:B------:R-:W-:-:S02]  /*8f90*/  ISETP.GT.U32.AND P3, PT, R29, R16, PT ;  /* 0x000000101d00720c */ /* 0x000fc40003f64070 */
[----:B------:R-:W-:-:S03]  /*8fa0*/  IABS R5, R0 ;  /* 0x0000000000057213 */ /* 0x000fc60000000000 */
[----:B------:R-:W-:Y:S01]  /*8fb0*/  @!P1 IMAD.IADD R17, R17, 0x1, -R29 ;  /* 0x0000000111119824 */ /* 0x000fe200078e0a1d */
[----:B------:R-:W-:Y:S01]  /*8fc0*/  ISETP.GT.U32.AND P1, PT, R29, R7, PT ;  /* 0x000000071d00720c */ /* 0x000fe20003f24070 */
[----:B0-----:R-:W-:Y:S02]  /*8fd0*/  IMAD.MOV.U32 R4, RZ, RZ, R15 ;  /* 0x000000ffff047224 */ /* 0x001fe400078e000f */
[----:B------:R-:W-:-:S04]  /*8fe0*/  IMAD.HI.U32 R19, R8, R5, RZ ;  /* 0x0000000508137227 */ /* 0x000fc800078e00ff */
[----:B------:R-:W-:Y:S02]  /*8ff0*/  @!P6 IMAD.MOV R4, RZ, RZ, -R4 ;  /* 0x000000ffff04e224 */ /* 0x000fe400078e0a04 */
[--C-:B------:R-:W-:Y:S01]  /*9000*/  @!P0 IMAD.IADD R9, R9, 0x1, -R29.reuse ;  /* 0x0000000109098824 */ /* 0x100fe200078e0a1d */
[----:B------:R-:W-:Y:S01]  /*9010*/  ISETP.GE.AND P0, PT, R3, RZ, PT ;  /* 0x000000ff0300720c */ /* 0x000fe20003f06270 */
[----:B------:R-:W-:Y:S01]  /*9020*/  @!P3 IMAD.IADD R16, R16, 0x1, -R29 ;  /* 0x000000011010b824 */ /* 0x000fe200078e0a1d */
[----:B------:R0:W-:Y:S01]  /*9030*/  STL [R1+0x144], R4 ;  /* 0x0001440401007387 */ /* 0x0001e20000100800 */
[----:B------:R-:W-:Y:S01]  /*9040*/  IMAD.MOV R15, RZ, RZ, -R19 ;  /* 0x000000ffff0f7224 */ /* 0x000fe200078e0a13 */
[----:B------:R-:W-:Y:S01]  /*9050*/  ISETP.GE.AND P3, PT, R2, RZ, PT ;  /* 0x000000ff0200720c */ /* 0x000fe20003f66270 */
[----:B------:R-:W-:Y:S01]  /*9060*/  @!P1 IMAD.IADD R7, R7, 0x1, -R29 ;  /* 0x0000000107079824 */ /* 0x000fe200078e0a1d */
[C---:B------:R-:W-:Y:S01]  /*9070*/  ISETP.GT.U32.AND P6, PT, R29.reuse, R16, PT ;  /* 0x000000101d00720c */ /* 0x040fe20003fc4070 */
[----:B------:R-:W-:Y:S01]  /*9080*/  IMAD R5, R29, R15, R5 ;  /* 0x0000000f1d057224 */ /* 0x000fe200078e0205 */
[----:B------:R-:W-:Y:S01]  /*9090*/  IADD3 R19, R11, 0xae, RZ ;  /* 0x000000ae0b137810 */ /* 0x000fe20007ffe0ff */
[----:B------:R-:W-:Y:S01]  /*90a0*/  IMAD.MOV.U32 R3, RZ, RZ, R18 ;  /* 0x000000ffff037224 */ /* 0x000fe200078e0012 */
[----:B------:R-:W-:Y:S01]  /*90b0*/  ISETP.GT.U32.AND P1, PT, R29, R7, PT ;  /* 0x000000071d00720c */ /* 0x000fe20003f24070 */
[----:B------:R-:W-:-:S04]  /*90c0*/  IMAD.HI.U32 R18, R8, R6, RZ ;  /* 0x0000000608127227 */ /* 0x000fc800078e00ff */
[----:B0-----:R-:W-:Y:S01]  /*90d0*/  IMAD.MOV.U32 R4, RZ, RZ, R9 ;  /* 0x000000ffff047224 */ /* 0x001fe200078e0009 */
[----:B------:R-:W-:Y:S01]  /*90e0*/  IADD3 R9, R11, 0xac, RZ ;  /* 0x000000ac0b097810 */ /* 0x000fe20007ffe0ff */
[----:B------:R-:W-:Y:S02]  /*90f0*/  IMAD.MOV.U32 R10, RZ, RZ, R17 ;  /* 0x000000ffff0a7224 */ /* 0x000fe400078e0011 */
[----:B------:R-:W-:Y:S01]  /*9100*/  @!P5 IMAD.MOV R4, RZ, RZ, -R4 ;  /* 0x000000ffff04d224 */ /* 0x000fe200078e0a04 */
[----:B------:R-:W-:Y:S01]  /*9110*/  ISETP.GT.U32.AND P5, PT, R29, R5, PT ;  /* 0x000000051d00720c */ /* 0x000fe20003fa4070 */
[----:B------:R-:W-:-:S04]  /*9120*/  IMAD.HI.U32 R2, R8, R3, RZ ;  /* 0x0000000308027227 */ /* 0x000fc800078e00ff */
[----:B------:R-:W-:Y:S02]  /*9130*/  IMAD.MOV R18, RZ, RZ, -R18 ;  /* 0x000000ffff127224 */ /* 0x000fe400078e0a12 */
[----:B------:R-:W-:Y:S02]  /*9140*/  @!P4 IMAD.MOV R10, RZ, RZ, -R10 ;  /* 0x000000ffff0ac224 */ /* 0x000fe400078e0a0a */
[----:B------:R-:W-:Y:S02]  /*9150*/  IMAD.MOV R2, RZ, RZ, -R2 ;  /* 0x000000ffff027224 */ /* 0x000fe400078e0a02 */
[----:B------:R-:W-:Y:S01]  /*9160*/  @!P6 IMAD.IADD R16, R16, 0x1, -R29 ;  /* 0x000000011010e824 */ /* 0x000fe200078e0a1d */
[----:B------:R-:W-:Y:S01]  /*9170*/  STL [R1+0x130], R10 ;  /* 0x0001300a01007387 */ /* 0x000fe20000100800 */
[C---:B------:R-:W-:Y:S01]  /*9180*/  IMAD R6, R29.reuse, R18, R6 ;  /* 0x000000121d067224 */ /* 0x040fe200078e0206 */
[----:B------:R-:W-:Y:S01]  /*9190*/  ISETP.GE.AND P6, PT, R0, RZ, PT ;  /* 0x000000ff0000720c */ /* 0x000fe20003fc6270 */
[----:B------:R-:W-:Y:S01]  /*91a0*/  IMAD R3, R29, R2, R3 ;  /* 0x000000021d037224 */ /* 0x000fe200078e0203 */
[----:B------:R0:W-:Y:S01]  /*91b0*/  STL [R1+0x134], R4 ;  /* 0x0001340401007387 */ /* 0x0001e20000100800 */
[--C-:B------:R-:W-:Y:S01]  /*91c0*/  @!P5 IMAD.IADD R5, R5, 0x1, -R29.reuse ;  /* 0x000000010505d824 */ /* 0x100fe200078e0a1d */
[----:B------:R-:W-:Y:S01]  /*91d0*/  IABS R0, R9 ;  /* 0x0000000900007213 */ /* 0x000fe20000000000 */
[----:B------:R-:W-:Y:S01]  /*91e0*/  @!P1 IMAD.IADD R7, R7, 0x1, -R29 ;  /* 0x0000000107079824 */ /* 0x000fe200078e0a1d */
[----:B------:R-:W-:-:S02]  /*91f0*/  ISETP.GT.U32.AND P4, PT, R29, R6, PT ;  /* 0x000000061d00720c */ /* 0x000fc40003f84070 */
[----:B------:R-:W-:Y:S01]  /*9200*/  ISETP.GT.U32.AND P1, PT, R29, R3, PT ;  /* 0x000000031d00720c */ /* 0x000fe20003f24070 */
[----:B------:R-:W-:Y:S01]  /*9210*/  IMAD.HI.U32 R17, R8, R0, RZ ;  /* 0x0000000008117227 */ /* 0x000fe200078e00ff */
[----:B------:R-:W-:-:S03]  /*9220*/  IABS R2, R19 ;  /* 0x0000001300027213 */ /* 0x000fc60000000000 */
[----:B0-----:R-:W-:Y:S02]  /*9230*/  IMAD.MOV.U32 R4, RZ, RZ, R16 ;  /* 0x000000ffff047224 */ /* 0x001fe400078e0010 */
[----:B------:R-:W-:Y:S02]  /*9240*/  IMAD.MOV R17, RZ, RZ, -R17 ;  /* 0x000000ffff117224 */ /* 0x000fe400078e0a11 */
[----:B------:R-:W-:Y:S01]  /*9250*/  @!P2 IMAD.MOV R4, RZ, RZ, -R4 ;  /* 0x000000ffff04a224 */ /* 0x000fe200078e0a04 */
[C---:B------:R-:W-:Y:S01]  /*9260*/  ISETP.GT.U32.AND P2, PT, R29.reuse, R5, PT ;  /* 0x000000051d00720c */ /* 0x040fe20003f44070 */
[----:B------:R-:W-:Y:S01]  /*9270*/  IMAD R0, R29, R17, R0 ;  /* 0x000000111d007224 */ /* 0x000fe200078e0200 */
[----:B------:R-:W-:Y:S01]  /*9280*/  IADD3 R17, R11, 0xa6, RZ ;  /* 0x000000a60b117810 */ /* 0x000fe20007ffe0ff */
[--C-:B------:R-:W-:Y:S01]  /*9290*/  @!P4 IMAD.IADD R6, R6, 0x1, -R29.reuse ;  /* 0x000000010606c824 */ /* 0x100fe200078e0a1d */
[----:B------:R-:W-:Y:S01]  /*92a0*/  ISETP.GE.AND P4, PT, R14, RZ, PT ;  /* 0x000000ff0e00720c */ /* 0x000fe20003f86270 */
[----:B------:R-:W-:Y:S01]  /*92b0*/  @!P1 IMAD.IADD R3, R3, 0x1, -R29 ;  /* 0x0000000103039824 */ /* 0x000fe200078e0a1d */
[----:B------:R-:W-:Y:S01]  /*92c0*/  IADD3 R14, R11, 0xaa, RZ ;  /* 0x000000aa0b0e7810 */ /* 0x000fe20007ffe0ff */
[C---:B------:R-:W-:Y:S01]  /*92d0*/  IMAD.HI.U32 R15, R8.reuse, R2, RZ ;  /* 0x00000002080f7227 */ /* 0x040fe200078e00ff */
[C---:B------:R-:W-:Y:S01]  /*92e0*/  ISETP.GT.U32.AND P5, PT, R29.reuse, R6, PT ;  /* 0x000000061d00720c */ /* 0x040fe20003fa4070 */
[----:B------:R0:W-:Y:S01]  /*92f0*/  STL [R1+0x13c], R4 ;  /* 0x00013c0401007387 */ /* 0x0001e20000100800 */
[----:B------:R-:W-:Y:S01]  /*9300*/  ISETP.GT.U32.AND P1, PT, R29, R3, PT ;  /* 0x000000031d00720c */ /* 0x000fe20003f24070 */
[----:B------:R-:W-:Y:S01]  /*9310*/  IMAD.MOV R15, RZ, RZ, -R15 ;  /* 0x000000ffff0f7224 */ /* 0x000fe200078e0a0f */
[----:B------:R-:W-:Y:S01]  /*9320*/  IABS R16, R14 ;  /* 0x0000000e00107213 */ /* 0x000fe20000000000 */
[----:B------:R-:W-:Y:S01]  /*9330*/  @!P2 IMAD.IADD R5, R5, 0x1, -R29 ;  /* 0x000000010505a824 */ /* 0x000fe200078e0a1d */
[C---:B------:R-:W-:Y:S01]  /*9340*/  ISETP.GT.U32.AND P2, PT, R29.reuse, R0, PT ;  /* 0x000000001d00720c */ /* 0x040fe20003f44070 */
[----:B------:R-:W-:Y:S01]  /*9350*/  IMAD R2, R29, R15, R2 ;  /* 0x0000000f1d027224 */ /* 0x000fe200078e0202 */
[----:B------:R-:W-:Y:S01]  /*9360*/  IADD3 R15, R11, 0xa8, RZ ;  /* 0x000000a80b0f7810 */ /* 0x000fe20007ffe0ff */
[----:B------:R-:W-:-:S03]  /*9370*/  IMAD.HI.U32 R20, R8, R16, RZ ;  /* 0x0000001008147227 */ /* 0x000fc600078e00ff */
[----:B------:R-:W-:Y:S01]  /*9380*/  IABS R18, R15 ;  /* 0x0000000f00127213 */ /* 0x000fe20000000000 */
[----:B0-----:R-:W-:Y:S02]  /*9390*/  IMAD.MOV.U32 R4, RZ, RZ, R7 ;  /* 0x000000ffff047224 */ /* 0x001fe400078e0007 */
[--C-:B------:R-:W-:Y:S01]  /*93a0*/  @!P5 IMAD.IADD R6, R6, 0x1, -R29.reuse ;  /* 0x000000010606d824 */ /* 0x100fe200078e0a1d */
[----:B------:R-:W-:Y:S01]  /*93b0*/  ISETP.GT.U32.AND P5, PT, R29, R2, PT ;  /* 0x000000021d00720c */ /* 0x000fe20003fa4070 */
[--C-:B------:R-:W-:Y:S01]  /*93c0*/  @!P1 IMAD.IADD R3, R3, 0x1, -R29.reuse ;  /* 0x0000000103039824 */ /* 0x100fe200078e0a1d */
[----:B------:R-:W-:Y:S01]  /*93d0*/  ISETP.GE.AND P1, PT, R19, RZ, PT ;  /* 0x000000ff1300720c */ /* 0x000fe20003f26270 */
[----:B------:R-:W-:Y:S02]  /*93e0*/  @!P2 IMAD.IADD R0, R0, 0x1, -R29 ;  /* 0x000000010000a824 */ /* 0x000fe400078e0a1d */
[----:B------:R-:W-:Y:S01]  /*93f0*/  IMAD.MOV R19, RZ, RZ, -R20 ;  /* 0x000000ffff137224 */ /* 0x000fe200078e0a14 */
[----:B------:R-:W-:Y:S01]  /*9400*/  IABS R20, R17 ;  /* 0x0000001100147213 */ /* 0x000fe20000000000 */
[----:B------:R-:W-:Y:S01]  /*9410*/  @!P0 IMAD.MOV R4, RZ, RZ, -R4 ;  /* 0x000000ffff048224 */ /* 0x000fe200078e0a04 */
[----:B------:R-:W-:Y:S01]  /*9420*/  ISETP.GT.U32.AND P0, PT, R29, R0, PT ;  /* 0x000000001d00720c */ /* 0x000fe20003f04070 */
[----:B------:R-:W-:-:S03]  /*9430*/  IMAD.HI.U32 R21, R8, R18, RZ ;  /* 0x0000001208157227 */ /* 0x000fc600078e00ff */
[----:B------:R0:W-:Y:S01]  /*9440*/  STL [R1+0x12c], R4 ;  /* 0x00012c0401007387 */ /* 0x0001e20000100800 */
[C---:B------:R-:W-:Y:S02]  /*9450*/  IMAD R16, R29.reuse, R19, R16 ;  /* 0x000000131d107224 */ /* 0x040fe400078e0210 */
[----:B------:R-:W-:Y:S02]  /*9460*/  IMAD.MOV R21, RZ, RZ, -R21 ;  /* 0x000000ffff157224 */ /* 0x000fe400078e0a15 */
[----:B------:R-:W-:Y:S01]  /*9470*/  @!P3 IMAD.MOV R6, RZ, RZ, -R6 ;  /* 0x000000ffff06b224 */ /* 0x000fe200078e0a06 */
[C---:B------:R-:W-:Y:S01]  /*9480*/  ISETP.GT.U32.AND P3, PT, R29.reuse, R16, PT ;  /* 0x000000101d00720c */ /* 0x040fe20003f64070 */
[----:B------:R-:W-:Y:S01]  /*9490*/  IMAD R18, R29, R21, R18 ;  /* 0x000000151d127224 */ /* 0x000fe200078e0212 */
[----:B------:R-:W-:Y:S01]  /*94a0*/  IADD3 R21, R11, 0x80, RZ ;  /* 0x000000800b157810 */ /* 0x000fe20007ffe0ff */
[----:B------:R-:W-:Y:S01]  /*94b0*/  @!P5 IMAD.IADD R2, R2, 0x1, -R29 ;  /* 0x000000010202d824 */ /* 0x000fe200078e0a1d */
[----:B------:R-:W-:Y:S01]  /*94c0*/  ISETP.GE.AND P5, PT, R9, RZ, PT ;  /* 0x000000ff0900720c */ /* 0x000fe20003fa6270 */
[----:B0-----:R-:W-:Y:S01]  /*94d0*/  IMAD.MOV.U32 R4, RZ, RZ, R5 ;  /* 0x000000ffff047224 */ /* 0x001fe200078e0005 */
[----:B------:R-:W-:Y:S01]  /*94e0*/  STL [R1+0x124], R6 ;  /* 0x0001240601007387 */ /* 0x000fe20000100800 */
[----:B------:R-:W-:Y:S01]  /*94f0*/  @!P0 IMAD.IADD R0, R0, 0x1, -R29 ;  /* 0x0000000100008824 */ /* 0x000fe200078e0a1d */
[C---:B------:R-:W-:Y:S01]  /*9500*/  ISETP.GT.U32.AND P0, PT, R29.reuse, R18, PT ;  /* 0x000000121d00720c */ /* 0x040fe20003f04070 */
[----:B------:R-:W-:Y:S01]  /*9510*/  IMAD.HI.U32 R5, R8, R20, RZ ;  /* 0x0000001408057227 */ /* 0x000fe200078e00ff */
[----:B------:R-:W-:-:S03]  /*9520*/  ISETP.GT.U32.AND P2, PT, R29, R2, PT ;  /* 0x000000021d00720c */ /* 0x000fc60003f44070 */
[----:B------:R-:W-:Y:S01]  /*9530*/  @!P6 IMAD.MOV R4, RZ, RZ, -R4 ;  /* 0x000000ffff04e224 */ /* 0x000fe200078e0a04 */
[----:B------:R-:W-:Y:S01]  /*9540*/  ISETP.GE.AND P6, PT, R14, RZ, PT ;  /* 0x000000ff0e00720c */ /* 0x000fe20003fc6270 */
[----:B------:R-:W-:Y:S01]  /*9550*/  @!P4 IMAD.MOV R3, RZ, RZ, -R3 ;  /* 0x000000ffff03c224 */ /* 0x000fe200078e0a03 */
[----:B------:R-:W-:Y:S01]  /*9560*/  ISETP.GE.AND P4, PT, R15, RZ, PT ;  /* 0x000000ff0f00720c */ /* 0x000fe20003f86270 */
[----:B------:R-:W-:Y:S01]  /*9570*/  IMAD.MOV R5, RZ, RZ, -R5 ;  /* 0x000000ffff057224 */ /* 0x000fe200078e0a05 */
[----:B------:R0:W-:Y:S01]  /*9580*/  STL [R1+0x120], R4 ;  /* 0x0001200401007387 */ /* 0x0001e20000100800 */
[--C-:B------:R-:W-:Y:S01]  /*9590*/  @!P3 IMAD.IADD R16, R16, 0x1, -R29.reuse ;  /* 0x000000011010b824 */ /* 0x100fe200078e0a1d */
[----:B------:R-:W-:Y:S01]  /*95a0*/  IADD3 R14, R11, 0xa0, RZ ;  /* 0x000000a00b0e7810 */ /* 0x000fe20007ffe0ff */
[C---:B------:R-:W-:Y:S01]  /*95b0*/  IMAD R5, R29.reuse, R5, R20 ;  /* 0x000000051d057224 */ /* 0x040fe200078e0214 */
[----:B------:R1:W-:Y:S01]  /*95c0*/  STL [R1+0x11c], R3 ;  /* 0x00011c0301007387 */ /* 0x0003e20000100800 */
[--C-:B------:R-:W-:Y:S01]  /*95d0*/  @!P0 IMAD.IADD R18, R18, 0x1, -R29.reuse ;  /* 0x0000000112128824 */ /* 0x100fe200078e0a1d */
[----:B------:R-:W-:Y:S01]  /*95e0*/  ISETP.GT.U32.AND P3, PT, R29, R16, PT ;  /* 0x000000101d00720c */ /* 0x000fe20003f64070 */
[----:B------:R-:W-:Y:S01]  /*95f0*/  @!P2 IMAD.IADD R2, R2, 0x1, -R29 ;  /* 0x000000010202a824 */ /* 0x000fe200078e0a1d */
[----:B------:R-:W-:Y:S01]  /*9600*/  ISETP.GE.AND P2, PT, R17, RZ, PT ;  /* 0x000000ff1100720c */ /* 0x000fe20003f46270 */
[----:B0-----:R-:W-:Y:S01]  /*9610*/  IMAD.MOV.U32 R4, RZ, RZ, R0 ;  /* 0x000000ffff047224 */ /* 0x001fe200078e0000 */
[----:B------:R-:W-:Y:S01]  /*9620*/  ISETP.GT.U32.AND P0, PT, R29, R18, PT ;  /* 0x000000121d00720c */ /* 0x000fe20003f04070 */
[----:B------:R-:W-:Y:S01]  /*9630*/  IMAD.MOV.U32 R6, RZ, RZ, R2 ;  /* 0x000000ffff067224 */ /* 0x000fe200078e0002 */
[C---:B------:R-:W-:Y:S01]  /*9640*/  IADD3 R2, R11.reuse, 0xa2, RZ ;  /* 0x000000a20b027810 */ /* 0x040fe20007ffe0ff */
[----:B------:R-:W-:Y:S01]  /*9650*/  @!P5 IMAD.MOV R4, RZ, RZ, -R4 ;  /* 0x000000ffff04d224 */ /* 0x000fe200078e0a04 */
[----:B-1----:R-:W-:Y:S01]  /*9660*/  IADD3 R3, R11, 0xa4, RZ ;  /* 0x000000a40b037810 */ /* 0x002fe20007ffe0ff */
[----:B------:R-:W-:Y:S01]  /*9670*/  @!P1 IMAD.MOV R6, RZ, RZ, -R6 ;  /* 0x000000ffff069224 */ /* 0x000fe200078e0a06 */
[----:B------:R-:W-:-:S02]  /*9680*/  ISETP.GT.U32.AND P5, PT, R29, R5, PT ;  /* 0x000000051d00720c */ /* 0x000fc40003fa4070 */
[----:B------:R-:W-:Y:S01]  /*9690*/  IABS R7, R3 ;  /* 0x0000000300077213 */ /* 0x000fe20000000000 */
[--C-:B------:R-:W-:Y:S01]  /*96a0*/  @!P3 IMAD.IADD R16, R16, 0x1, -R29.reuse ;  /* 0x000000011010b824 */ /* 0x100fe200078e0a1d */
[----:B------:R-:W-:Y:S01]  /*96b0*/  ISETP.GE.AND P1, PT, R3, RZ, PT ;  /* 0x000000ff0300720c */ /* 0x000fe20003f26270 */
[----:B------:R0:W-:Y:S01]  /*96c0*/  STL [R1+0xf0], R6 ;  /* 0x0000f00601007387 */ /* 0x0001e20000100800 */
[----:B------:R-:W-:Y:S01]  /*96d0*/  IABS R3, R2 ;  /* 0x0000000200037213 */ /* 0x000fe20000000000 */
[----:B------:R-:W-:Y:S01]  /*96e0*/  IMAD.HI.U32 R0, R8, R7, RZ ;  /* 0x0000000708007227 */ /* 0x000fe200078e00ff */
[----:B------:R-:W-:Y:S01]  /*96f0*/  ISETP.GE.AND P3, PT, R2, RZ, PT ;  /* 0x000000ff0200720c */ /* 0x000fe20003f66270 */
[----:B------:R1:W-:Y:S01]  /*9700*/  STL [R1+0xcc], R4 ;  /* 0x0000cc0401007387 */ /* 0x0003e20000100800 */
[C---:B------:R-:W-:Y:S01]  /*9710*/  IADD3 R2, R11.reuse, 0x9e, RZ ;  /* 0x0000009e0b027810 */ /* 0x040fe20007ffe0ff */
[----:B------:R-:W-:Y:S01]  /*9720*/  IMAD.MOV R0, RZ, RZ, -R0 ;  /* 0x000000ffff007224 */ /* 0x000fe200078e0a00 */
[----:B------:R-:W-:Y:S01]  /*9730*/  IADD3 R20, R11, 0x7e, RZ ;  /* 0x0000007e0b147810 */ /* 0x000fe20007ffe0ff */
[----:B------:R-:W-:-:S02]  /*9740*/  @!P5 IMAD.IADD R5, R5, 0x1, -R29 ;  /* 0x000000010505d824 */ /* 0x000fc400078e0a1d */
[C---:B------:R-:W-:Y:S01]  /*9750*/  IMAD R7, R29.reuse, R0, R7 ;  /* 0x000000001d077224 */ /* 0x040fe200078e0207 */
[----:B0-----:R-:W-:Y:S01]  /*9760*/  IABS R6, R14 ;  /* 0x0000000e00067213 */ /* 0x001fe20000000000 */
[----:B------:R-:W-:Y:S01]  /*9770*/  @!P0 IMAD.IADD R18, R18, 0x1, -R29 ;  /* 0x0000000112128824 */ /* 0x000fe200078e0a1d */
[C---:B------:R-:W-:Y:S01]  /*9780*/  ISETP.GT.U32.AND P5, PT, R29.reuse, R5, PT ;  /* 0x000000051d00720c */ /* 0x040fe20003fa4070 */
[----:B-1----:R-:W-:Y:S01]  /*9790*/  IMAD.MOV.U32 R4, RZ, RZ, R16 ;  /* 0x000000ffff047224 */ /* 0x002fe200078e0010 */
[----:B------:R-:W-:Y:S01]  /*97a0*/  ISETP.GT.U32.AND P0, PT, R29, R7, PT ;  /* 0x000000071d00720c */ /* 0x000fe20003f04070 */
[----:B------:R-:W-:Y:S01]  /*97b0*/  IMAD.HI.U32 R9, R8, R3, RZ ;  /* 0x0000000308097227 */ /* 0x000fe200078e00ff */
[----:B------:R-:W-:-:S03]  /*97c0*/  IABS R0, R2 ;  /* 0x0000000200007213 */ /* 0x000fc60000000000 */
[----:B------:R-:W-:Y:S01]  /*97d0*/  @!P6 IMAD.MOV R4, RZ, RZ, -R4 ;  /* 0x000000ffff04e224 */ /* 0x000fe200078e0a04 */
[----:B------:R-:W-:Y:S01]  /*97e0*/  ISETP.GE.AND P6, PT, R14, RZ, PT ;  /* 0x000000ff0e00720c */ /* 0x000fe20003fc6270 */
[----:B------:R-:W-:Y:S02]  /*97f0*/  IMAD.MOV R9, RZ, RZ, -R9 ;  /* 0x000000ffff097224 */ /* 0x000fe400078e0a09 */
[----:B------:R-:W-:Y:S01]  /*9800*/  IMAD.HI.U32 R15, R8, R6, RZ ;  /* 0x00000006080f7227 */ /* 0x000fe200078e00ff */
[----:B------:R0:W-:Y:S03]  /*9810*/  STL [R1+0xd0], R4 ;  /* 0x0000d00401007387 */ /* 0x0001e60000100800 */
[----:B------:R-:W-:Y:S02]  /*9820*/  IMAD R3, R29, R9, R3 ;  /* 0x000000091d037224 */ /* 0x000fe400078e0203 */
[----:B------:R-:W-:-:S02]  /*9830*/  IMAD.MOV R15, RZ, RZ, -R15 ;  /* 0x000000ffff0f7224 */ /* 0x000fc400078e0a0f */
[--C-:B------:R-:W-:Y:S01]  /*9840*/  @!P5 IMAD.IADD R5, R5, 0x1, -R29.reuse ;  /* 0x000000010505d824 */ /* 0x100fe200078e0a1d */
[----:B------:R-:W-:Y:S01]  /*9850*/  ISETP.GT.U32.AND P5, PT, R29, R3, PT ;  /* 0x000000031d00720c */ /* 0x000fe20003fa4070 */
[----:B------:R-:W-:Y:S02]  /*9860*/  @!P0 IMAD.IADD R7, R7, 0x1, -R29 ;  /* 0x0000000107078824 */ /* 0x000fe400078e0a1d */
[----:B0-----:R-:W-:-:S03]  /*9870*/  IMAD.MOV.U32 R4, RZ, RZ, R18 ;  /* 0x000000ffff047224 */ /* 0x001fc600078e0012 */
[C---:B------:R-:W-:Y:S01]  /*9880*/  ISETP.GT.U32.AND P0, PT, R29.reuse, R7, PT ;  /* 0x000000071d00720c */ /* 0x040fe20003f04070 */
[----:B------:R-:W-:Y:S01]  /*9890*/  @!P4 IMAD.MOV R4, RZ, RZ, -R4 ;  /* 0x000000ffff04c224 */ /* 0x000fe200078e0a04 */
[----:B------:R-:W-:Y:S01]  /*98a0*/  ISETP.GE.AND P4, PT, R2, RZ, PT ;  /* 0x000000ff0200720c */ /* 0x000fe20003f86270 */
[----:B------:R-:W-:Y:S01]  /*98b0*/  IMAD R2, R29, R15, R6 ;  /* 0x0000000f1d027224 */ /* 0x000fe200078e0206 */
[----:B------:R-:W-:Y:S01]  /*98c0*/  IADD3 R15, R11, 0x9c, RZ ;  /* 0x0000009c0b0f7810 */ /* 0x000fe20007ffe0ff */
[----:B------:R-:W-:Y:S01]  /*98d0*/  IMAD.HI.U32 R6, R8, R0, RZ ;  /* 0x0000000008067227 */ /* 0x000fe200078e00ff */
[----:B------:R0:W-:Y:S02]  /*98e0*/  STL [R1+0x104], R4 ;  /* 0x0001040401007387 */ /* 0x0001e40000100800 */
[----:B------:R-:W-:Y:S01]  /*98f0*/  IABS R9, R15 ;  /* 0x0000000f00097213 */ /* 0x000fe20000000000 */
[----:B------:R-:W-:-:S04]  /*9900*/  @!P5 IMAD.IADD R3, R3, 0x1, -R29 ;  /* 0x000000010303d824 */ /* 0x000fc800078e0a1d */
[----:B------:R-:W-:Y:S01]  /*9910*/  @!P0 IMAD.IADD R7, R7, 0x1, -R29 ;  /* 0x0000000107078824 */ /* 0x000fe200078e0a1d */
[----:B------:R-:W-:Y:S01]  /*9920*/  ISETP.GT.U32.AND P5, PT, R29, R3, PT ;  /* 0x000000031d00720c */ /* 0x000fe20003fa4070 */
[----:B------:R-:W-:-:S04]  /*9930*/  IMAD.HI.U32 R14, R8, R9, RZ ;  /* 0x00000009080e7227 */ /* 0x000fc800078e00ff */
[----:B0-----:R-:W-:Y:S02]  /*9940*/  IMAD.MOV.U32 R4, RZ, RZ, R5 ;  /* 0x000000ffff047224 */ /* 0x001fe400078e0005 */
[----:B------:R-:W-:Y:S01]  /*9950*/  IMAD.MOV R5, RZ, RZ, -R6 ;  /* 0x000000ffff057224 */ /* 0x000fe200078e0a06 */
[----:B------:R-:W-:Y:S01]  /*9960*/  IADD3 R6, R11, 0x9a, RZ ;  /* 0x0000009a0b067810 */ /* 0x000fe20007ffe0ff */
[----:B------:R-:W-:Y:S01]  /*9970*/  @!P2 IMAD.MOV R4, RZ, RZ, -R4 ;  /* 0x000000ffff04a224 */ /* 0x000fe200078e0a04 */
[C---:B------:R-:W-:Y:S01]  /*9980*/  ISETP.GT.U32.AND P2, PT, R29.reuse, R2, PT ;  /* 0x000000021d00720c */ /* 0x040fe20003f44070 */
[----:B------:R-:W-:Y:S01]  /*9990*/  IMAD R5, R29, R5, R0 ;  /* 0x000000051d057224 */ /* 0x000fe200078e0200 */
[----:B------:R-:W-:Y:S01]  /*99a0*/  IABS R17, R6 ;  /* 0x0000000600117213 */ /* 0x000fe20000000000 */
[----:B------:R-:W-:Y:S01]  /*99b0*/  @!P5 IMAD.IADD R3, R3, 0x1, -R29 ;  /* 0x000000010303d824 */ /* 0x000fe200078e0a1d */
[----:B------:R0:W-:Y:S01]  /*99c0*/  STL [R1+0x10c], R4 ;  /* 0x00010c0401007387 */ /* 0x0001e20000100800 */
[----:B------:R-:W-:Y:S01]  /*99d0*/  IADD3 R0, R11, 0x98, RZ ;  /* 0x000000980b007810 */ /* 0x000fe20007ffe0ff */
[----:B------:R-:W-:Y:S01]  /*99e0*/  IMAD.MOV R14, RZ, RZ, -R14 ;  /* 0x000000ffff0e7224 */ /* 0x000fe200078e0a0e */
[C---:B------:R-:W-:Y:S01]  /*99f0*/  ISETP.GT.U32.AND P0, PT, R29.reuse, R5, PT ;  /* 0x000000051d00720c */ /* 0x040fe20003f04070 */
[----:B------:R-:W-:Y:S01]  /*9a00*/  IMAD.MOV.U32 R10, RZ, RZ, R3 ;  /* 0x000000ffff0a7224 */ /* 0x000fe200078e0003 */
[----:B------:R-:W-:Y:S01]  /*9a10*/  IABS R16, R0 ;  /* 0x0000000000107213 */ /* 0x000fe20000000000 */
[----:B------:R-:W-:Y:S01]  /*9a20*/  IMAD R9, R29, R14, R9 ;  /* 0x0000000e1d097224 */ /* 0x000fe200078e0209 */
[----:B------:R-:W-:Y:S01]  /*9a30*/  ISETP.GE.AND P5, PT, R6, RZ, PT ;  /* 0x000000ff0600720c */ /* 0x000fe20003fa6270 */
[----:B------:R-:W-:Y:S01]  /*9a40*/  @!P3 IMAD.MOV R10, RZ, RZ, -R10 ;  /* 0x000000ffff0ab224 */ /* 0x000fe200078e0a0a */
[C---:B------:R-:W-:Y:S01]  /*9a50*/  IADD3 R3, R11.reuse, 0x96, RZ ;  /* 0x000000960b037810 */ /* 0x040fe20007ffe0ff */
[----:B------:R-:W-:Y:S01]  /*9a60*/  @!P2 IMAD.IADD R2, R2, 0x1, -R29 ;  /* 0x000000010202a824 */ /* 0x000fe200078e0a1d */
[----:B------:R-:W-:Y:S01]  /*9a70*/  IADD3 R14, R11, 0x92, RZ ;  /* 0x000000920b0e7810 */ /* 0x000fe20007ffe0ff */
[----:B0-----:R-:W-:-:S02]  /*9a80*/  IMAD.MOV.U32 R4, RZ, RZ, R7 ;  /* 0x000000ffff047224 */ /* 0x001fc400078e0007 */
[----:B------:R-:W-:Y:S01]  /*9a90*/  IMAD.HI.U32 R7, R8, R17, RZ ;  /* 0x0000001108077227 */ /* 0x000fe200078e00ff */
[----:B------:R-:W-:-:S03]  /*9aa0*/  ISETP.GT.U32.AND P2, PT, R29, R2, PT ;  /* 0x000000021d00720c */ /* 0x000fc60003f44070 */
[----:B------:R-:W-:Y:S02]  /*9ab0*/  IMAD.MOV R7, RZ, RZ, -R7 ;  /* 0x000000ffff077224 */ /* 0x000fe400078e0a07 */
[----:B------:R-:W-:Y:S02]  /*9ac0*/  @!P0 IMAD.IADD R5, R5, 0x1, -R29 ;  /* 0x0000000105058824 */ /* 0x000fe400078e0a1d */
[C---:B------:R-:W-:Y:S01]  /*9ad0*/  IMAD R17, R29.reuse, R7, R17 ;  /* 0x000000071d117224 */ /* 0x040fe200078e0211 */
[----:B------:R-:W-:Y:S01]  /*9ae0*/  IABS R7, R14 ;  /* 0x0000000e00077213 */ /* 0x000fe20000000000 */
[----:B------:R-:W-:Y:S01]  /*9af0*/  @!P1 IMAD.MOV R4, RZ, RZ, -R4 ;  /* 0x000000ffff049224 */ /* 0x000fe200078e0a04 */
[----:B------:R-:W-:Y:S02]  /*9b00*/  ISETP.GT.U32.AND P0, PT, R29, R5, PT ;  /* 0x000000051d00720c */ /* 0x000fe40003f04070 */
[----:B------:R-:W-:Y:S01]  /*9b10*/  ISETP.GE.AND P1, PT, R15, RZ, PT ;  /* 0x000000ff0f00720c */ /* 0x000fe20003f26270 */
[----:B------:R-:W-:Y:S01]  /*9b20*/  IMAD.HI.U32 R15, R8, R16, RZ ;  /* 0x00000010080f7227 */ /* 0x000fe200078e00ff */
[C---:B------:R-:W-:Y:S01]  /*9b30*/  ISETP.GT.U32.AND P3, PT, R29.reuse, R17, PT ;  /* 0x000000111d00720c */ /* 0x040fe20003f64070 */
[----:B------:R0:W-:Y:S02]  /*9b40*/  STL [R1+0x108], R4 ;  /* 0x0001080401007387 */ /* 0x0001e40000100800 */
[----:B------:R-:W-:Y:S01]  /*9b50*/  @!P2 IMAD.IADD R2, R2, 0x1, -R29 ;  /* 0x000000010202a824 */ /* 0x000fe200078e0a1d */
[----:B------:R-:W-:Y:S01]  /*9b60*/  ISETP.GT.U32.AND P2, PT, R29, R9, PT ;  /* 0x000000091d00720c */ /* 0x000fe20003f44070 */
[----:B------:R-:W-:Y:S01]  /*9b70*/  IMAD.MOV R6, RZ, RZ, -R15 ;  /* 0x000000ffff067224 */ /* 0x000fe200078e0a0f */
[----:B------:R-:W-:Y:S01]  /*9b80*/  IADD3 R15, R11, 0x94, RZ ;  /* 0x000000940b0f7810 */ /* 0x000fe20007ffe0ff */
[----:B------:R-:W-:Y:S02]  /*9b90*/  STL [R1+0xf4], R10 ;  /* 0x0000f40a01007387 */ /* 0x000fe40000100800 */
[----:B------:R-:W-:-:S02]  /*9ba0*/  IMAD R16, R29, R6, R16 ;  /* 0x000000061d107224 */ /* 0x000fc400078e0210 */
[----:B0-----:R-:W-:Y:S01]  /*9bb0*/  IMAD.MOV.U32 R4, RZ, RZ, R2 ;  /* 0x000000ffff047224 */ /* 0x001fe200078e0002 */
[----:B------:R-:W-:Y:S01]  /*9bc0*/  IABS R2, R3 ;  /* 0x0000000300027213 */ /* 0x000fe20000000000 */
[--C-:B------:R-:W-:Y:S01]  /*9bd0*/  @!P0 IMAD.IADD R5, R5, 0x1, -R29.reuse ;  /* 0x0000000105058824 */ /* 0x100fe200078e0a1d */
[----:B------:R-:W-:Y:S01]  /*9be0*/  ISETP.GT.U32.AND P0, PT, R29, R16, PT ;  /* 0x000000101d00720c */ /* 0x000fe20003f04070 */
[----:B------:R-:W-:Y:S01]  /*9bf0*/  @!P6 IMAD.MOV R4, RZ, RZ, -R4 ;  /* 0x000000ffff04e224 */ /* 0x000fe200078e0a04 */
[----:B------:R-:W-:Y:S01]  /*9c00*/  ISETP.GE.AND P6, PT, R0, RZ, PT ;  /* 0x000000ff0000720c */ /* 0x000fe20003fc6270 */
[--C-:B------:R-:W-:Y:S01]  /*9c10*/  @!P3 IMAD.IADD R17, R17, 0x1, -R29.reuse ;  /* 0x000000011111b824 */ /* 0x100fe200078e0a1d */
[----:B------:R-:W-:Y:S01]  /*9c20*/  IABS R0, R15 ;  /* 0x0000000f00007213 */ /* 0x000fe20000000000 */
[----:B------:R-:W-:Y:S01]  /*9c30*/  @!P2 IMAD.IADD R9, R9, 0x1, -R29 ;  /* 0x000000010909a824 */ /* 0x000fe200078e0a1d */
[----:B------:R0:W-:Y:S01]  /*9c40*/  STL [R1+0xfc], R4 ;  /* 0x0000fc0401007387 */ /* 0x0001e20000100800 */
[----:B------:R-:W-:Y:S01]  /*9c50*/  ISETP.GE.AND P2, PT, R3, RZ, PT ;  /* 0x000000ff0300720c */ /* 0x000fe20003f46270 */
[----:B------:R-:W-:-:S02]  /*9c60*/  IMAD.HI.U32 R3, R8, R2, RZ ;  /* 0x0000000208037227 */ /* 0x000fc400078e00ff */
[C---:B------:R-:W-:Y:S02]  /*9c70*/  ISETP.GT.U32.AND P3, PT, R29.reuse, R9, PT ;  /* 0x000000091d00720c */ /* 0x040fe40003f64070 */
[----:B------:R-:W-:Y:S02]  /*9c80*/  IMAD.MOV R3, RZ, RZ, -R3 ;  /* 0x000000ffff037224 */ /* 0x000fe400078e0a03 */
[----:B------:R-:W-:Y:S02]  /*9c90*/  @!P0 IMAD.IADD R16, R16, 0x1, -R29 ;  /* 0x0000000110108824 */ /* 0x000fe400078e0a1d */
[----:B0-----:R-:W-:Y:S02]  /*9ca0*/  IMAD.MOV.U32 R4, RZ, RZ, R5 ;  /* 0x000000ffff047224 */ /* 0x001fe400078e0005 */
[----:B------:R-:W-:Y:S01]  /*9cb0*/  IMAD.HI.U32 R5, R8, R0, RZ ;  /* 0x0000000008057227 */ /* 0x000fe200078e00ff */
[----:B------:R-:W-:-:S03]  /*9cc0*/  ISETP.GT.U32.AND P0, PT, R29, R16, PT ;  /* 0x000000101d00720c */ /* 0x000fc60003f04070 */
[----:B------:R-:W-:Y:S01]  /*9cd0*/  @!P4 IMAD.MOV R4, RZ, RZ, -R4 ;  /* 0x000000ffff04c224 */ /* 0x000fe200078e0a04 */
[C---:B------:R-:W-:Y:S01]  /*9ce0*/  ISETP.GT.U32.AND P4, PT, R29.reuse, R17, PT ;  /* 0x000000111d00720c */ /* 0x040fe20003f84070 */
[----:B------:R-:W-:Y:S02]  /*9cf0*/  IMAD.MOV R5, RZ, RZ, -R5 ;  /* 0x000000ffff057224 */ /* 0x000fe400078e0a05 */
[----:B------:R-:W-:Y:S01]  /*9d00*/  IMAD R2, R29, R3, R2 ;  /* 0x000000031d027224 */ /* 0x000fe200078e0202 */
[----:B------:R-:W-:Y:S01]  /*9d10*/  IADD3 R3, R11, 0x90, RZ ;  /* 0x000000900b037810 */ /* 0x000fe20007ffe0ff */
[----:B------:R-:W-:Y:S01]  /*9d20*/  IMAD R0, R29, R5, R0 ;  /* 0x000000051d007224 */ /* 0x000fe200078e0200 */
[----:B------:R-:W-:Y:S01]  /*9d30*/  IADD3 R5, R11, 0x8e, RZ ;  /* 0x0000008e0b057810 */ /* 0x000fe20007ffe0ff */
[--C-:B------:R-:W-:Y:S01]  /*9d40*/  @!P3 IMAD.IADD R9, R9, 0x1, -R29.reuse ;  /* 0x000000010909b824 */ /* 0x100fe200078e0a1d */
[----:B------:R-:W-:Y:S01]  /*9d50*/  ISETP.GT.U32.AND P3, PT, R29, R2, PT ;  /* 0x000000021d00720c */ /* 0x000fe20003f64070 */
[--C-:B------:R-:W-:Y:S01]  /*9d60*/  @!P0 IMAD.IADD R16, R16, 0x1, -R29.reuse ;  /* 0x0000000110108824 */ /* 0x100fe200078e0a1d */
[----:B------:R-:W-:Y:S01]  /*9d70*/  IABS R18, R3 ;  /* 0x0000000300127213 */ /* 0x000fe20000000000 */
[----:B------:R0:W-:Y:S01]  /*9d80*/  STL [R1+0x100], R4 ;  /* 0x0001000401007387 */ /* 0x0001e20000100800 */
[----:B------:R-:W-:Y:S01]  /*9d90*/  ISETP.GE.AND P0, PT, R15, RZ, PT ;  /* 0x000000ff0f00720c */ /* 0x000fe20003f06270 */
[----:B------:R-:W-:Y:S01]  /*9da0*/  @!P4 IMAD.IADD R17, R17, 0x1, -R29 ;  /* 0x000000011111c824 */ /* 0x000fe200078e0a1d */
[----:B------:R-:W-:Y:S01]  /*9db0*/  ISETP.GT.U32.AND P4, PT, R29, R0, PT ;  /* 0x000000001d00720c */ /* 0x000fe20003f84070 */
[----:B------:R-:W-:Y:S01]  /*9dc0*/  IMAD.HI.U32 R6, R8, R7, RZ ;  /* 0x0000000708067227 */ /* 0x000fe200078e00ff */
[----:B------:R-:W-:-:S03]  /*9dd0*/  IABS R15, R5 ;  /* 0x00000005000f7213 */ /* 0x000fc60000000000 */
[----:B------:R-:W-:Y:S02]  /*9de0*/  IMAD.MOV R6, RZ, RZ, -R6 ;  /* 0x000000ffff067224 */ /* 0x000fe400078e0a06 */
[----:B0-----:R-:W-:Y:S02]  /*9df0*/  IMAD.MOV.U32 R4, RZ, RZ, R9 ;  /* 0x000000ffff047224 */ /* 0x001fe400078e0009 */
[----:B------:R-:W-:Y:S02]  /*9e00*/  IMAD.MOV.U32 R9, RZ, RZ, R18 ;  /* 0x000000ffff097224 */ /* 0x000fe400078e0012 */
[--C-:B------:R-:W-:Y:S01]  /*9e10*/  @!P3 IMAD.IADD R2, R2, 0x1, -R29.reuse ;  /* 0x000000010202b824 */ /* 0x100fe200078e0a1d */
[----:B------:R-:W-:Y:S01]  /*9e20*/  ISETP.GE.AND P3, PT, R14, RZ, PT ;  /* 0x000000ff0e00720c */ /* 0x000fe20003f66270 */
[----:B------:R-:W-:Y:S02]  /*9e30*/  @!P4 IMAD.IADD R0, R0, 0x1, -R29 ;  /* 0x000000010000c824 */ /* 0x000fe400078e0a1d */
[----:B------:R-:W-:-:S02]  /*9e40*/  IMAD.MOV.U32 R14, RZ, RZ, R15 ;  /* 0x000000ffff0e7224 */ /* 0x000fc400078e000f */
[----:B------:R-:W-:Y:S01]  /*9e50*/  IMAD.HI.U32 R15, R8, R9, RZ ;  /* 0x00000009080f7227 */ /* 0x000fe200078e00ff */
[----:B------:R-:W-:-:S03]  /*9e60*/  ISETP.GT.U32.AND P4, PT, R29, R0, PT ;  /* 0x000000001d00720c */ /* 0x000fc60003f84070 */
[C---:B------:R-:W-:Y:S02]  /*9e70*/  IMAD R7, R29.reuse, R6, R7 ;  /* 0x000000061d077224 */ /* 0x040fe400078e0207 */
[----:B------:R-:W-:Y:S02]  /*9e80*/  IMAD.MOV R15, RZ, RZ, -R15 ;  /* 0x000000ffff0f7224 */ /* 0x000fe400078e0a0f */
[----:B------:R-:W-:Y:S02]  /*9e90*/  IMAD.MOV.U32 R10, RZ, RZ, R17 ;  /* 0x000000ffff0a7224 */ /* 0x000fe400078e0011 */
[----:B------:R-:W-:Y:S01]  /*9ea0*/  @!P1 IMAD.MOV R4, RZ, RZ, -R4 ;  /* 0x000000ffff049224 */ /* 0x000fe200078e0a04 */
[C---:B------:R-:W-:Y:S01]  /*9eb0*/  ISETP.GT.U32.AND P1, PT, R29.reuse, R2, PT ;  /* 0x000000021d00720c */ /* 0x040fe20003f24070 */
[----:B------:R-:W-:Y:S01]  /*9ec0*/  @!P5 IMAD.MOV R10, RZ, RZ, -R10 ;  /* 0x000000ffff0ad224 */ /* 0x000fe200078e0a0a */
[C---:B------:R-:W-:Y:S01]  /*9ed0*/  ISETP.GT.U32.AND P5, PT, R29.reuse, R7, PT ;  /* 0x000000071d00720c */ /* 0x040fe20003fa4070 */
[----:B------:R-:W-:Y:S01]  /*9ee0*/  IMAD R9, R29, R15, R9 ;  /* 0x0000000f1d097224 */ /* 0x000fe200078e0209 */
[----:B------:R0:W-:Y:S01]  /*9ef0*/  STL [R1+0xf8], R4 ;  /* 0x0000f80401007387 */ /* 0x0001e20000100800 */
[----:B------:R-:W-:Y:S01]  /*9f00*/  @!P4 IMAD.IADD R0, R0, 0x1, -R29 ;  /* 0x000000010000c824 */ /* 0x000fe200078e0a1d */
[----:B------:R-:W-:Y:S01]  /*9f10*/  IADD3 R15, R11, 0x8c, RZ ;  /* 0x0000008c0b0f7810 */ /* 0x000fe20007ffe0ff */
[----:B------:R-:W-:Y:S01]  /*9f20*/  IMAD.HI.U32 R6, R8, R14, RZ ;  /* 0x0000000e08067227 */ /* 0x000fe200078e00ff */
[----:B------:R-:W-:Y:S01]  /*9f30*/  ISETP.GT.U32.AND P4, PT, R29, R9, PT ;  /* 0x000000091d00720c */ /* 0x000fe20003f84070 */
[----:B------:R-:W-:Y:S02]  /*9f40*/  STL [R1+0xd4], R10 ;  /* 0x0000d40a01007387 */ /* 0x000fe40000100800 */
[----:B------:R-:W-:-:S02]  /*9f50*/  IMAD.MOV R6, RZ, RZ, -R6 ;  /* 0x000000ffff067224 */ /* 0x000fc400078e0a06 */
[--C-:B------:R-:W-:Y:S01]  /*9f60*/  @!P1 IMAD.IADD R2, R2, 0x1, -R29.reuse ;  /* 0x0000000102029824 */ /* 0x100fe200078e0a1d */
[----:B------:R-:W-:Y:S01]  /*9f70*/  ISETP.GE.AND P1, PT, R5, RZ, PT ;  /* 0x000000ff0500720c */ /* 0x000fe20003f26270 */
[----:B0-----:R-:W-:Y:S01]  /*9f80*/  IMAD.MOV.U32 R4, RZ, RZ, R16 ;  /* 0x000000ffff047224 */ /* 0x001fe200078e0010 */
[----:B------:R-:W-:Y:S01]  /*9f90*/  IADD3 R5, R11, 0x88, RZ ;  /* 0x000000880b057810 */ /* 0x000fe20007ffe0ff */
[--C-:B------:R-:W-:Y:S01]  /*9fa0*/  @!P5 IMAD.IADD R7, R7, 0x1, -R29.reuse ;  /* 0x000000010707d824 */ /* 0x100fe200078e0a1d */
[----:B------:R-:W-:Y:S01]  /*9fb0*/  IABS R16, R21 ;  /* 0x0000001500107213 */ /* 0x000fe20000000000 */
[----:B------:R-:W-:Y:S01]  /*9fc0*/  @!P6 IMAD.MOV R4, RZ, RZ, -R4 ;  /* 0x000000ffff04e224 */ /* 0x000fe200078e0a04 */
[----:B------:R-:W-:Y:S01]  /*9fd0*/  ISETP.GE.AND P6, PT, R3, RZ, PT ;  /* 0x000000ff0300720c */ /* 0x000fe20003fc6270 */
[----:B------:R-:W-:Y:S01]  /*9fe0*/  IMAD R14, R29, R6, R14 ;  /* 0x000000061d0e7224 */ /* 0x000fe200078e020e */
[----:B------:R-:W-:Y:S01]  /*9ff0*/  IADD3 R6, R11, 0x8a, RZ ;  /* 0x0000008a0b067810 */ /* 0x000fe20007ffe0ff */
[----:B------:R-:W-:Y:S01]  /*a000*/  @!P4 IMAD.IADD R9, R9, 0x1, -R29 ;  /* 0x000000010909c824 */ /* 0x000fe200078e0a1d */
[----:B------:R0:W-:Y:S01]  /*a010*/  STL [R1+0xd8], R4 ;  /* 0x0000d80401007387 */ /* 0x0001e20000100800 */
[----:B------:R-:W-:Y:S01]  /*a020*/  IABS R3, R15 ;  /* 0x0000000f00037213 */ /* 0x000fe20000000000 */
[----:B------:R-:W-:Y:S01]  /*a030*/  IMAD.HI.U32 R22, R8, R16, RZ ;  /* 0x0000001008167227 */ /* 0x000fe200078e00ff */
[----:B------:R-:W-:-:S02]  /*a040*/  ISETP.GT.U32.AND P5, PT, R29, R7, PT ;  /* 0x000000071d00720c */ /* 0x000fc40003fa4070 */
[----:B------:R-:W-:Y:S01]  /*a050*/  IABS R17, R6 ;  /* 0x0000000600117213 */ /* 0x000fe20000000000 */
[----:B------:R-:W-:Y:S01]  /*a060*/  IMAD.MOV R22, RZ, RZ, -R22 ;  /* 0x000000ffff167224 */ /* 0x000fe200078e0a16 */
[----:B------:R-:W-:Y:S01]  /*a070*/  ISETP.GT.U32.AND P4, PT, R29, R9, PT ;  /* 0x000000091d00720c */ /* 0x000fe20003f84070 */
[----:B0-----:R-:W-:Y:S02]  /*a080*/  IMAD.MOV.U32 R4, RZ, RZ, R2 ;  /* 0x000000ffff047224 */ /* 0x001fe400078e0002 */
[----:B------:R-:W-:-:S04]  /*a090*/  IMAD.HI.U32 R2, R8, R3, RZ ;  /* 0x0000000308027227 */ /* 0x000fc800078e00ff */
[----:B------:R-:W-:Y:S01]  /*a0a0*/  @!P2 IMAD.MOV R4, RZ, RZ, -R4 ;  /* 0x000000ffff04a224 */ /* 0x000fe200078e0a04 */
[----:B------:R-:W-:Y:S01]  /*a0b0*/  ISETP.GT.U32.AND P2, PT, R29, R14, PT ;  /* 0x0000000e1d00720c */ /* 0x000fe20003f44070 */
[----:B------:R-:W-:Y:S02]  /*a0c0*/  IMAD.MOV R2, RZ, RZ, -R2 ;  /* 0x000000ffff027224 */ /* 0x000fe400078e0a02 */
[----:B------:R-:W-:Y:S01]  /*a0d0*/  @!P5 IMAD.IADD R7, R7, 0x1, -R29 ;  /* 0x000000010707d824 */ /* 0x000fe200078e0a1d */
[----:B------:R0:W-:Y:S01]  /*a0e0*/  STL [R1+0xec], R4 ;  /* 0x0000ec0401007387 */ /* 0x0001e20000100800 */
[----:B------:R-:W-:Y:S01]  /*a0f0*/  IMAD R3, R29, R2, R3 ;  /* 0x000000021d037224 */ /* 0x000fe200078e0203 */
[----:B------:R-:W-:Y:S01]  /*a100*/  ISETP.GE.AND P5, PT, R6, RZ, PT ;  /* 0x000000ff0600720c */ /* 0x000fe20003fa6270 */
[----:B------:R-:W-:Y:S02]  /*a110*/  @!P4 IMAD.IADD R9, R9, 0x1, -R29 ;  /* 0x000000010909c824 */ /* 0x000fe400078e0a1d */
[----:B------:R-:W-:Y:S01]  /*a120*/  IMAD.MOV.U32 R10, RZ, RZ, R7 ;  /* 0x000000ffff0a7224 */ /* 0x000fe200078e0007 */
[C---:B------:R-:W-:Y:S01]  /*a130*/  ISETP.GT.U32.AND P4, PT, R29.reuse, R3, PT ;  /* 0x000000031d00720c */ /* 0x040fe20003f84070 */
[----:B------:R-:W-:-:S02]  /*a140*/  IMAD R16, R29, R22, R16 ;  /* 0x000000161d107224 */ /* 0x000fc400078e0210 */
[----:B------:R-:W-:Y:S02]  /*a150*/  @!P2 IMAD.IADD R14, R14, 0x1, -R29 ;  /* 0x000000010e0ea824 */ /* 0x000fe400078e0a1d */
[----:B0-----:R-:W-:Y:S02]  /*a160*/  IMAD.MOV.U32 R4, RZ, RZ, R0 ;  /* 0x000000ffff047224 */ /* 0x001fe400078e0000 */
[----:B------:R-:W-:Y:S01]  /*a170*/  IMAD.HI.U32 R0, R8, R17, RZ ;  /* 0x0000001108007227 */ /* 0x000fe200078e00ff */
[----:B------:R-:W-:-:S03]  /*a180*/  ISETP.GT.U32.AND P2, PT, R29, R14, PT ;  /* 0x0000000e1d00720c */ /* 0x000fc60003f44070 */
[----:B------:R-:W-:Y:S02]  /*a190*/  IMAD.MOV R0, RZ, RZ, -R0 ;  /* 0x000000ffff007224 */ /* 0x000fe400078e0a00 */
[----:B------:R-:W-:Y:S01]  /*a1a0*/  @!P0 IMAD.MOV R4, RZ, RZ, -R4 ;  /* 0x000000ffff048224 */ /* 0x000fe200078e0a04 */
[----:B------:R-:W-:Y:S01]  /*a1b0*/  ISETP.GE.AND P0, PT, R15, RZ, PT ;  /* 0x000000ff0f00720c */ /* 0x000fe20003f06270 */
[----:B------:R-:W-:Y:S01]  /*a1c0*/  IMAD R17, R29, R0, R17 ;  /* 0x000000001d117224 */ /* 0x000fe200078e0211 */
[----:B------:R-:W-:Y:S01]  /*a1d0*/  IABS R15, R5 ;  /* 0x00000005000f7213 */ /* 0x000fe20000000000 */
[----:B------:R-:W-:Y:S01]  /*a1e0*/  @!P3 IMAD.MOV R10, RZ, RZ, -R10 ;  /* 0x000000ffff0ab224 */ /* 0x000fe200078e0a0a */
[----:B------:R-:W-:Y:S01]  /*a1f0*/  IADD3 R0, R11, 0x86, RZ ;  /* 0x000000860b007810 */ /* 0x000fe20007ffe0ff */
[----:B------:R-:W-:Y:S01]  /*a200*/  @!P4 IMAD.IADD R3, R3, 0x1, -R29 ;  /* 0x000000010303c824 */ /* 0x000fe200078e0a1d */
[C---:B------:R-:W-:Y:S01]  /*a210*/  ISETP.GT.U32.AND P3, PT, R29.reuse, R17, PT ;  /* 0x000000111d00720c */ /* 0x040fe20003f64070 */
[----:B------:R-:W-:Y:S01]  /*a220*/  IMAD.MOV.U32 R6, RZ, RZ, R15 ;  /* 0x000000ffff067224 */ /* 0x000fe200078e000f */
[----:B------:R-:W-:Y:S01]  /*a230*/  IABS R7, R0 ;  /* 0x0000000000077213 */ /* 0x000fe20000000000 */
[----:B------:R-:W-:Y:S01]  /*a240*/  @!P2 IMAD.IADD R14, R14, 0x1, -R29 ;  /* 0x000000010e0ea824 */ /* 0x000fe200078e0a1d */
[----:B------:R-:W-:Y:S01]  /*a250*/  ISETP.GE.AND P2, PT, R0, RZ, PT ;  /* 0x000000ff0000720c */ /* 0x000fe20003f46270 */
[----:B------:R-:W-:Y:S01]  /*a260*/  IMAD.HI.U32 R2, R8, R6, RZ ;  /* 0x0000000608027227 */ /* 0x000fe200078e00ff */
[----:B------:R-:W-:Y:S01]  /*a270*/  ISETP.GT.U32.AND P4, PT, R29, R3, PT ;  /* 0x000000031d00720c */ /* 0x000fe20003f84070 */
[----:B------:R0:W-:Y:S02]  /*a280*/  STL [R1+0x404], R4 ;  /* 0x0004040401007387 */ /* 0x0001e40000100800 */
[----:B------:R-:W-:-:S02]  /*a290*/  IMAD.MOV R2, RZ, RZ, -R2 ;  /* 0x000000ffff027224 */ /* 0x000fc400078e0a02 */
[----:B------:R-:W-:Y:S01]  /*a2a0*/  IMAD.MOV.U32 R0, RZ, RZ, R7 ;  /* 0x000000ffff007224 */ /* 0x000fe200078e0007 */
[----:B------:R-:W-:Y:S01]  /*a2b0*/  STL [R1+0xe4], R10 ;  /* 0x0000e40a01007387 */ /* 0x000fe20000100800 */
[----:B------:R-:W-:Y:S01]  /*a2c0*/  @!P3 IMAD.IADD R17, R17, 0x1, -R29 ;  /* 0x000000011111b824 */ /* 0x000fe200078e0a1d */
[----:B------:R-:W-:Y:S01]  /*a2d0*/  IABS R7, R20 ;  /* 0x0000001400077213 */ /* 0x000fe20000000000 */
[C---:B------:R-:W-:Y:S02]  /*a2e0*/  IMAD R6, R29.reuse, R2, R6 ;  /* 0x000000021d067224 */ /* 0x040fe400078e0206 */
[----:B0-----:R-:W-:Y:S01]  /*a2f0*/  IMAD.MOV.U32 R4, RZ, RZ, R9 ;  /* 0x000000ffff047224 */ /* 0x001fe200078e0009 */
[----:B------:R-:W-:Y:S01]  /*a300*/  ISETP.GT.U32.AND P3, PT, R29, R17, PT ;  /* 0x000000111d00720c */ /* 0x000fe20003f64070 */
[----:B------:R-:W-:Y:S01]  /*a310*/  IMAD.HI.U32 R2, R8, R0, RZ ;  /* 0x0000000008027227 */ /* 0x000fe200078e00ff */
[----:B------:R-:W-:-:S03]  /*a320*/  IADD3 R9, R11, 0x84, RZ ;  /* 0x000000840b097810 */ /* 0x000fc60007ffe0ff */
[----:B------:R-:W-:Y:S01]  /*a330*/  @!P6 IMAD.MOV R4, RZ, RZ, -R4 ;  /* 0x000000ffff04e224 */ /* 0x000fe200078e0a04 */
[----:B------:R-:W-:Y:S01]  /*a340*/  ISETP.GE.AND P6, PT, R5, RZ, PT ;  /* 0x000000ff0500720c */ /* 0x000fe20003fc6270 */
[----:B------:R-:W-:Y:S01]  /*a350*/  IMAD.MOV R2, RZ, RZ, -R2 ;  /* 0x000000ffff027224 */ /* 0x000fe200078e0a02 */
[----:B------:R-:W-:Y:S01]  /*a360*/  IADD3 R5, R11, 0x82, RZ ;  /* 0x000000820b057810 */ /* 0x000fe20007ffe0ff */
[--C-:B------:R-:W-:Y:S01]  /*a370*/  @!P4 IMAD.IADD R3, R3, 0x1, -R29.reuse ;  /* 0x000000010303c824 */ /* 0x100fe200078e0a1d */
[----:B------:R-:W-:Y:S01]  /*a380*/  IABS R18, R9 ;  /* 0x0000000900127213 */ /* 0x000fe20000000000 */
[----:B------:R-:W-:Y:S01]  /*a390*/  IMAD R0, R29, R2, R0 ;  /* 0x000000021d007224 */ /* 0x000fe200078e0200 */
[----:B------:R-:W-:Y:S01]  /*a3a0*/  IABS R19, R5 ;  /* 0x0000000500137213 */ /* 0x000fe20000000000 */
[----:B------:R-:W-:Y:S01]  /*a3b0*/  @!P3 IMAD.IADD R17, R17, 0x1, -R29 ;  /* 0x000000011111b824 */ /* 0x000fe200078e0a1d */
[C---:B------:R-:W-:Y:S01]  /*a3c0*/  ISETP.GT.U32.AND P4, PT, R29.reuse, R6, PT ;  /* 0x000000061d00720c */ /* 0x040fe20003f84070 */
[C---:B------:R-:W-:Y:S01]  /*a3d0*/  IMAD.HI.U32 R15, R8.reuse, R18, RZ ;  /* 0x00000012080f7227 */ /* 0x040fe200078e00ff */
[----:B------:R-:W-:Y:S01]  /*a3e0*/  ISETP.GT.U32.AND P3, PT, R29, R0, PT ;  /* 0x000000001d00720c */ /* 0x000fe20003f64070 */
[----:B------:R0:W-:Y:S02]  /*a3f0*/  STL [R1+0x400], R4 ;  /* 0x0004000401007387 */ /* 0x0001e40000100800 */
[----:B------:R-:W-:-:S04]  /*a400*/  IMAD.HI.U32 R2, R8, R19, RZ ;  /* 0x0000001308027227 */ /* 0x000fc800078e00ff */
[----:B------:R-:W-:Y:S02]  /*a410*/  IMAD.MOV R15, RZ, RZ, -R15 ;  /* 0x000000ffff0f7224 */ /* 0x000fe400078e0a0f */
[----:B------:R-:W-:Y:S02]  /*a420*/  IMAD.MOV R2, RZ, RZ, -R2 ;  /* 0x000000ffff027224 */ /* 0x000fe400078e0a02 */
[----:B------:R-:W-:Y:S01]  /*a430*/  IMAD R18, R29, R15, R18 ;  /* 0x0000000f1d127224 */ /* 0x000fe200078e0212 */
[----:B------:R-:W-:Y:S01]  /*a440*/  IADD3 R15, R11, 0x7c, RZ ;  /* 0x0000007c0b0f7810 */ /* 0x000fe20007ffe0ff */
[----:B------:R-:W-:Y:S01]  /*a450*/  IMAD R19, R29, R2, R19 ;  /* 0x000000021d137224 */ /* 0x000fe200078e0213 */
[----:B------:R-:W-:Y:S01]  /*a460*/  IADD3 R2, R11, 0x7a, RZ ;  /* 0x0000007a0b027810 */ /* 0x000fe20007ffe0ff */
[--C-:B------:R-:W-:Y:S01]  /*a470*/  @!P4 IMAD.IADD R6, R6, 0x1, -R29.reuse ;  /* 0x000000010606c824 */ /* 0x100fe200078e0a1d */
[C---:B------:R-:W-:Y:S01]  /*a480*/  ISETP.GT.U32.AND P4, PT, R29.reuse, R18, PT ;  /* 0x000000121d00720c */ /* 0x040fe20003f84070 */
[----:B------:R-:W-:Y:S01]  /*a490*/  @!P3 IMAD.IADD R0, R0, 0x1, -R29 ;  /* 0x000000010000b824 */ /* 0x000fe200078e0a1d */
[C---:B------:R-:W-:Y:S01]  /*a4a0*/  ISETP.GT.U32.AND P3, PT, R29.reuse, R19, PT ;  /* 0x000000131d00720c */ /* 0x040fe20003f64070 */
[----:B0-----:R-:W-:Y:S01]  /*a4b0*/  IMAD.MOV.U32 R4, RZ, RZ, R14 ;  /* 0x000000ffff047224 */ /* 0x001fe200078e000e */
[----:B------:R-:W-:Y:S01]  /*a4c0*/  IABS R23, R15 ;  /* 0x0000000f00177213 */ /* 0x000fe20000000000 */
[----:B------:R-:W-:Y:S01]  /*a4d0*/  @!P0 IMAD.MOV R3, RZ, RZ, -R3 ;  /* 0x000000ffff038224 */ /* 0x000fe200078e0a03 */
[----:B------:R-:W-:Y:S01]  /*a4e0*/  IABS R14, R2 ;  /* 0x00000002000e7213 */ /* 0x000fe20000000000 */
[----:B------:R-:W-:Y:S01]  /*a4f0*/  @!P1 IMAD.MOV R4, RZ, RZ, -R4 ;  /* 0x000000ffff049224 */ /* 0x000fe200078e0a04 */
[----:B------:R-:W-:Y:S01]  /*a500*/  ISETP.GT.U32.AND P1, PT, R29, R6, PT ;  /* 0x000000061d00720c */ /* 0x000fe20003f24070 */
[----:B------:R-:W-:-:S03]  /*a510*/  IMAD.HI.U32 R22, R8, R23, RZ ;  /* 0x0000001708167227 */ /* 0x000fc600078e00ff */
[----:B------:R-:W-:Y:S01]  /*a520*/  STL [R1+0xc8], R4 ;  /* 0x0000c80401007387 */ /* 0x000fe20000100800 */
[--C-:B------:R-:W-:Y:S01]  /*a530*/  @!P4 IMAD.IADD R18, R18, 0x1, -R29.reuse ;  /* 0x000000011212c824 */ /* 0x100fe200078e0a1d */
[----:B------:R-:W-:Y:S01]  /*a540*/  ISETP.GT.U32.AND P4, PT, R29, R0, PT ;  /* 0x000000001d00720c */ /* 0x000fe20003f84070 */
[----:B------:R-:W-:Y:S01]  /*a550*/  @!P3 IMAD.IADD R19, R19, 0x1, -R29 ;  /* 0x000000011313b824 */ /* 0x000fe200078e0a1d */
[----:B------:R0:W-:Y:S01]  /*a560*/  STL [R1+0xc0], R3 ;  /* 0x0000c00301007387 */ /* 0x0001e20000100800 */
[----:B------:R-:W-:Y:S01]  /*a570*/  IMAD.MOV R22, RZ, RZ, -R22 ;  /* 0x000000ffff167224 */ /* 0x000fe200078e0a16 */
[C---:B------:R-:W-:Y:S01]  /*a580*/  ISETP.GT.U32.AND P3, PT, R29.reuse, R18, PT ;  /* 0x000000121d00720c */ /* 0x040fe20003f64070 */
[----:B------:R-:W-:Y:S01]  /*a590*/  IMAD.HI.U32 R24, R8, R7, RZ ;  /* 0x0000000708187227 */ /* 0x000fe200078e00ff */
[----:B------:R-:W-:-:S03]  /*a5a0*/  ISETP.GT.U32.AND P0, PT, R29, R19, PT ;  /* 0x000000131d00720c */ /* 0x000fc60003f04070 */
[----:B------:R-:W-:Y:S02]  /*a5b0*/  IMAD R23, R29, R22, R23 ;  /* 0x000000161d177224 */ /* 0x000fe400078e0217 */
[----:B------:R-:W-:Y:S02]  /*a5c0*/  @!P1 IMAD.IADD R6, R6, 0x1, -R29 ;  /* 0x0000000106069824 */ /* 0x000fe400078e0a1d */
[----:B0-----:R-:W-:Y:S01]  /*a5d0*/  IMAD.MOV.U32 R3, RZ, RZ, R17 ;  /* 0x000000ffff037224 */ /* 0x001fe200078e0011 */
[----:B------:R-:W-:Y:S01]  /*a5e0*/  IADD3 R17, R11, 0x70, RZ ;  /* 0x000000700b117810 */ /* 0x000fe20007ffe0ff */
[----:B------:R-:W-:Y:S01]  /*a5f0*/  @!P4 IMAD.IADD R0, R0, 0x1, -R29 ;  /* 0x000000010000c824 */ /* 0x000fe200078e0a1d */
[----:B------:R-:W-:Y:S01]  /*a600*/  ISETP.GE.AND P4, PT, R9, RZ, PT ;  /* 0x000000ff0900720c */ /* 0x000fe20003f86270 */
[----:B------:R-:W-:Y:S01]  /*a610*/  @!P5 IMAD.MOV R3, RZ, RZ, -R3 ;  /* 0x000000ffff03d224 */ /* 0x000fe200078e0a03 */
[C---:B------:R-:W-:Y:S01]  /*a620*/  ISETP.GT.U32.AND P5, PT, R29.reuse, R16, PT ;  /* 0x000000101d00720c */ /* 0x040fe20003fa4070 */
[--C-:B------:R-:W-:Y:S01]  /*a630*/  @!P3 IMAD.IADD R18, R18, 0x1, -R29.reuse ;  /* 0x000000011212b824 */ /* 0x100fe200078e0a1d */
[----:B------:R-:W-:Y:S01]  /*a640*/  ISETP.GT.U32.AND P3, PT, R29, R23, PT ;  /* 0x000000171d00720c */ /* 0x000fe20003f64070 */
[----:B------:R-:W-:Y:S01]  /*a650*/  IMAD.MOV.U32 R10, RZ, RZ, R6 ;  /* 0x000000ffff0a7224 */ /* 0x000fe200078e0006 */
[----:B------:R0:W-:Y:S01]  /*a660*/  STL [R1+0xb8], R3 ;  /* 0x0000b80301007387 */ /* 0x0001e20000100800 */
[----:B------:R-:W-:Y:S01]  /*a670*/  @!P0 IMAD.IADD R19, R19, 0x1, -R29 ;  /* 0x0000000113138824 */ /* 0x000fe200078e0a1d */
[----:B------:R-:W-:Y:S01]  /*a680*/  ISETP.GE.AND P0, PT, R5, RZ, PT ;  /* 0x000000ff0500720c */ /* 0x000fe20003f06270 */
[----:B------:R-:W-:Y:S01]  /*a690*/  IMAD.MOV.U32 R4, RZ, RZ, R0 ;  /* 0x000000ffff047224 */ /* 0x000fe200078e0000 */
[----:B------:R-:W-:Y:S01]  /*a6a0*/  IADD3 R9, R11, 0x78, RZ ;  /* 0x000000780b097810 */ /* 0x000fe20007ffe0ff */
[----:B------:R-:W-:-:S02]  /*a6b0*/  @!P6 IMAD.MOV R10, RZ, RZ, -R10 ;  /* 0x000000ffff0ae224 */ /* 0x000fc400078e0a0a */
[----:B------:R-:W-:Y:S01]  /*a6c0*/  @!P2 IMAD.MOV R4, RZ, RZ, -R4 ;  /* 0x000000ffff04a224 */ /* 0x000fe200078e0a04 */
[----:B------:R-:W-:Y:S01]  /*a6d0*/  IABS R5, R9 ;  /* 0x0000000900057213 */ /* 0x000fe20000000000 */
[----:B------:R-:W-:Y:S01]  /*a6e0*/  @!P5 IMAD.IADD R16, R16, 0x1, -R29 ;  /* 0x000000011010d824 */ /* 0x000fe200078e0a1d */
[----:B------:R-:W-:Y:S01]  /*a6f0*/  STL [R1+0xb0], R10 ;  /* 0x0000b00a01007387 */ /* 0x000fe20000100800 */
[----:B0-----:R-:W-:Y:S01]  /*a700*/  IMAD.HI.U32 R3, R8, R14, RZ ;  /* 0x0000000e08037227 */ /* 0x001fe200078e00ff */
[----:B------:R-:W-:Y:S02]  /*a710*/  ISETP.GE.AND P5, PT, R21, RZ, PT ;  /* 0x000000ff1500720c */ /* 0x000fe40003fa6270 */
[----:B------:R0:W-:Y:S01]  /*a720*/  STL [R1+0xa8], R4 ;  /* 0x0000a80401007387 */ /* 0x0001e20000100800 */
[----:B------:R-:W-:Y:S02]  /*a730*/  IMAD.MOV R3, RZ, RZ, -R3 ;  /* 0x000000ffff037224 */ /* 0x000fe400078e0a03 */
[----:B------:R-:W-:Y:S01]  /*a740*/  @!P3 IMAD.IADD R23, R23, 0x1, -R29 ;  /* 0x000000011717b824 */ /* 0x000fe200078e0a1d */
[C---:B------:R-:W-:Y:S01]  /*a750*/  ISETP.GT.U32.AND P3, PT, R29.reuse, R16, PT ;  /* 0x000000101d00720c */ /* 0x040fe20003f64070 */
[----:B------:R-:W-:Y:S01]  /*a760*/  IMAD R3, R29, R3, R14 ;  /* 0x000000031d037224 */ /* 0x000fe200078e020e */
[----:B------:R-:W-:Y:S01]  /*a770*/  IADD3 R14, R11, 0x76, RZ ;  /* 0x000000760b0e7810 */ /* 0x000fe20007ffe0ff */
[----:B------:R-:W-:Y:S01]  /*a780*/  IMAD.MOV.U32 R0, RZ, RZ, R18 ;  /* 0x000000ffff007224 */ /* 0x000fe200078e0012 */
[----:B------:R-:W-:Y:S01]  /*a790*/  ISETP.GT.U32.AND P6, PT, R29, R23, PT ;  /* 0x000000171d00720c */ /* 0x000fe20003fc4070 */
[----:B------:R-:W-:Y:S01]  /*a7a0*/  IMAD.MOV R24, RZ, RZ, -R24 ;  /* 0x000000ffff187224 */ /* 0x000fe200078e0a18 */
[----:B------:R-:W-:Y:S01]  /*a7b0*/  IADD3 R18, R11, 0x74, RZ ;  /* 0x000000740b127810 */ /* 0x000fe20007ffe0ff */
[----:B0-----:R-:W-:-:S02]  /*a7c0*/  IMAD.MOV.U32 R4, RZ, RZ, R19 ;  /* 0x000000ffff047224 */ /* 0x001fc400078e0013 */
[----:B------:R-:W-:Y:S01]  /*a7d0*/  @!P4 IMAD.MOV R0, RZ, RZ, -R0 ;  /* 0x000000ffff00c224 */ /* 0x000fe200078e0a00 */
[----:B------:R-:W-:Y:S01]  /*a7e0*/  ISETP.GE.AND P4, PT, R15, RZ, PT ;  /* 0x000000ff0f00720c */ /* 0x000fe20003f86270 */
[----:B------:R-:W-:Y:S01]  /*a7f0*/  @!P0 IMAD.MOV R4, RZ, RZ, -R4 ;  /* 0x000000ffff048224 */ /* 0x000fe200078e0a04 */
[C---:B------:R-:W-:Y:S01]  /*a800*/  ISETP.GT.U32.AND P0, PT, R29.reuse, R3, PT ;  /* 0x000000031d00720c */ /* 0x040fe20003f04070 */
[----:B------:R-:W-:Y:S01]  /*a810*/  IMAD.HI.U32 R6, R8, R5, RZ ;  /* 0x0000000508067227 */ /* 0x000fe200078e00ff */
[----:B------:R0:W-:Y:S03]  /*a820*/  STL [R1+0xa4], R0 ;  /* 0x0000a40001007387 */ /* 0x0001e60000100800 */
[C---:B------:R-:W-:Y:S01]  /*a830*/  IMAD R7, R29.reuse, R24, R7 ;  /* 0x000000181d077224 */ /* 0x040fe200078e0207 */
[----:B------:R1:W-:Y:S01]  /*a840*/  STL [R1+0xa0], R4 ;  /* 0x0000a00401007387 */ /* 0x0003e20000100800 */
[--C-:B------:R-:W-:Y:S01]  /*a850*/  @!P3 IMAD.IADD R16, R16, 0x1, -R29.reuse ;  /* 0x000000011010b824 */ /* 0x100fe200078e0a1d */
[----:B------:R-:W-:Y:S01]  /*a860*/  ISETP.GE.AND P3, PT, R2, RZ, PT ;  /* 0x000000ff0200720c */ /* 0x000fe20003f66270 */
[----:B------:R-:W-:Y:S01]  /*a870*/  IMAD.MOV R15, RZ, RZ, -R6 ;  /* 0x000000ffff0f7224 */ /* 0x000fe200078e0a06 */
[----:B------:R-:W-:Y:S01]  /*a880*/  ISETP.GT.U32.AND P1, PT, R29, R7, PT ;  /* 0x000000071d00720c */ /* 0x000fe20003f24070 */
[--C-:B------:R-:W-:Y:S01]  /*a890*/  @!P6 IMAD.IADD R23, R23, 0x1, -R29.reuse ;  /* 0x000000011717e824 */ /* 0x100fe200078e0a1d */
[----:B0-----:R-:W-:Y:S01]  /*a8a0*/  IABS R0, R14 ;  /* 0x0000000e00007213 */ /* 0x001fe20000000000 */
[----:B------:R-:W-:Y:S01]  /*a8b0*/  @!P0 IMAD.IADD R3, R3, 0x1, -R29 ;  /* 0x0000000103038824 */ /* 0x000fe200078e0a1d */
[----:B------:R-:W-:Y:S01]  /*a8c0*/  ISETP.GE.AND P0, PT, R14, RZ, PT ;  /* 0x000000ff0e00720c */ /* 0x000fe20003f06270 */
[----:B-1----:R-:W-:Y:S01]  /*a8d0*/  IMAD.MOV.U32 R4, RZ, RZ, R16 ;  /* 0x000000ffff047224 */ /* 0x002fe200078e0010 */
[----:B------:R-:W-:Y:S01]  /*a8e0*/  IADD3 R14, R11, 0x6e, RZ ;  /* 0x0000006e0b0e7810 */ /* 0x000fe20007ffe0ff */
[----:B------:R-:W-:Y:S01]  /*a8f0*/  IMAD.MOV.U32 R6, RZ, RZ, R0 ;  /* 0x000000ffff067224 */ /* 0x000fe200078e0000 */
[----:B------:R-:W-:Y:S01]  /*a900*/  IABS R16, R17 ;  /* 0x0000001100107213 */ /* 0x000fe20000000000 */
[C---:B------:R-:W-:Y:S01]  /*a910*/  IMAD R0, R29.reuse, R15, R5 ;  /* 0x0000000f1d007224 */ /* 0x040fe200078e0205 */
[----:B------:R-:W-:Y:S01]  /*a920*/  IABS R5, R18 ;  /* 0x0000001200057213 */ /* 0x000fe20000000000 */
[----:B------:R-:W-:Y:S01]  /*a930*/  @!P5 IMAD.MOV R4, RZ, RZ, -R4 ;  /* 0x000000ffff04d224 */ /* 0x000fe200078e0a04 */
[C---:B------:R-:W-:Y:S01]  /*a940*/  ISETP.GT.U32.AND P5, PT, R29.reuse, R3, PT ;  /* 0x000000031d00720c */ /* 0x040fe20003fa4070 */
[----:B------:R-:W-:Y:S01]  /*a950*/  IMAD.HI.U32 R2, R8, R6, RZ ;  /* 0x0000000608027227 */ /* 0x000fe200078e00ff */
[----:B------:R-:W-:-:S02]  /*a960*/  ISETP.GT.U32.AND P6, PT, R29, R0, PT ;  /* 0x000000001d00720c */ /* 0x000fc40003fc4070 */
[----:B------:R0:W-:Y:S01]  /*a970*/  STL [R1+0x9c], R4 ;  /* 0x00009c0401007387 */ /* 0x0001e20000100800 */
[----:B------:R-:W-:Y:S02]  /*a980*/  IMAD.MOV R2, RZ, RZ, -R2 ;  /* 0x000000ffff027224 */ /* 0x000fe400078e0a02 */
[----:B------:R-:W-:Y:S01]  /*a990*/  @!P1 IMAD.IADD R7, R7, 0x1, -R29 ;  /* 0x0000000107079824 */ /* 0x000fe200078e0a1d */
[----:B------:R-:W-:Y:S01]  /*a9a0*/  ISETP.GE.AND P1, PT, R20, RZ, PT ;  /* 0x000000ff1400720c */ /* 0x000fe20003f26270 */
[C---:B------:R-:W-:Y:S02]  /*a9b0*/  IMAD R2, R29.reuse, R2, R6 ;  /* 0x000000021d027224 */ /* 0x040fe400078e0206 */
[----:B------:R-:W-:Y:S01]  /*a9c0*/  IMAD.MOV.U32 R6, RZ, RZ, R5 ;  /* 0x000000ffff067224 */ /* 0x000fe200078e0005 */
[----:B------:R-:W-:Y:S01]  /*a9d0*/  ISETP.GT.U32.AND P2, PT, R29, R7, PT ;  /* 0x000000071d00720c */ /* 0x000fe20003f44070 */
[--C-:B------:R-:W-:Y:S01]  /*a9e0*/  @!P5 IMAD.IADD R3, R3, 0x1, -R29.reuse ;  /* 0x000000010303d824 */ /* 0x100fe200078e0a1d */
[----:B------:R-:W-:Y:S01]  /*a9f0*/  ISETP.GT.U32.AND P5, PT, R29, R2, PT ;  /* 0x000000021d00720c */ /* 0x000fe20003fa4070 */
[----:B------:R-:W-:Y:S01]  /*aa00*/  @!P6 IMAD.IADD R0, R0, 0x1, -R29 ;  /* 0x000000010000e824 */ /* 0x000fe200078e0a1d */
[----:B------:R-:W-:Y:S01]  /*aa10*/  IABS R5, R14 ;  /* 0x0000000e00057213 */ /* 0x000fe20000000000 */
[----:B------:R-:W-:-:S03]  /*aa20*/  IMAD.HI.U32 R15, R8, R6, RZ ;  /* 0x00000006080f7227 */ /* 0x000fc600078e00ff */
[----:B------:R-:W-:Y:S01]  /*aa30*/  ISETP.GT.U32.AND P6, PT, R29, R0, PT ;  /* 0x000000001d00720c */ /* 0x000fe20003fc4070 */
[----:B------:R-:W-:Y:S02]  /*aa40*/  IMAD.MOV R15, RZ, RZ, -R15 ;  /* 0x000000ffff0f7224 */ /* 0x000fe400078e0a0f */
[----:B------:R-:W-:-:S04]  /*aa50*/  IMAD.HI.U32 R21, R8, R5, RZ ;  /* 0x0000000508157227 */ /* 0x000fc800078e00ff */
[--C-:B------:R-:W-:Y:S01]  /*aa60*/  @!P2 IMAD.IADD R7, R7, 0x1, -R29.reuse ;  /* 0x000000010707a824 */ /* 0x100fe200078e0a1d */
[----:B------:R-:W-:Y:S01]  /*aa70*/  ISETP.GE.AND P2, PT, R9, RZ, PT ;  /* 0x000000ff0900720c */ /* 0x000fe20003f46270 */
[----:B------:R-:W-:Y:S01]  /*aa80*/  @!P5 IMAD.IADD R2, R2, 0x1, -R29 ;  /* 0x000000010202d824 */ /* 0x000fe200078e0a1d */
[----:B------:R-:W-:Y:S01]  /*aa90*/  IADD3 R9, R11, 0x72, RZ ;  /* 0x000000720b097810 */ /* 0x000fe20007ffe0ff */
[----:B------:R-:W-:Y:S01]  /*aaa0*/  IMAD R6, R29, R15, R6 ;  /* 0x0000000f1d067224 */ /* 0x000fe200078e0206 */
[----:B------:R-:W-:Y:S01]  /*aab0*/  IADD3 R15, R11, 0x6c, RZ ;  /* 0x0000006c0b0f7810 */ /* 0x000fe20007ffe0ff */
[----:B------:R-:W-:Y:S01]  /*aac0*/  @!P1 IMAD.MOV R7, RZ, RZ, -R7 ;  /* 0x000000ffff079224 */ /* 0x000fe200078e0a07 */
[C---:B------:R-:W-:Y:S01]  /*aad0*/  ISETP.GT.U32.AND P1, PT, R29.reuse, R2, PT ;  /* 0x000000021d00720c */ /* 0x040fe20003f24070 */
[----:B------:R-:W-:Y:S01]  /*aae0*/  @!P6 IMAD.IADD R0, R0, 0x1, -R29 ;  /* 0x000000010000e824 */ /* 0x000fe200078e0a1d */
[----:B------:R-:W-:Y:S01]  /*aaf0*/  ISETP.GT.U32.AND P6, PT, R29, R6, PT ;  /* 0x000000061d00720c */ /* 0x000fe20003fc4070 */
[----:B0-----:R-:W-:Y:S01]  /*ab00*/  IMAD.MOV.U32 R4, RZ, RZ, R23 ;  /* 0x000000ffff047224 */ /* 0x001fe200078e0017 */
[----:B------:R-:W-:Y:S01]  /*ab10*/  IABS R20, R9 ;  /* 0x0000000900147213 */ /* 0x000fe20000000000 */
[----:B------:R-:W-:Y:S01]  /*ab20*/  IMAD.MOV R21, RZ, RZ, -R21 ;  /* 0x000000ffff157224 */ /* 0x000fe200078e0a15 */
[----:B------:R-:W-:Y:S01]  /*ab30*/  STL [R1+0x94], R7 ;  /* 0x0000940701007387 */ /* 0x000fe20000100800 */
[----:B------:R-:W-:Y:S01]  /*ab40*/  @!P4 IMAD.MOV R4, RZ, RZ, -R4 ;  /* 0x000000ffff04c224 */ /* 0x000fe200078e0a04 */
[----:B------:R-:W-:Y:S01]  /*ab50*/  ISETP.GE.AND P5, PT, R18, RZ, PT ;  /* 0x000000ff1200720c */ /* 0x000fe20003fa6270 */
[----:B------:R-:W-:Y:S01]  /*ab60*/  IMAD.HI.U32 R22, R8, R16, RZ ;  /* 0x0000001008167227 */ /* 0x000fe200078e00ff */
[----:B------:R-:W-:-:S02]  /*ab70*/  IABS R18, R15 ;  /* 0x0000000f00127213 */ /* 0x000fc40000000000 */
[----:B------:R0:W-:Y:S01]  /*ab80*/  STL [R1+0x90], R4 ;  /* 0x0000900401007387 */ /* 0x0001e20000100800 */
[----:B------:R-:W-:-:S04]  /*ab90*/  IMAD.HI.U32 R19, R8, R20, RZ ;  /* 0x0000001408137227 */ /* 0x000fc800078e00ff */
[C---:B------:R-:W-:Y:S02]  /*aba0*/  IMAD R5, R29.reuse, R21, R5 ;  /* 0x000000151d057224 */ /* 0x040fe400078e0205 */
[----:B------:R-:W-:Y:S02]  /*abb0*/  IMAD.MOV R22, RZ, RZ, -R22 ;  /* 0x000000ffff167224 */ /* 0x000fe400078e0a16 */
[----:B------:R-:W-:Y:S02]  /*abc0*/  IMAD.MOV R19, RZ, RZ, -R19 ;  /* 0x000000ffff137224 */ /* 0x000fe400078e0a13 */
[----:B0-----:R-:W-:Y:S02]  /*abd0*/  IMAD.MOV.U32 R4, RZ, RZ, R3 ;  /* 0x000000ffff047224 */ /* 0x001fe400078e0003 */
[--C-:B------:R-:W-:Y:S01]  /*abe0*/  @!P1 IMAD.IADD R2, R2, 0x1, -R29.reuse ;  /* 0x0000000102029824 */ /* 0x100fe200078e0a1d */
[----:B------:R-:W-:Y:S01]  /*abf0*/  ISETP.GT.U32.AND P1, PT, R29, R5, PT ;  /* 0x000000051d00720c */ /* 0x000fe20003f24070 */
[----:B------:R-:W-:-:S02]  /*ac00*/  @!P6 IMAD.IADD R6, R6, 0x1, -R29 ;  /* 0x000000010606e824 */ /* 0x000fc400078e0a1d */
[C---:B------:R-:W-:Y:S02]  /*ac10*/  IMAD R16, R29.reuse, R22, R16 ;  /* 0x000000161d107224 */ /* 0x040fe400078e0210 */
[C---:B------:R-:W-:Y:S01]  /*ac20*/  IMAD R19, R29.reuse, R19, R20 ;  /* 0x000000131d137224 */ /* 0x040fe200078e0214 */
[C---:B------:R-:W-:Y:S01]  /*ac30*/  ISETP.GT.U32.AND P6, PT, R29.reuse, R6, PT ;  /* 0x000000061d00720c */ /* 0x040fe20003fc4070 */
[----:B------:R-:W-:Y:S01]  /*ac40*/  @!P3 IMAD.MOV R4, RZ, RZ, -R4 ;  /* 0x000000ffff04b224 */ /* 0x000fe200078e0a04 */
[C---:B------:R-:W-:Y:S01]  /*ac50*/  ISETP.GT.U32.AND P3, PT, R29.reuse, R16, PT ;  /* 0x000000101d00720c */ /* 0x040fe20003f64070 */
[----:B------:R-:W-:Y:S01]  /*ac60*/  @!P2 IMAD.MOV R0, RZ, RZ, -R0 ;  /* 0x000000ffff00a224 */ /* 0x000fe200078e0a00 */
[----:B------:R-:W-:Y:S01]  /*ac70*/  ISETP.GT.U32.AND P4, PT, R29, R19, PT ;  /* 0x000000131d00720c */ /* 0x000fe20003f84070 */
[----:B------:R-:W-:Y:S01]  /*ac80*/  IMAD.HI.U32 R3, R8, R18, RZ ;  /* 0x0000001208037227 */ /* 0x000fe200078e00ff */
[----:B------:R0:W-:Y:S01]  /*ac90*/  STL [R1+0x8c], R4 ;  /* 0x00008c0401007387 */ /* 0x0001e20000100800 */
[----:B------:R-:W-:-:S02]  /*aca0*/  ISETP.GE.AND P2, PT, R9, RZ, PT ;  /* 0x000000ff0900720c */ /* 0x000fc40003f46270 */
[----:B------:R-:W-:Y:S01]  /*acb0*/  @!P1 IMAD.IADD R5, R5, 0x1, -R29 ;  /* 0x0000000105059824 */ /* 0x000fe200078e0a1d */
[----:B------:R1:W-:Y:S01]  /*acc0*/  STL [R1+0x88], R0 ;  /* 0x0000880001007387 */ /* 0x0003e20000100800 */
[----:B------:R-:W-:Y:S02]  /*acd0*/  IMAD.MOV R3, RZ, RZ, -R3 ;  /* 0x000000ffff037224 */ /* 0x000fe400078e0a03 */
[--C-:B------:R-:W-:Y:S01]  /*ace0*/  @!P6 IMAD.IADD R6, R6, 0x1, -R29.reuse ;  /* 0x000000010606e824 */ /* 0x100fe200078e0a1d */
[C---:B------:R-:W-:Y:S01]  /*acf0*/  ISETP.GT.U32.AND P1, PT, R29.reuse, R5, PT ;  /* 0x000000051d00720c */ /* 0x040fe20003f24070 */
[----:B------:R-:W-:Y:S01]  /*ad00*/  IMAD R9, R29, R3, R18 ;  /* 0x000000031d097224 */ /* 0x000fe200078e0212 */
[----:B------:R-:W-:Y:S01]  /*ad10*/  ISETP.GE.AND P6, PT, R17, RZ, PT ;  /* 0x000000ff1100720c */ /* 0x000fe20003fc6270 */
[----:B0-----:R-:W-:Y:S01]  /*ad20*/  IMAD.MOV.U32 R4, RZ, RZ, R2 ;  /* 0x000000ffff047224 */ /* 0x001fe200078e0002 */
[C---:B------:R-:W-:Y:S01]  /*ad30*/  IADD3 R2, R11.reuse, 0x68, RZ ;  /* 0x000000680b027810 */ /* 0x040fe20007ffe0ff */
[----:B------:R-:W-:Y:S01]  /*ad40*/  @!P3 IMAD.IADD R16, R16, 0x1, -R29 ;  /* 0x000000011010b824 */ /* 0x000fe200078e0a1d */
[----:B-1----:R-:W-:Y:S01]  /*ad50*/  IADD3 R0, R11, 0x6a, RZ ;  /* 0x0000006a0b007810 */ /* 0x002fe20007ffe0ff */
[----:B------:R-:W-:-:S02]  /*ad60*/  @!P0 IMAD.MOV R4, RZ, RZ, -R4 ;  /* 0x000000ffff048224 */ /* 0x000fc400078e0a04 */
[----:B------:R-:W-:Y:S01]  /*ad70*/  @!P4 IMAD.IADD R19, R19, 0x1, -R29 ;  /* 0x000000011313c824 */ /* 0x000fe200078e0a1d */
[----:B------:R-:W-:Y:S02]  /*ad80*/  IABS R7, R0 ;  /* 0x0000000000077213 */ /* 0x000fe40000000000 */
[----:B------:R-:W-:Y:S01]  /*ad90*/  ISETP.GE.AND P4, PT, R14, RZ, PT ;  /* 0x000000ff0e00720c */ /* 0x000fe20003f86270 */
[----:B------:R0:W-:Y:S01]  /*ada0*/  STL [R1+0x80], R4 ;  /* 0x0000800401007387 */ /* 0x0001e20000100800 */
[C---:B------:R-:W-:Y:S01]  /*adb0*/  ISETP.GT.U32.AND P0, PT, R29.reuse, R16, PT ;  /* 0x000000101d00720c */ /* 0x040fe20003f04070 */
[----:B------:R-:W-:Y:S01]  /*adc0*/  IMAD.HI.U32 R3, R8, R7, RZ ;  /* 0x0000000708037227 */ /* 0x000fe200078e00ff */
[----:B------:R-:W-:-:S03]  /*add0*/  ISETP.GT.U32.AND P3, PT, R29, R19, PT ;  /* 0x000000131d00720c */ /* 0x000fc60003f64070 */
[----:B------:R-:W-:Y:S02]  /*ade0*/  IMAD.MOV R14, RZ, RZ, -R3 ;  /* 0x000000ffff0e7224 */ /* 0x000fe400078e0a03 */
[----:B------:R-:W-:Y:S02]  /*adf0*/  @!P1 IMAD.IADD R5, R5, 0x1, -R29 ;  /* 0x0000000105059824 */ /* 0x000fe400078e0a1d */
[----:B0-----:R-:W-:Y:S01]  /*ae00*/  IMAD.MOV.U32 R4, RZ, RZ, R6 ;  /* 0x000000ffff047224 */ /* 0x001fe200078e0006 */
[----:B------:R-:W-:Y:S01]  /*ae10*/  IABS R6, R2 ;  /* 0x0000000200067213 */ /* 0x000fe20000000000 */
[C---:B------:R-:W-:Y:S02]  /*ae20*/  IMAD R7, R29.reuse, R14, R7 ;  /* 0x0000000e1d077224 */ /* 0x040fe400078e0207 */
[----:B------:R-:W-:Y:S01]  /*ae30*/  @!P5 IMAD.MOV R4, RZ, RZ, -R4 ;  /* 0x000000ffff04d224 */ /* 0x000fe200078e0a04 */
[C---:B------:R-:W-:Y:S01]  /*ae40*/  ISETP.GT.U32.AND P5, PT, R29.reuse, R9, PT ;  /* 0x000000091d00720c */ /* 0x040fe20003fa4070 */
[----:B------:R-:W-:Y:S01]  /*ae50*/  IMAD.MOV.U32 R3, RZ, RZ, R6 ;  /* 0x000000ffff037224 */ /* 0x000fe200078e0006 */
[----:B------:R-:W-:Y:S01]  /*ae60*/  ISETP.GT.U32.AND P1, PT, R29, R7, PT ;  /* 0x000000071d00720c */ /* 0x000fe20003f24070 */
[--C-:B------:R-:W-:Y:S01]  /*ae70*/  @!P0 IMAD.IADD R16, R16, 0x1, -R29.reuse ;  /* 0x0000000110108824 */ /* 0x100fe200078e0a1d */
[----:B------:R-:W-:Y:S01]  /*ae80*/  ISETP.GE.AND P0, PT, R0, RZ, PT ;  /* 0x000000ff0000720c */ /* 0x000fe20003f06270 */
[----:B------:R-:W-:Y:S01]  /*ae90*/  IMAD.HI.U32 R14, R8, R3, RZ ;  /* 0x00000003080e7227 */ /* 0x000fe200078e00ff */
[----:B------:R-:W-:Y:S01]  /*aea0*/  IADD3 R6, R11, 0x66, RZ ;  /* 0x000000660b067810 */ /* 0x000fe20007ffe0ff */
[----:B------:R0:W-:Y:S02]  /*aeb0*/  STL [R1+0x78], R4 ;  /* 0x0000780401007387 */ /* 0x0001e40000100800 */
[----:B------:R-:W-:Y:S01]  /*aec0*/  IMAD.MOV R0, RZ, RZ, -R14 ;  /* 0x000000ffff007224 */ /* 0x000fe200078e0a0e */
[----:B------:R-:W-:Y:S01]  /*aed0*/  IABS R20, R6 ;  /* 0x0000000600147213 */ /* 0x000fe20000000000 */
[--C-:B------:R-:W-:Y:S01]  /*aee0*/  @!P3 IMAD.IADD R19, R19, 0x1, -R29.reuse ;  /* 0x000000011313b824 */ /* 0x100fe200078e0a1d */
[----:B------:R-:W-:Y:S01]  /*aef0*/  ISETP.GE.AND P3, PT, R15, RZ, PT ;  /* 0x000000ff0f00720c */ /* 0x000fe20003f66270 */
[----:B------:R-:W-:Y:S01]  /*af00*/  @!P5 IMAD.IADD R9, R9, 0x1, -R29 ;  /* 0x000000010909d824 */ /* 0x000fe200078e0a1d */
[----:B------:R-:W-:Y:S01]  /*af10*/  IADD3 R15, R11, 0x64, RZ ;  /* 0x000000640b0f7810 */ /* 0x000fe20007ffe0ff */
[----:B------:R-:W-:Y:S01]  /*af20*/  IMAD R3, R29, R0, R3 ;  /* 0x000000001d037224 */ /* 0x000fe200078e0203 */
[----:B------:R-:W-:Y:S01]  /*af30*/  ISETP.GE.AND P5, PT, R2, RZ, PT ;  /* 0x000000ff0200720c */ /* 0x000fe20003fa6270 */
[----:B------:R-:W-:Y:S01]  /*af40*/  @!P1 IMAD.IADD R7, R7, 0x1, -R29 ;  /* 0x0000000107079824 */ /* 0x000fe200078e0a1d */
[----:B------:R-:W-:Y:S01]  /*af50*/  ISETP.GT.U32.AND P1, PT, R29, R9, PT ;  /* 0x000000091d00720c */ /* 0x000fe20003f24070 */
[----:B------:R-:W-:Y:S01]  /*af60*/  IMAD.MOV.U32 R0, RZ, RZ, R16 ;  /* 0x000000ffff007224 */ /* 0x000fe200078e0010 */
[----:B------:R-:W-:Y:S01]  /*af70*/  IABS R2, R15 ;  /* 0x0000000f00027213 */ /* 0x000fe20000000000 */
[----:B0-----:R-:W-:Y:S01]  /*af80*/  IMAD.MOV.U32 R4, RZ, RZ, R19 ;  /* 0x000000ffff047224 */ /* 0x001fe200078e0013 */
[----:B------:R-:W-:Y:S01]  /*af90*/  IADD3 R14, R11, 0x62, RZ ;  /* 0x000000620b0e7810 */ /* 0x000fe20007ffe0ff */
[----:B------:R-:W-:Y:S01]  /*afa0*/  @!P6 IMAD.MOV R0, RZ, RZ, -R0 ;  /* 0x000000ffff00e224 */ /* 0x000fe200078e0a00 */
[----:B------:R-:W-:Y:S01]  /*afb0*/  ISETP.GT.U32.AND P6, PT, R29, R3, PT ;  /* 0x000000031d00720c */ /* 0x000fe20003fc4070 */
[----:B------:R-:W-:Y:S01]  /*afc0*/  IMAD.HI.U32 R18, R8, R20, RZ ;  /* 0x0000001408127227 */ /* 0x000fe200078e00ff */
[----:B------:R-:W-:-:S03]  /*afd0*/  IABS R17, R14 ;  /* 0x0000000e00117213 */ /* 0x000fc60000000000 */
[----:B------:R-:W-:Y:S01]  /*afe0*/  @!P2 IMAD.MOV R4, RZ, RZ, -R4 ;  /* 0x000000ffff04a224 */ /* 0x000fe200078e0a04 */
[----:B------:R-:W-:Y:S01]  /*aff0*/  ISETP.GT.U32.AND P2, PT, R29, R7, PT ;  /* 0x000000071d00720c */ /* 0x000fe20003f44070 */
[----:B------:R-:W-:Y:S02]  /*b000*/  @!P1 IMAD.IADD R9, R9, 0x1, -R29 ;  /* 0x0000000109099824 */ /* 0x000fe400078e0a1d */
[----:B------:R-:W-:Y:S01]  /*b010*/  IMAD.MOV R18, RZ, RZ, -R18 ;  /* 0x000000ffff127224 */ /* 0x000fe200078e0a12 */
[----:B------:R0:W-:Y:S01]  /*b020*/  STL [R1+0x64], R4 ;  /* 0x0000640401007387 */ /* 0x0001e20000100800 */
[----:B------:R-:W-:Y:S02]  /*b030*/  IMAD.MOV.U32 R16, RZ, RZ, R2 ;  /* 0x000000ffff107224 */ /* 0x000fe400078e0002 */
[----:B------:R-:W-:Y:S01]  /*b040*/  IMAD.MOV.U32 R2, RZ, RZ, R5 ;  /* 0x000000ffff027224 */ /* 0x000fe200078e0005 */
[----:B------:R1:W-:Y:S01]  /*b050*/  STL [R1+0xf44], R0 ;  /* 0x000f440001007387 */ /* 0x0003e20000100800 */
[----:B------:R-:W-:Y:S01]  /*b060*/  @!P6 IMAD.IADD R3, R3, 0x1, -R29 ;  /* 0x000000010303e824 */ /* 0x000fe200078e0a1d */
[----:B------:R-:W-:Y:S01]  /*b070*/  ISETP.GE.AND P6, PT, R14, RZ, PT ;  /* 0x000000ff0e00720c */ /* 0x000fe20003fc6270 */
[----:B------:R-:W-:-:S02]  /*b080*/  IMAD R20, R29, R18, R20 ;  /* 0x000000121d147224 */ /* 0x000fc400078e0214 */
[----:B------:R-:W-:Y:S01]  /*b090*/  @!P4 IMAD.MOV R2, RZ, RZ, -R2 ;  /* 0x000000ffff02c224 */ /* 0x000fe200078e0a02 */
[----:B------:R-:W-:Y:S01]  /*b0a0*/  ISETP.GE.AND P4, PT, R6, RZ, PT ;  /* 0x000000ff0600720c */ /* 0x000fe20003f86270 */
[----:B0-----:R-:W-:Y:S01]  /*b0b0*/  IMAD.MOV.U32 R4, RZ, RZ, R9 ;  /* 0x000000ffff047224 */ /* 0x001fe200078e0009 */
[----:B------:R-:W-:Y:S01]  /*b0c0*/  ISETP.GT.U32.AND P1, PT, R29, R20, PT ;  /* 0x000000141d00720c */ /* 0x000fe20003f24070 */
[----:B------:R-:W-:Y:S01]  /*b0d0*/  IMAD.HI.U32 R6, R8, R17, RZ ;  /* 0x0000001108067227 */ /* 0x000fe200078e00ff */
[----:B------:R-:W-:Y:S01]  /*b0e0*/  STL [R1+0xf48], R2 ;  /* 0x000f480201007387 */ /* 0x000fe20000100800 */
[----:B------:R-:W-:Y:S02]  /*b0f0*/  IADD3 R9, R11, 0x5a, RZ ;  /* 0x0000005a0b097810 */ /* 0x000fe40007ffe0ff */
[----:B------:R-:W-:Y:S01]  /*b100*/  @!P3 IMAD.MOV R4, RZ, RZ, -R4 ;  /* 0x000000ffff04b224 */ /* 0x000fe200078e0a04 */
[----:B------:R-:W-:Y:S01]  /*b110*/  ISETP.GT.U32.AND P3, PT, R29, R3, PT ;  /* 0x000000031d00720c */ /* 0x000fe20003f64070 */
[----:B------:R-:W-:-:S02]  /*b120*/  IMAD.MOV R6, RZ, RZ, -R6 ;  /* 0x000000ffff067224 */ /* 0x000fc400078e0a06 */
[----:B------:R-:W-:Y:S01]  /*b130*/  IMAD.HI.U32 R5, R8, R16, RZ ;  /* 0x0000001008057227 */ /* 0x000fe200078e00ff */
[----:B------:R-:W-:Y:S03]  /*b140*/  STL [R1+0x74], R4 ;  /* 0x0000740401007387 */ /* 0x000fe60000100800 */
[----:B------:R-:W-:Y:S01]  /*b150*/  IMAD R14, R29, R6, R17 ;  /* 0x000000061d0e7224 */ /* 0x000fe200078e0211 */
[C---:B------:R-:W-:Y:S01]  /*b160*/  IADD3 R6, R11.reuse, 0x5c, RZ ;  /* 0x0000005c0b067810 */ /* 0x040fe20007ffe0ff */
[----:B------:R-:W-:Y:S01]  /*b170*/  IMAD.MOV R5, RZ, RZ, -R5 ;  /* 0x000000ffff057224 */ /* 0x000fe200078e0a05 */
[----:B------:R-:W-:Y:S01]  /*b180*/  IADD3 R17, R11, 0x5e, RZ ;  /* 0x0000005e0b117810 */ /* 0x000fe20007ffe0ff */
[--C-:B------:R-:W-:Y:S01]  /*b190*/  @!P2 IMAD.IADD R7, R7, 0x1, -R29.reuse ;  /* 0x000000010707a824 */ /* 0x100fe200078e0a1d */
[----:B------:R-:W-:Y:S01]  /*b1a0*/  ISETP.GE.AND P2, PT, R15, RZ, PT ;  /* 0x000000ff0f00720c */ /* 0x000fe20003f46270 */
[--C-:B------:R-:W-:Y:S01]  /*b1b0*/  @!P3 IMAD.IADD R3, R3, 0x1, -R29.reuse ;  /* 0x000000010303b824 */ /* 0x100fe200078e0a1d */
[C---:B------:R-:W-:Y:S01]  /*b1c0*/  ISETP.GT.U32.AND P3, PT, R29.reuse, R14, PT ;  /* 0x0000000e1d00720c */ /* 0x040fe20003f64070 */
[----:B------:R-:W-:Y:S01]  /*b1d0*/  IMAD R16, R29, R5, R16 ;  /* 0x000000051d107224 */ /* 0x000fe200078e0210 */
[----:B------:R-:W-:Y:S01]  /*b1e0*/  IADD3 R5, R11, 0x60, RZ ;  /* 0x000000600b057810 */ /* 0x000fe20007ffe0ff */
[----:B------:R-:W-:Y:S01]  /*b1f0*/  @!P1 IMAD.IADD R20, R20, 0x1, -R29 ;  /* 0x0000000114149824 */ /* 0x000fe200078e0a1d */
[----:B------:R-:W-:Y:S01]  /*b200*/  IABS R15, R9 ;  /* 0x00000009000f7213 */ /* 0x000fe20000000000 */
[----:B-1----:R-:W-:Y:S01]  /*b210*/  IMAD.MOV.U32 R0, RZ, RZ, R7 ;  /* 0x000000ffff007224 */ /* 0x002fe200078e0007 */
[----:B------:R-:W-:-:S02]  /*b220*/  IABS R19, R5 ;  /* 0x0000000500137213 */ /* 0x000fc40000000000 */
[C---:B------:R-:W-:Y:S01]  /*b230*/  ISETP.GT.U32.AND P1, PT, R29.reuse, R20, PT ;  /* 0x000000141d00720c */ /* 0x040fe20003f24070 */
[----:B------:R-:W-:Y:S01]  /*b240*/  @!P0 IMAD.MOV R0, RZ, RZ, -R0 ;  /* 0x000000ffff008224 */ /* 0x000fe200078e0a00 */
[----:B------:R-:W-:Y:S01]  /*b250*/  ISETP.GT.U32.AND P0, PT, R29, R16, PT ;  /* 0x000000101d00720c */ /* 0x000fe20003f04070 */
[----:B------:R-:W-:Y:S01]  /*b260*/  IMAD.HI.U32 R21, R8, R19, RZ ;  /* 0x0000001308157227 */ /* 0x000fe200078e00ff */
[----:B------:R-:W-:Y:S02]  /*b270*/  IABS R7, R6 ;  /* 0x0000000600077213 */ /* 0x000fe40000000000 */
[----:B------:R0:W-:Y:S01]  /*b280*/  STL [R1+0x70], R0 ;  /* 0x0000700001007387 */ /* 0x0001e20000100800 */
[----:B------:R-:W-:Y:S01]  /*b290*/  @!P3 IMAD.IADD R14, R14, 0x1, -R29 ;  /* 0x000000010e0eb824 */ /* 0x000fe200078e0a1d */
[----:B------:R-:W-:Y:S01]  /*b2a0*/  IABS R18, R17 ;  /* 0x0000001100127213 */ /* 0x000fe20000000000 */
[----:B------:R-:W-:-:S03]  /*b2b0*/  IMAD.MOV R21, RZ, RZ, -R21 ;  /* 0x000000ffff157224 */ /* 0x000fc600078e0a15 */
[----:B------:R-:W-:Y:S01]  /*b2c0*/  ISETP.GT.U32.AND P3, PT, R29, R14, PT ;  /* 0x0000000e1d00720c */ /* 0x000fe20003f64070 */
[--C-:B------:R-:W-:Y:S01]  /*b2d0*/  @!P1 IMAD.IADD R20, R20, 0x1, -R29.reuse ;  /* 0x0000000114149824 */ /* 0x100fe200078e0a1d */
[----:B------:R-:W-:Y:S01]  /*b2e0*/  ISETP.GE.AND P1, PT, R5, RZ, PT ;  /* 0x000000ff0500720c */ /* 0x000fe20003f26270 */
[----:B------:R-:W-:Y:S02]  /*b2f0*/  @!P0 IMAD.IADD R16, R16, 0x1, -R29 ;  /* 0x0000000110108824 */ /* 0x000fe400078e0a1d */
[----:B0-----:R-:W-:Y:S02]  /*b300*/  IMAD.MOV.U32 R0, RZ, RZ, R3 ;  /* 0x000000ffff007224 */ /* 0x001fe400078e0003 */
[C---:B------:R-:W-:Y:S02]  /*b310*/  IMAD R5, R29.reuse, R21, R19 ;  /* 0x000000151d057224 */ /* 0x040fe400078e0213 */
[----:B------:R-:W-:Y:S01]  /*b320*/  @!P5 IMAD.MOV R0, RZ, RZ, -R0 ;  /* 0x000000ffff00d224 */ /* 0x000fe200078e0a00 */
[C---:B------:R-:W-:Y:S01]  /*b330*/  ISETP.GT.U32.AND P5, PT, R29.reuse, R16, PT ;  /* 0x000000101d00720c */ /* 0x040fe20003fa4070 */
[----:B------:R-:W-:Y:S01]  /*b340*/  IMAD.HI.U32 R19, R8, R7, RZ ;  /* 0x0000000708137227 */ /* 0x000fe200078e00ff */
[----:B------:R-:W-:-:S02]  /*b350*/  ISETP.GT.U32.AND P0, PT, R29, R5, PT ;  /* 0x000000051d00720c */ /* 0x000fc40003f04070 */
[----:B------:R0:W-:Y:S01]  /*b360*/  STL [R1+0x6c], R0 ;  /* 0x00006c0001007387 */ /* 0x0001e20000100800 */
[----:B------:R-:W-:-:S04]  /*b370*/  IMAD.HI.U32 R3, R8, R15, RZ ;  /* 0x0000000f08037227 */ /* 0x000fc800078e00ff */
[----:B------:R-:W-:Y:S02]  /*b380*/  IMAD.MOV R19, RZ, RZ, -R19 ;  /* 0x000000ffff137224 */ /* 0x000fe400078e0a13 */
[----:B------:R-:W-:-:S04]  /*b390*/  IMAD.HI.U32 R21, R8, R18, RZ ;  /* 0x0000001208157227 */ /* 0x000fc800078e00ff */
[----:B0-----:R-:W-:Y:S02]  /*b3a0*/  IMAD.MOV.U32 R0, RZ, RZ, R20 ;  /* 0x000000ffff007224 */ /* 0x001fe400078e0014 */
[----:B------:R-:W-:Y:S02]  /*b3b0*/  IMAD.MOV R21, RZ, RZ, -R21 ;  /* 0x000000ffff157224 */ /* 0x000fe400078e0a15 */
[----:B------:R-:W-:Y:S01]  /*b3c0*/  @!P4 IMAD.MOV R0, RZ, RZ, -R0 ;  /* 0x000000ffff00c224 */ /* 0x000fe200078e0a00 */
[----:B------:R-:W-:Y:S01]  /*b3d0*/  ISETP.GE.AND P4, PT, R17, RZ, PT ;  /* 0x000000ff1100720c */ /* 0x000fe20003f86270 */
[----:B------:R-:W-:Y:S02]  /*b3e0*/  IMAD.MOV R17, RZ, RZ, -R3 ;  /* 0x000000ffff117224 */ /* 0x000fe400078e0a03 */
[----:B------:R-:W-:Y:S01]  /*b3f0*/  IMAD R3, R29, R19, R7 ;  /* 0x000000131d037224 */ /* 0x000fe200078e0207 */
[----:B------:R0:W-:Y:S01]  /*b400*/  STL [R1+0x68], R0 ;  /* 0x0000680001007387 */ /* 0x0001e20000100800 */
[----:B------:R-:W-:Y:S01]  /*b410*/  @!P3 IMAD.IADD R14, R14, 0x1, -R29 ;  /* 0x000000010e0eb824 */ /* 0x000fe200078e0a1d */
[----:B------:R-:W-:Y:S01]  /*b420*/  IADD3 R7, R11, 0x58, RZ ;  /* 0x000000580b077810 */ /* 0x000fe20007ffe0ff */
[C---:B------:R-:W-:Y:S01]  /*b430*/  IMAD R18, R29.reuse, R21, R18 ;  /* 0x000000151d127224 */ /* 0x040fe200078e0212 */
[C---:B------:R-:W-:Y:S01]  /*b440*/  ISETP.GT.U32.AND P3, PT, R29.reuse, R3, PT ;  /* 0x000000031d00720c */ /* 0x040fe20003f64070 */
[C---:B------:R-:W-:Y:S01]  /*b450*/  IMAD R15, R29.reuse, R17, R15 ;  /* 0x000000111d0f7224 */ /* 0x040fe200078e020f */
[----:B------:R-:W-:Y:S01]  /*b460*/  IABS R17, R7 ;  /* 0x0000000700117213 */ /* 0x000fe20000000000 */
[--C-:B------:R-:W-:Y:S01]  /*b470*/  @!P5 IMAD.IADD R16, R16, 0x1, -R29.reuse ;  /* 0x000000011010d824 */ /* 0x100fe200078e0a1d */
[----:B------:R-:W-:Y:S01]  /*b480*/  ISETP.GT.U32.AND P5, PT, R29, R18, PT ;  /* 0x000000121d00720c */ /* 0x000fe20003fa4070 */
[----:B------:R-:W-:-:S02]  /*b490*/  @!P0 IMAD.IADD R5, R5, 0x1, -R29 ;  /* 0x0000000105058824 */ /* 0x000fc400078e0a1d */
[----:B0-----:R-:W-:Y:S01]  /*b4a0*/  IMAD.MOV.U32 R0, RZ, RZ, R14 ;  /* 0x000000ffff007224 */ /* 0x001fe200078e000e */
[C---:B------:R-:W-:Y:S01]  /*b4b0*/  IADD3 R14, R11.reuse, 0x54, RZ ;  /* 0x000000540b0e7810 */ /* 0x040fe20007ffe0ff */
[----:B------:R-:W-:Y:S01]  /*b4c0*/  IMAD.MOV.U32 R2, RZ, RZ, R16 ;  /* 0x000000ffff027224 */ /* 0x000fe200078e0010 */
[----:B------:R-:W-:Y:S01]  /*b4d0*/  IADD3 R16, R11, 0x56, RZ ;  /* 0x000000560b107810 */ /* 0x000fe20007ffe0ff */
[----:B------:R-:W-:Y:S01]  /*b4e0*/  @!P6 IMAD.MOV R0, RZ, RZ, -R0 ;  /* 0x000000ffff00e224 */ /* 0x000fe200078e0a00 */
[C---:B------:R-:W-:Y:S01]  /*b4f0*/  ISETP.GT.U32.AND P6, PT, R29.reuse, R15, PT ;  /* 0x0000000f1d00720c */ /* 0x040fe20003fc4070 */
[----:B------:R-:W-:Y:S01]  /*b500*/  @!P2 IMAD.MOV R2, RZ, RZ, -R2 ;  /* 0x000000ffff02a224 */ /* 0x000fe200078e0a02 */
[----:B------:R-:W-:Y:S01]  /*b510*/  ISETP.GE.AND P2, PT, R6, RZ, PT ;  /* 0x000000ff0600720c */ /* 0x000fe20003f46270 */
[----:B------:R-:W-:Y:S01]  /*b520*/  IMAD.HI.U32 R6, R8, R17, RZ ;  /* 0x0000001108067227 */ /* 0x000fe200078e00ff */
[----:B------:R-:W-:Y:S02]  /*b530*/  ISETP.GT.U32.AND P0, PT, R29, R5, PT ;  /* 0x000000051d00720c */ /* 0x000fe40003f04070 */
[----:B------:R-:W-:Y:S01]  /*b540*/  IABS R19, R16 ;  /* 0x0000001000137213 */ /* 0x000fe20000000000 */
[----:B------:R-:W-:Y:S01]  /*b550*/  @!P3 IMAD.IADD R3, R3, 0x1, -R29 ;  /* 0x000000010303b824 */ /* 0x000fe200078e0a1d */
[----:B------:R-:W-:Y:S01]  /*b560*/  STL [R1+0x4c], R2 ;  /* 0x00004c0201007387 */ /* 0x000fe20000100800 */
[----:B------:R-:W-:-:S02]  /*b570*/  IMAD.MOV R6, RZ, RZ, -R6 ;  /* 0x000000ffff067224 */ /* 0x000fc400078e0a06 */
[--C-:B------:R-:W-:Y:S01]  /*b580*/  @!P5 IMAD.IADD R18, R18, 0x1, -R29.reuse ;  /* 0x000000011212d824 */ /* 0x100fe200078e0a1d */
[----:B------:R-:W-:Y:S01]  /*b590*/  ISETP.GT.U32.AND P3, PT, R29, R3, PT ;  /* 0x000000031d00720c */ /* 0x000fe20003f64070 */
[----:B------:R-:W-:Y:S01]  /*b5a0*/  @!P6 IMAD.IADD R15, R15, 0x1, -R29 ;  /* 0x000000010f0fe824 */ /* 0x000fe200078e0a1d */
[----:B------:R0:W-:Y:S01]  /*b5b0*/  STL [R1+0x50], R0 ;  /* 0x0000500001007387 */ /* 0x0001e20000100800 */
[C---:B------:R-:W-:Y:S01]  /*b5c0*/  IMAD R6, R29.reuse, R6, R17 ;  /* 0x000000061d067224 */ /* 0x040fe200078e0211 */
[C---:B------:R-:W-:Y:S01]  /*b5d0*/  ISETP.GT.U32.AND P5, PT, R29.reuse, R18, PT ;  /* 0x000000121d00720c */ /* 0x040fe20003fa4070 */
[----:B------:R-:W-:Y:S01]  /*b5e0*/  IMAD.MOV.U32 R17, RZ, RZ, R19 ;  /* 0x000000ffff117224 */ /* 0x000fe200078e0013 */
[----:B------:R-:W-:Y:S01]  /*b5f0*/  ISETP.GT.U32.AND P6, PT, R29, R15, PT ;  /* 0x0000000f1d00720c */ /* 0x000fe20003fc4070 */
[----:B------:R-:W-:Y:S01]  /*b600*/  @!P0 IMAD.IADD R5, R5, 0x1, -R29 ;  /* 0x0000000105058824 */ /* 0x000fe200078e0a1d */
[----:B------:R-:W-:Y:S01]  /*b610*/  ISETP.GE.AND P0, PT, R9, RZ, PT ;  /* 0x000000ff0900720c */ /* 0x000fe20003f06270 */
[----:B------:R-:W-:Y:S01]  /*b620*/  IMAD.HI.U32 R19, R8, R17, RZ ;  /* 0x0000001108137227 */ /* 0x000fe200078e00ff */
[----:B------:R-:W-:-:S03]  /*b630*/  IABS R9, R14 ;  /* 0x0000000e00097213 */ /* 0x000fc60000000000 */
[----:B------:R-:W-:Y:S02]  /*b640*/  IMAD.MOV R19, RZ, RZ, -R19 ;  /* 0x000000ffff137224 */ /* 0x000fe400078e0a13 */
[----:B0-----:R-:W-:Y:S02]  /*b650*/  IMAD.MOV.U32 R0, RZ, RZ, R5 ;  /* 0x000000ffff007224 */ /* 0x001fe400078e0005 */
[----:B------:R-:W-:Y:S01]  /*b660*/  @!P3 IMAD.IADD R3, R3, 0x1, -R29 ;  /* 0x000000010303b824 */ /* 0x000fe200078e0a1d */
[----:B------:R-:W-:Y:S01]  /*b670*/  ISETP.GE.AND P3, PT, R16, RZ, PT ;  /* 0x000000ff1000720c */ /* 0x000fe20003f66270 */
[C---:B------:R-:W-:Y:S02]  /*b680*/  IMAD R16, R29.reuse, R19, R17 ;  /* 0x000000131d107224 */ /* 0x040fe400078e0211 */
[----:B------:R-:W-:Y:S01]  /*b690*/  @!P1 IMAD.MOV R0, RZ, RZ, -R0 ;  /* 0x000000ffff009224 */ /* 0x000fe200078e0a00 */
[----:B------:R-:W-:Y:S01]  /*b6a0*/  ISETP.GT.U32.AND P1, PT, R29, R6, PT ;  /* 0x000000061d00720c */ /* 0x000fe20003f24070 */
[--C-:B------:R-:W-:Y:S01]  /*b6b0*/  @!P5 IMAD.IADD R18, R18, 0x1, -R29.reuse ;  /* 0x000000011212d824 */ /* 0x100fe200078e0a1d */
[----:B------:R-:W-:Y:S01]  /*b6c0*/  ISETP.GE.AND P5, PT, R7, RZ, PT ;  /* 0x000000ff0700720c */ /* 0x000fe20003fa6270 */
[----:B------:R-:W-:Y:S01]  /*b6d0*/  @!P6 IMAD.IADD R15, R15, 0x1, -R29 ;  /* 0x000000010f0fe824 */ /* 0x000fe200078e0a1d */
[----:B------:R-:W-:Y:S01]  /*b6e0*/  ISETP.GT.U32.AND P6, PT, R29, R16, PT ;  /* 0x000000101d00720c */ /* 0x000fe20003fc4070 */
[----:B------:R-:W-:Y:S01]  /*b6f0*/  IMAD.MOV.U32 R5, RZ, RZ, R9 ;  /* 0x000000ffff057224 */ /* 0x000fe200078e0009 */
[----:B------:R0:W-:Y:S01]  /*b700*/  STL [R1+0x54], R0 ;  /* 0x0000540001007387 */ /* 0x0001e20000100800 */
[----:B------:R-:W-:Y:S01]  /*b710*/  IADD3 R7, R11, 0x52, RZ ;  /* 0x000000520b077810 */ /* 0x000fe20007ffe0ff */
[----:B------:R-:W-:-:S02]  /*b720*/  IMAD.MOV.U32 R2, RZ, RZ, R3 ;  /* 0x000000ffff027224 */ /* 0x000fc400078e0003 */
[----:B------:R-:W-:Y:S01]  /*b730*/  IMAD.HI.U32 R9, R8, R5, RZ ;  /* 0x0000000508097227 */ /* 0x000fe200078e00ff */
[----:B------:R-:W-:-:S03]  /*b740*/  IABS R17, R7 ;  /* 0x0000000700117213 */ /* 0x000fc60000000000 */
[----:B------:R-:W-:Y:S02]  /*b750*/  IMAD.MOV R9, RZ, RZ, -R9 ;  /* 0x000000ffff097224 */ /* 0x000fe400078e0a09 */
[----:B0-----:R-:W-:Y:S02]  /*b760*/  IMAD.MOV.U32 R0, RZ, RZ, R18 ;  /* 0x000000ffff007224 */ /* 0x001fe400078e0012 */
[----:B------:R-:W-:Y:S01]  /*b770*/  @!P6 IMAD.IADD R16, R16, 0x1, -R29 ;  /* 0x000000011010e824 */ /* 0x000fe200078e0a1d */
[----:B------:R-:W-:Y:S01]  /*b780*/  ISETP.GE.AND P6, PT, R7, RZ, PT ;  /* 0x000000ff0700720c */ /* 0x000fe20003fc6270 */
[----:B------:R-:W-:Y:S01]  /*b790*/  @!P4 IMAD.MOV R0, RZ, RZ, -R0 ;  /* 0x000000ffff00c224 */ /* 0x000fe200078e0a00 */
[----:B------:R-:W-:Y:S01]  /*b7a0*/  ISETP.GE.AND P4, PT, R14, RZ, PT ;  /* 0x000000ff0e00720c */ /* 0x000fe20003f86270 */
[----:B------:R-:W-:Y:S01]  /*b7b0*/  IMAD R5, R29, R9, R5 ;  /* 0x000000091d057224 */ /* 0x000fe200078e0205 */
[C---:B------:R-:W-:Y:S01]  /*b7c0*/  IADD3 R9, R11.reuse, 0x50, RZ ;  /* 0x000000500b097810 */ /* 0x040fe20007ffe0ff */
[----:B------:R-:W-:Y:S01]  /*b7d0*/  IMAD.MOV.U32 R14, RZ, RZ, R17 ;  /* 0x000000ffff0e7224 */ /* 0x000fe200078e0011 */
[----:B------:R0:W-:Y:S01]  /*b7e0*/  STL [R1+0x58], R0 ;  /* 0x0000580001007387 */ /* 0x0001e20000100800 */
[----:B------:R-:W-:Y:S01]  /*b7f0*/  @!P1 IMAD.IADD R6, R6, 0x1, -R29 ;  /* 0x0000000106069824 */ /* 0x000fe200078e0a1d */
[----:B------:R-:W-:Y:S01]  /*b800*/  IADD3 R7, R11, 0x4e, RZ ;  /* 0x0000004e0b077810 */ /* 0x000fe20007ffe0ff */
[----:B------:R-:W-:Y:S01]  /*b810*/  @!P2 IMAD.MOV R2, RZ, RZ, -R2 ;  /* 0x000000ffff02a224 */ /* 0x000fe200078e0a02 */
[C---:B------:R-:W-:Y:S01]  /*b820*/  ISETP.GT.U32.AND P2, PT, R29.reuse, R5, PT ;  /* 0x000000051d00720c */ /* 0x040fe20003f44070 */
[----:B------:R-:W-:Y:S01]  /*b830*/  IMAD.HI.U32 R3, R8, R14, RZ ;  /* 0x0000000e08037227 */ /* 0x000fe200078e00ff */
[----:B------:R-:W-:-:S02]  /*b840*/  ISETP.GT.U32.AND P1, PT, R29, R6, PT ;  /* 0x000000061d00720c */ /* 0x000fc40003f24070 */
[----:B------:R-:W-:Y:S01]  /*b850*/  IABS R18, R7 ;  /* 0x0000000700127213 */ /* 0x000fe20000000000 */
[----:B------:R-:W-:Y:S01]  /*b860*/  IMAD.MOV R3, RZ, RZ, -R3 ;  /* 0x000000ffff037224 */ /* 0x000fe200078e0a03 */
[----:B------:R1:W-:Y:S01]  /*b870*/  STL [R1+0x22c], R2 ;  /* 0x00022c0201007387 */ /* 0x0003e20000100800 */
[----:B0-----:R-:W-:Y:S01]  /*b880*/  IMAD.MOV.U32 R0, RZ, RZ, R15 ;  /* 0x000000ffff007224 */ /* 0x001fe200078e000f */
[----:B------:R-:W-:Y:S01]  /*b890*/  IABS R15, R9 ;  /* 0x00000009000f7213 */ /* 0x000fe20000000000 */
[----:B------:R-:W-:Y:S01]  /*b8a0*/  IMAD R14, R29, R3, R14 ;  /* 0x000000031d0e7224 */ /* 0x000fe200078e020e */
[----:B------:R-:W-:Y:S01]  /*b8b0*/  IADD3 R3, R11, 0x4c, RZ ;  /* 0x0000004c0b037810 */ /* 0x000fe20007ffe0ff */
[----:B------:R-:W-:Y:S01]  /*b8c0*/  @!P0 IMAD.MOV R0, RZ, RZ, -R0 ;  /* 0x000000ffff008224 */ /* 0x000fe200078e0a00 */
[----:B------:R-:W-:Y:S01]  /*b8d0*/  ISETP.GT.U32.AND P0, PT, R29, R16, PT ;  /* 0x000000101d00720c */ /* 0x000fe20003f04070 */
[--C-:B------:R-:W-:Y:S02]  /*b8e0*/  @!P2 IMAD.IADD R5, R5, 0x1, -R29.reuse ;  /* 0x000000010505a824 */ /* 0x100fe400078e0a1d */
[----:B------:R-:W-:Y:S01]  /*b8f0*/  @!P1 IMAD.IADD R6, R6, 0x1, -R29 ;  /* 0x0000000106069824 */ /* 0x000fe200078e0a1d */
[----:B------:R-:W-:Y:S01]  /*b900*/  ISETP.GE.AND P1, PT, R9, RZ, PT ;  /* 0x000000ff0900720c */ /* 0x000fe20003f26270 */
[----:B------:R-:W-:Y:S01]  /*b910*/  IMAD.HI.U32 R9, R8, R15, RZ ;  /* 0x0000000f08097227 */ /* 0x000fe200078e00ff */
[----:B------:R-:W-:Y:S01]  /*b920*/  ISETP.GT.U32.AND P2, PT, R29, R5, PT ;  /* 0x000000051d00720c */ /* 0x000fe20003f44070 */
[----:B------:R0:W-:Y:S02]  /*b930*/  STL [R1+0x27c], R0 ;  /* 0x00027c0001007387 */ /* 0x0001e40000100800 */
[----:B------:R-:W-:-:S02]  /*b940*/  IMAD.MOV R9, RZ, RZ, -R9 ;  /* 0x000000ffff097224 */ /* 0x000fc400078e0a09 */
[----:B-1----:R-:W-:Y:S02]  /*b950*/  IMAD.MOV.U32 R2, RZ, RZ, R6 ;  /* 0x000000ffff027224 */ /* 0x002fe400078e0006 */
[----:B------:R-:W-:Y:S01]  /*b960*/  @!P0 IMAD.IADD R16, R16, 0x1, -R29 ;  /* 0x0000000110108824 */ /* 0x000fe200078e0a1d */
[C---:B------:R-:W-:Y:S01]  /*b970*/  ISETP.GT.U32.AND P0, PT, R29.reuse, R14, PT ;  /* 0x0000000e1d00720c */ /* 0x040fe20003f04070 */
[----:B------:R-:W-:Y:S02]  /*b980*/  IMAD R15, R29, R9, R15 ;  /* 0x000000091d0f7224 */ /* 0x000fe400078e020f */
[----:B------:R-:W-:-:S04]  /*b990*/  IMAD.HI.U32 R6, R8, R18, RZ ;  /* 0x0000001208067227 */ /* 0x000fc800078e00ff */
[--C-:B------:R-:W-:Y:S01]  /*b9a0*/  @!P2 IMAD.IADD R5, R5, 0x1, -R29.reuse ;  /* 0x000000010505a824 */ /* 0x100fe200078e0a1d */
[----:B------:R-:W-:Y:S01]  /*b9b0*/  ISETP.GT.U32.AND P2, PT, R29, R15, PT ;  /* 0x0000000f1d00720c */ /* 0x000fe20003f44070 */
[----:B------:R-:W-:Y:S02]  /*b9c0*/  IMAD.MOV R6, RZ, RZ, -R6 ;  /* 0x000000ffff067224 */ /* 0x000fe400078e0a06 */
[----:B0-----:R-:W-:Y:S01]  /*b9d0*/  IMAD.MOV.U32 R0, RZ, RZ, R16 ;  /* 0x000000ffff007224 */ /* 0x001fe200078e0010 */
[----:B------:R-:W-:Y:S01]  /*b9e0*/  IADD3 R16, R11, 0x42, RZ ;  /* 0x000000420b107810 */ /* 0x000fe20007ffe0ff */
[--C-:B------:R-:W-:Y:S02]  /*b9f0*/  @!P0 IMAD.IADD R14, R14, 0x1, -R29.reuse ;  /* 0x000000010e0e8824 */ /* 0x100fe400078e0a1d */
[----:B------:R-:W-:Y:S01]  /*ba00*/  IMAD R18, R29, R6, R18 ;  /* 0x000000061d127224 */ /* 0x000fe200078e0212 */
[----:B------:R-:W-:Y:S01]  /*ba10*/  IADD3 R6, R11, 0x4a, RZ ;  /* 0x0000004a0b067810 */ /* 0x000fe20007ffe0ff */
[----:B------:R-:W-:Y:S01]  /*ba20*/  @!P5 IMAD.MOV R2, RZ, RZ, -R2 ;  /* 0x000000ffff02d224 */ /* 0x000fe200078e0a02 */
[----:B------:R-:W-:Y:S01]  /*ba30*/  ISETP.GT.U32.AND P0, PT, R29, R14, PT ;  /* 0x0000000e1d00720c */ /* 0x000fe20003f04070 */
[----:B------:R-:W-:Y:S01]  /*ba40*/  @!P3 IMAD.MOV R0, RZ, RZ, -R0 ;  /* 0x000000ffff00b224 */ /* 0x000fe200078e0a00 */
[----:B------:R-:W-:Y:S01]  /*ba50*/  ISETP.GE.AND P3, PT, R3, RZ, PT ;  /* 0x000000ff0300720c */ /* 0x000fe20003f66270 */
[----:B------:R-:W-:Y:S01]  /*ba60*/  @!P2 IMAD.IADD R15, R15, 0x1, -R29 ;  /* 0x000000010f0fa824 */ /* 0x000fe200078e0a1d */
[----:B------:R-:W-:Y:S01]  /*ba70*/  IABS R3, R3 ;  /* 0x0000000300037213 */ /* 0x000fe20000000000 */
[----:B------:R-:W-:Y:S01]  /*ba80*/  STL [R1+0x274], R2 ;  /* 0x0002740201007387 */ /* 0x000fe20000100800 */
[----:B------:R-:W-:-:S02]  /*ba90*/  ISETP.GE.AND P5, PT, R7, RZ, PT ;  /* 0x000000ff0700720c */ /* 0x000fc40003fa6270 */
[----:B------:R-:W-:Y:S01]  /*baa0*/  ISETP.GT.U32.AND P2, PT, R29, R15, PT ;  /* 0x0000000f1d00720c */ /* 0x000fe20003f44070 */
[----:B------:R0:W-:Y:S01]  /*bab0*/  STL [R1+0x24c], R0 ;  /* 0x00024c0001007387 */ /* 0x0001e20000100800 */
[----:B------:R-:W-:Y:S01]  /*bac0*/  IMAD.HI.U32 R9, R8, R3, RZ ;  /* 0x0000000308097227 */ /* 0x000fe200078e00ff */
[----:B------:R-:W-:-:S03]  /*bad0*/  IADD3 R7, R11, 0x46, RZ ;  /* 0x000000460b077810 */ /* 0x000fc60007ffe0ff */
[----:B------:R-:W-:Y:S01]  /*bae0*/  @!P0 IMAD.IADD R14, R14, 0x1, -R29 ;  /* 0x000000010e0e8824 */ /* 0x000fe200078e0a1d */
[----:B------:R-:W-:Y:S01]  /*baf0*/  ISETP.GT.U32.AND P0, PT, R29, R18, PT ;  /* 0x000000121d00720c */ /* 0x000fe20003f04070 */
[----:B------:R-:W-:Y:S01]  /*bb00*/  IMAD.MOV R9, RZ, RZ, -R9 ;  /* 0x000000ffff097224 */ /* 0x000fe200078e0a09 */
[----:B------:R-:W-:Y:S01]  /*bb10*/  IABS R19, R7 ;  /* 0x0000000700137213 */ /* 0x000fe20000000000 */
[----:B0-----:R-:W-:Y:S01]  /*bb20*/  IMAD.MOV.U32 R0, RZ, RZ, R5 ;  /* 0x000000ffff007224 */ /* 0x001fe200078e0005 */
[----:B------:R-:W-:Y:S01]  /*bb30*/  IADD3 R5, R11, 0x48, RZ ;  /* 0x000000480b057810 */ /* 0x000fe20007ffe0ff */
[----:B------:R-:W-:Y:S01]  /*bb40*/  IMAD R3, R29, R9, R3 ;  /* 0x000000091d037224 */ /* 0x000fe200078e0203 */
[----:B------:R-:W-:Y:S01]  /*bb50*/  IADD3 R9, R11, 0x44, RZ ;  /* 0x000000440b097810 */ /* 0x000fe20007ffe0ff */
[----:B------:R-:W-:Y:S01]  /*bb60*/  @!P4 IMAD.MOV R0, RZ, RZ, -R0 ;  /* 0x000000ffff00c224 */ /* 0x000fe200078e0a00 */
[----:B------:R-:W-:Y:S01]  /*bb70*/  ISETP.GE.AND P4, PT, R6, RZ, PT ;  /* 0x000000ff0600720c */ /* 0x000fe20003f86270 */
[--C-:B------:R-:W-:Y:S01]  /*bb80*/  @!P2 IMAD.IADD R15, R15, 0x1, -R29.reuse ;  /* 0x000000010f0fa824 */ /* 0x100fe200078e0a1d */
[----:B------:R-:W-:Y:S01]  /*bb90*/  IABS R6, R6 ;  /* 0x0000000600067213 */ /* 0x000fe20000000000 */
[----:B------:R-:W-:Y:S01]  /*bba0*/  IMAD.HI.U32 R21, R8, R19, RZ ;  /* 0x0000001308157227 */ /* 0x000fe200078e00ff */
[----:B------:R-:W-:Y:S01]  /*bbb0*/  IABS R17, R5 ;  /* 0x0000000500117213 */ /* 0x000fe20000000000 */
[----:B------:R0:W-:Y:S01]  /*bbc0*/  STL [R1+0x254], R0 ;  /* 0x0002540001007387 */ /* 0x0001e20000100800 */
[----:B------:R-:W-:Y:S01]  /*bbd0*/  ISETP.GT.U32.AND P2, PT, R29, R3, PT ;  /* 0x000000031d00720c */ /* 0x000fe20003f44070 */
[----:B------:R-:W-:Y:S01]  /*bbe0*/  @!P0 IMAD.IADD R18, R18, 0x1, -R29 ;  /* 0x0000000112128824 */ /* 0x000fe200078e0a1d */
[----:B------:R-:W-:Y:S01]  /*bbf0*/  IABS R20, R9 ;  /* 0x0000000900147213 */ /* 0x000fe20000000000 */
[----:B------:R-:W-:-:S03]  /*bc00*/  IMAD.HI.U32 R23, R8, R6, RZ ;  /* 0x0000000608177227 */ /* 0x000fc600078e00ff */
[----:B------:R-:W-:Y:S01]  /*bc10*/  ISETP.GT.U32.AND P0, PT, R29, R18, PT ;  /* 0x000000121d00720c */ /* 0x000fe20003f04070 */
[----:B------:R-:W-:-:S04]  /*bc20*/  IMAD.HI.U32 R22, R8, R17, RZ ;  /* 0x0000001108167227 */ /* 0x000fc800078e00ff */
[----:B------:R-:W-:Y:S02]  /*bc30*/  IMAD.MOV R23, RZ, RZ, -R23 ;  /* 0x000000ffff177224 */ /* 0x000fe400078e0a17 */
[----:B------:R-:W-:Y:S02]  /*bc40*/  IMAD.MOV R22, RZ, RZ, -R22 ;  /* 0x000000ffff167224 */ /* 0x000fe400078e0a16 */
[C---:B------:R-:W-:Y:S01]  /*bc50*/  IMAD R6, R29.reuse, R23, R6 ;  /* 0x000000171d067224 */ /* 0x040fe200078e0206 */
[----:B------:R-:W-:Y:S01]  /*bc60*/  IABS R23, R16 ;  /* 0x0000001000177213 */ /* 0x000fe20000000000 */
[----:B0-----:R-:W-:Y:S02]  /*bc70*/  IMAD.MOV.U32 R0, RZ, RZ, R14 ;  /* 0x000000ffff007224 */ /* 0x001fe400078e000e */
[C---:B------:R-:W-:Y:S02]  /*bc80*/  IMAD R17, R29.reuse, R22, R17 ;  /* 0x000000161d117224 */ /* 0x040fe400078e0211 */
[----:B------:R-:W-:Y:S01]  /*bc90*/  @!P6 IMAD.MOV R0, RZ, RZ, -R0 ;  /* 0x000000ffff00e224 */ /* 0x000fe200078e0a00 */
[C---:B------:R-:W-:Y:S01]  /*bca0*/  ISETP.GT.U32.AND P6, PT, R29.reuse, R6, PT ;  /* 0x000000061d00720c */ /* 0x040fe20003fc4070 */
[--C-:B------:R-:W-:Y:S01]  /*bcb0*/  @!P0 IMAD.IADD R18, R18, 0x1, -R29.reuse ;  /* 0x0000000112128824 */ /* 0x100fe200078e0a1d */
[----:B------:R-:W-:Y:S01]  /*bcc0*/  ISETP.GT.U32.AND P0, PT, R29, R17, PT ;  /* 0x000000111d00720c */ /* 0x000fe20003f04070 */
[----:B------:R-:W-:Y:S01]  /*bcd0*/  @!P2 IMAD.IADD R3, R3, 0x1, -R29 ;  /* 0x000000010303a824 */ /* 0x000fe200078e0a1d */
[----:B------:R0:W-:Y:S01]  /*bce0*/  STL [R1+0x1d4], R0 ;  /* 0x0001d40001007387 */ /* 0x0001e20000100800 */
[----:B------:R-:W-:-:S02]  /*bcf0*/  IMAD.MOV R21, RZ, RZ, -R21 ;  /* 0x000000ffff157224 */ /* 0x000fc400078e0a15 */
[----:B------:R-:W-:Y:S01]  /*bd00*/  IMAD.HI.U32 R14, R8, R20, RZ ;  /* 0x00000014080e7227 */ /* 0x000fe200078e00ff */
[----:B------:R-:W-:-:S03]  /*bd10*/  ISETP.GT.U32.AND P2, PT, R29, R3, PT ;  /* 0x000000031d00720c */ /* 0x000fc60003f44070 */
[----:B------:R-:W-:Y:S02]  /*bd20*/  IMAD R19, R29, R21, R19 ;  /* 0x000000151d137224 */ /* 0x000fe400078e0213 */
[--C-:B------:R-:W-:Y:S01]  /*bd30*/  @!P6 IMAD.IADD R6, R6, 0x1, -R29.reuse ;  /* 0x000000010606e824 */ /* 0x100fe200078e0a1d */
[----:B------:R-:W-:Y:S01]  /*bd40*/  ISETP.GE.AND P6, PT, R9, RZ, PT ;  /* 0x000000ff0900720c */ /* 0x000fe20003fc6270 */
[----:B0-----:R-:W-:Y:S01]  /*bd50*/  IMAD.MOV.U32 R0, RZ, RZ, R18 ;  /* 0x000000ffff007224 */ /* 0x001fe200078e0012 */
[----:B------:R-:W-:Y:S01]  /*bd60*/  IADD3 R9, R11, 0x3e, RZ ;  /* 0x0000003e0b097810 */ /* 0x000fe20007ffe0ff */
[--C-:B------:R-:W-:Y:S01]  /*bd70*/  @!P0 IMAD.IADD R17, R17, 0x1, -R29.reuse ;  /* 0x0000000111118824 */ /* 0x100fe200078e0a1d */
[C---:B------:R-:W-:Y:S01]  /*bd80*/  ISETP.GT.U32.AND P0, PT, R29.reuse, R6, PT ;  /* 0x000000061d00720c */ /* 0x040fe20003f04070 */
[----:B------:R-:W-:Y:S01]  /*bd90*/  @!P5 IMAD.MOV R0, RZ, RZ, -R0 ;  /* 0x000000ffff00d224 */ /* 0x000fe200078e0a00 */
[----:B------:R-:W-:Y:S01]  /*bda0*/  ISETP.GT.U32.AND P5, PT, R29, R19, PT ;  /* 0x000000131d00720c */ /* 0x000fe20003fa4070 */
[----:B------:R-:W-:Y:S01]  /*bdb0*/  @!P2 IMAD.IADD R3, R3, 0x1, -R29 ;  /* 0x000000010303a824 */ /* 0x000fe200078e0a1d */
[----:B------:R-:W-:Y:S01]  /*bdc0*/  ISETP.GE.AND P2, PT, R7, RZ, PT ;  /* 0x000000ff0700720c */ /* 0x000fe20003f46270 */
[----:B------:R-:W-:Y:S01]  /*bdd0*/  IMAD.MOV R14, RZ, RZ, -R14 ;  /* 0x000000ffff0e7224 */ /* 0x000fe200078e0a0e */
[----:B------:R-:W-:Y:S01]  /*bde0*/  IADD3 R7, R11, 0x40, RZ ;  /* 0x000000400b077810 */ /* 0x000fe20007ffe0ff */
[----:B------:R-:W-:-:S02]  /*bdf0*/  IMAD.MOV.U32 R2, RZ, RZ, R15 ;  /* 0x000000ffff027224 */ /* 0x000fc400078e000f */
[----:B------:R-:W-:Y:S01]  /*be00*/  IMAD R20, R29, R14, R20 ;  /* 0x0000000e1d147224 */ /* 0x000fe200078e0214 */
[----:B------:R-:W-:Y:S01]  /*be10*/  IABS R22, R7 ;  /* 0x0000000700167213 */ /* 0x000fe20000000000 */
[----:B------:R-:W-:-:S04]  /*be20*/  IMAD.HI.U32 R15, R8, R23, RZ ;  /* 0x00000017080f7227 */ /* 0x000fc800078e00ff */
[--C-:B------:R-:W-:Y:S01]  /*be30*/  @!P5 IMAD.IADD R19, R19, 0x1, -R29.reuse ;  /* 0x000000011313d824 */ /* 0x100fe200078e0a1d */
[C---:B------:R-:W-:Y:S01]  /*be40*/  ISETP.GT.U32.AND P5, PT, R29.reuse, R17, PT ;  /* 0x000000111d00720c */ /* 0x040fe20003fa4070 */
[----:B------:R-:W-:Y:S01]  /*be50*/  @!P0 IMAD.IADD R6, R6, 0x1, -R29 ;  /* 0x0000000106068824 */ /* 0x000fe200078e0a1d */
[----:B------:R-:W-:Y:S01]  /*be60*/  ISETP.GT.U32.AND P0, PT, R29, R20, PT ;  /* 0x000000141d00720c */ /* 0x000fe20003f04070 */
[----:B------:R-:W-:Y:S01]  /*be70*/  @!P1 IMAD.MOV R2, RZ, RZ, -R2 ;  /* 0x000000ffff029224 */ /* 0x000fe200078e0a02 */
[----:B------:R-:W-:Y:S01]  /*be80*/  ISETP.GE.AND P1, PT, R5, RZ, PT ;  /* 0x000000ff0500720c */ /* 0x000fe20003f26270 */
[----:B------:R-:W-:Y:S01]  /*be90*/  IMAD.HI.U32 R18, R8, R22, RZ ;  /* 0x0000001608127227 */ /* 0x000fe200078e00ff */
[----:B------:R-:W-:Y:S02]  /*bea0*/  IADD3 R5, R11, 0x3a, RZ ;  /* 0x0000003a0b057810 */ /* 0x000fe40007ffe0ff */
[----:B------:R0:W-:Y:S01]  /*beb0*/  STL [R1+0x1ec], R2 ;  /* 0x0001ec0201007387 */ /* 0x0001e20000100800 */
[----:B------:R-:W-:-:S02]  /*bec0*/  IMAD.MOV R15, RZ, RZ, -R15 ;  /* 0x000000ffff0f7224 */ /* 0x000fc400078e0a0f */
[----:B------:R-:W-:Y:S01]  /*bed0*/  IMAD.MOV R18, RZ, RZ, -R18 ;  /* 0x000000ffff127224 */ /* 0x000fe200078e0a12 */
[----:B------:R1:W-:Y:S01]  /*bee0*/  STL [R1+0x1f0], R0 ;  /* 0x0001f00001007387 */ /* 0x0003e20000100800 */
[C---:B------:R-:W-:Y:S01]  /*bef0*/  IMAD R23, R29.reuse, R15, R23 ;  /* 0x0000000f1d177224 */ /* 0x040fe200078e0217 */
[----:B------:R-:W-:Y:S01]  /*bf00*/  IABS R15, R9 ;  /* 0x00000009000f7213 */ /* 0x000fe20000000000 */
[----:B------:R-:W-:Y:S02]  /*bf10*/  IMAD R22, R29, R18, R22 ;  /* 0x000000121d167224 */ /* 0x000fe400078e0216 */
[--C-:B------:R-:W-:Y:S01]  /*bf20*/  @!P5 IMAD.IADD R17, R17, 0x1, -R29.reuse ;  /* 0x000000011111d824 */ /* 0x100fe200078e0a1d */
[C---:B------:R-:W-:Y:S01]  /*bf30*/  ISETP.GT.U32.AND P5, PT, R29.reuse, R23, PT ;  /* 0x000000171d00720c */ /* 0x040fe20003fa4070 */
[----:B------:R-:W-:Y:S01]  /*bf40*/  @!P0 IMAD.IADD R20, R20, 0x1, -R29 ;  /* 0x0000000114148824 */ /* 0x000fe200078e0a1d */
[----:B------:R-:W-:Y:S01]  /*bf50*/  ISETP.GT.U32.AND P0, PT, R29, R22, PT ;  /* 0x000000161d00720c */ /* 0x000fe20003f04070 */
[----:B0-----:R-:W-:Y:S01]  /*bf60*/  IMAD.MOV.U32 R2, RZ, RZ, R6 ;  /* 0x000000ffff027224 */ /* 0x001fe200078e0006 */
[C---:B------:R-:W-:Y:S01]  /*bf70*/  IADD3 R6, R11.reuse, 0x34, RZ ;  /* 0x000000340b067810 */ /* 0x040fe20007ffe0ff */
[----:B-1----:R-:W-:Y:S01]  /*bf80*/  IMAD.MOV.U32 R0, RZ, RZ, R3 ;  /* 0x000000ffff007224 */ /* 0x002fe200078e0003 */
[----:B------:R-:W-:Y:S01]  /*bf90*/  IADD3 R3, R11, 0x3c, RZ ;  /* 0x0000003c0b037810 */ /* 0x000fe20007ffe0ff */
[----:B------:R-:W-:-:S02]  /*bfa0*/  @!P4 IMAD.MOV R2, RZ, RZ, -R2 ;  /* 0x000000ffff02c224 */ /* 0x000fc400078e0a02 */
[----:B------:R-:W-:Y:S01]  /*bfb0*/  @!P3 IMAD.MOV R0, RZ, RZ, -R0 ;  /* 0x000000ffff00b224 */ /* 0x000fe200078e0a00 */
[----:B------:R-:W-:Y:S01]  /*bfc0*/  ISETP.GT.U32.AND P3, PT, R29, R19, PT ;  /* 0x000000131d00720c */ /* 0x000fe20003f64070 */
[----:B------:R-:W-:Y:S01]  /*bfd0*/  IMAD.HI.U32 R24, R8, R15, RZ ;  /* 0x0000000f08187227 */ /* 0x000fe200078e00ff */
[----:B------:R-:W-:Y:S02]  /*bfe0*/  IABS R14, R3 ;  /* 0x00000003000e7213 */ /* 0x000fe40000000000 */
[----:B------:R0:W-:Y:S01]  /*bff0*/  STL [R1+0x1f4], R0 ;  /* 0x0001f40001007387 */ /* 0x0001e20000100800 */
[--C-:B------:R-:W-:Y:S01]  /*c000*/  @!P5 IMAD.IADD R23, R23, 0x1, -R29.reuse ;  /* 0x000000011717d824 */ /* 0x100fe200078e0a1d */
[----:B------:R-:W-:Y:S01]  /*c010*/  ISETP.GE.AND P5, PT, R7, RZ, PT ;  /* 0x000000ff0700720c */ /* 0x000fe20003fa6270 */
[--C-:B------:R-:W-:Y:S01]  /*c020*/  @!P0 IMAD.IADD R22, R22, 0x1, -R29.reuse ;  /* 0x0000000116168824 */ /* 0x100fe200078e0a1d */
[C---:B------:R-:W-:Y:S01]  /*c030*/  ISETP.GT.U32.AND P0, PT, R29.reuse, R20, PT ;  /* 0x000000141d00720c */ /* 0x040fe20003f04070 */
[----:B------:R-:W-:Y:S01]  /*c040*/  IMAD.HI.U32 R21, R8, R14, RZ ;  /* 0x0000000e08157227 */ /* 0x000fe200078e00ff */
[----:B------:R-:W-:Y:S01]  /*c050*/  ISETP.GT.U32.AND P4, PT, R29, R23, PT ;  /* 0x000000171d00720c */ /* 0x000fe20003f84070 */
[----:B------:R-:W-:Y:S01]  /*c060*/  STL [R1+0x1bc], R2 ;  /* 0x0001bc0201007387 */ /* 0x000fe20000100800 */
[----:B------:R-:W-:Y:S01]  /*c070*/  IADD3 R7, R11, 0x38, RZ ;  /* 0x000000380b077810 */ /* 0x000fe20007ffe0ff */
[----:B------:R-:W-:Y:S01]  /*c080*/  @!P3 IMAD.IADD R19, R19, 0x1, -R29 ;  /* 0x000000011313b824 */ /* 0x000fe200078e0a1d */
[----:B------:R-:W-:Y:S01]  /*c090*/  ISETP.GE.AND P3, PT, R16, RZ, PT ;  /* 0x000000ff1000720c */ /* 0x000fe20003f66270 */
[----:B------:R-:W-:Y:S01]  /*c0a0*/  IMAD.MOV R21, RZ, RZ, -R21 ;  /* 0x000000ffff157224 */ /* 0x000fe200078e0a15 */
[----:B------:R-:W-:Y:S01]  /*c0b0*/  IABS R16, R5 ;  /* 0x0000000500107213 */ /* 0x000fe20000000000 */
[----:B------:R-:W-:-:S02]  /*c0c0*/  IMAD.MOV R24, RZ, RZ, -R24 ;  /* 0x000000ffff187224 */ /* 0x000fc400078e0a18 */
[----:B------:R-:W-:Y:S01]  /*c0d0*/  IMAD R14, R29, R21, R14 ;  /* 0x000000151d0e7224 */ /* 0x000fe200078e020e */
[----:B------:R-:W-:Y:S01]  /*c0e0*/  IABS R21, R7 ;  /* 0x0000000700157213 */ /* 0x000fe20000000000 */
[----:B------:R-:W-:-:S04]  /*c0f0*/  IMAD.HI.U32 R18, R8, R16, RZ ;  /* 0x0000001008127227 */ /* 0x000fc800078e00ff */
[----:B------:R-:W-:Y:S02]  /*c100*/  IMAD.MOV R18, RZ, RZ, -R18 ;  /* 0x000000ffff127224 */ /* 0x000fe400078e0a12 */
[----:B------:R-:W-:Y:S02]  /*c110*/  IMAD R15, R29, R24, R15 ;  /* 0x000000181d0f7224 */ /* 0x000fe400078e020f */
[----:B0-----:R-:W-:Y:S01]  /*c120*/  IMAD.MOV.U32 R0, RZ, RZ, R17 ;  /* 0x000000ffff007224 */ /* 0x001fe200078e0011 */
[----:B------:R-:W-:Y:S01]  /*c130*/  IADD3 R17, R11, 0x36, RZ ;  /* 0x000000360b117810 */ /* 0x000fe20007ffe0ff */
[C---:B------:R-:W-:Y:S02]  /*c140*/  IMAD R16, R29.reuse, R18, R16 ;  /* 0x000000121d107224 */ /* 0x040fe400078e0210 */
[----:B------:R-:W-:Y:S01]  /*c150*/  @!P0 IMAD.IADD R20, R20, 0x1, -R29 ;  /* 0x0000000114148824 */ /* 0x000fe200078e0a1d */
[C---:B------:R-:W-:Y:S01]  /*c160*/  ISETP.GT.U32.AND P0, PT, R29.reuse, R14, PT ;  /* 0x0000000e1d00720c */ /* 0x040fe20003f04070 */
[----:B------:R-:W-:Y:S01]  /*c170*/  @!P2 IMAD.MOV R19, RZ, RZ, -R19 ;  /* 0x000000ffff13a224 */ /* 0x000fe200078e0a13 */
[C---:B------:R-:W-:Y:S01]  /*c180*/  ISETP.GT.U32.AND P2, PT, R29.reuse, R15, PT ;  /* 0x0000000f1d00720c */ /* 0x040fe20003f44070 */
[----:B------:R-:W-:Y:S01]  /*c190*/  @!P1 IMAD.MOV R0, RZ, RZ, -R0 ;  /* 0x000000ffff009224 */ /* 0x000fe200078e0a00 */
[----:B------:R-:W-:Y:S01]  /*c1a0*/  ISETP.GT.U32.AND P1, PT, R29, R22, PT ;  /* 0x000000161d00720c */ /* 0x000fe20003f24070 */
[----:B------:R-:W-:Y:S01]  /*c1b0*/  @!P4 IMAD.IADD R23, R23, 0x1, -R29 ;  /* 0x000000011717c824 */ /* 0x000fe200078e0a1d */
[----:B------:R-:W-:Y:S01]  /*c1c0*/  ISETP.GT.U32.AND P4, PT, R29, R16, PT ;  /* 0x000000101d00720c */ /* 0x000fe20003f84070 */
[----:B------:R-:W-:Y:S01]  /*c1d0*/  IMAD.HI.U32 R24, R8, R21, RZ ;  /* 0x0000001508187227 */ /* 0x000fe200078e00ff */
[----:B------:R-:W-:Y:S01]  /*c1e0*/  IABS R18, R17 ;  /* 0x0000001100127213 */ /* 0x000fe20000000000 */
[----:B------:R0:W-:Y:S02]  /*c1f0*/  STL [R1+0x1b4], R0 ;  /* 0x0001b40001007387 */ /* 0x0001e40000100800 */
[----:B------:R-:W-:-:S02]  /*c200*/  IMAD.MOV R24, RZ, RZ, -R24 ;  /* 0x000000ffff187224 */ /* 0x000fc400078e0a18 */
[--C-:B------:R-:W-:Y:S01]  /*c210*/  @!P0 IMAD.IADD R14, R14, 0x1, -R29.reuse ;  /* 0x000000010e0e8824 */ /* 0x100fe200078e0a1d */
[----:B------:R-:W-:Y:S01]  /*c220*/  STL [R1+0xf1c], R19 ;  /* 0x000f1c1301007387 */ /* 0x000fe20000100800 */
[--C-:B------:R-:W-:Y:S01]  /*c230*/  @!P2 IMAD.IADD R15, R15, 0x1, -R29.reuse ;  /* 0x000000010f0fa824 */ /* 0x100fe200078e0a1d */
[----:B------:R-:W-:Y:S01]  /*c240*/  ISETP.GE.AND P2, PT, R3, RZ, PT ;  /* 0x000000ff0300720c */ /* 0x000fe20003f46270 */
[--C-:B------:R-:W-:Y:S01]  /*c250*/  @!P1 IMAD.IADD R22, R22, 0x1, -R29.reuse ;  /* 0x0000000116169824 */ /* 0x100fe200078e0a1d */
[----:B------:R-:W-:Y:S01]  /*c260*/  ISETP.GE.AND P1, PT, R9, RZ, PT ;  /* 0x000000ff0900720c */ /* 0x000fe20003f26270 */
[----:B------:R-:W-:Y:S01]  /*c270*/  @!P4 IMAD.IADD R16, R16, 0x1, -R29 ;  /* 0x000000011010c824 */ /* 0x000fe200078e0a1d */
[C---:B------:R-:W-:Y:S01]  /*c280*/  ISETP.GT.U32.AND P4, PT, R29.reuse, R14, PT ;  /* 0x0000000e1d00720c */ /* 0x040fe20003f84070 */
[C---:B------:R-:W-:Y:S01]  /*c290*/  IMAD R3, R29.reuse, R24, R21 ;  /* 0x000000181d037224 */ /* 0x040fe200078e0215 */
[----:B------:R-:W-:Y:S01]  /*c2a0*/  ISETP.GT.U32.AND P0, PT, R29, R15, PT ;  /* 0x0000000f1d00720c */ /* 0x000fe20003f04070 */
[----:B------:R-:W-:Y:S01]  /*c2b0*/  IMAD.HI.U32 R21, R8, R18, RZ ;  /* 0x0000001208157227 */ /* 0x000fe200078e00ff */
[----:B------:R-:W-:-:S03]  /*c2c0*/  IABS R9, R6 ;  /* 0x0000000600097213 */ /* 0x000fc60000000000 */
[----:B0-----:R-:W-:Y:S02]  /*c2d0*/  IMAD.MOV.U32 R0, RZ, RZ, R22 ;  /* 0x000000ffff007224 */ /* 0x001fe400078e0016 */
[----:B------:R-:W-:Y:S02]  /*c2e0*/  IMAD.MOV R21, RZ, RZ, -R21 ;  /* 0x000000ffff157224 */ /* 0x000fe400078e0a15 */
[----:B------:R-:W-:Y:S01]  /*c2f0*/  @!P5 IMAD.MOV R0, RZ, RZ, -R0 ;  /* 0x000000ffff00d224 */ /* 0x000fe200078e0a00 */
[----:B------:R-:W-:Y:S01]  /*c300*/  ISETP.GE.AND P5, PT, R5, RZ, PT ;  /* 0x000000ff0500720c */ /* 0x000fe20003fa6270 */
[C---:B------:R-:W-:Y:S02]  /*c310*/  IMAD R5, R29.reuse, R21, R18 ;  /* 0x000000151d057224 */ /* 0x040fe400078e0212 */
[----:B------:R-:W-:Y:S01]  /*c320*/  @!P6 IMAD.MOV R20, RZ, RZ, -R20 ;  /* 0x000000ffff14e224 */ /* 0x000fe200078e0a14 */
[C---:B------:R-:W-:Y:S01]  /*c330*/  ISETP.GT.U32.AND P6, PT, R29.reuse, R16, PT ;  /* 0x000000101d00720c */ /* 0x040fe20003fc4070 */
[----:B------:R-:W-:Y:S01]  /*c340*/  @!P4 IMAD.IADD R14, R14, 0x1, -R29 ;  /* 0x000000010e0ec824 */ /* 0x000fe200078e0a1d */
[----:B------:R-:W-:Y:S01]  /*c350*/  ISETP.GT.U32.AND P4, PT, R29, R5, PT ;  /* 0x000000051d00720c */ /* 0x000fe20003f84070 */
[----:B------:R-:W-:Y:S01]  /*c360*/  IMAD.MOV.U32 R2, RZ, RZ, R23 ;  /* 0x000000ffff027224 */ /* 0x000fe200078e0017 */
[----:B------:R-:W-:Y:S01]  /*c370*/  STL [R1+0xf20], R20 ;  /* 0x000f201401007387 */ /* 0x000fe20000100800 */
[----:B------:R-:W-:Y:S01]  /*c380*/  @!P0 IMAD.IADD R15, R15, 0x1, -R29 ;  /* 0x000000010f0f8824 */ /* 0x000fe200078e0a1d */
[----:B------:R-:W-:Y:S01]  /*c390*/  ISETP.GE.AND P0, PT, R7, RZ, PT ;  /* 0x000000ff0700720c */ /* 0x000fe20003f06270 */
[----:B------:R-:W-:Y:S01]  /*c3a0*/  @!P3 IMAD.MOV R2, RZ, RZ, -R2 ;  /* 0x000000ffff02b224 */ /* 0x000fe200078e0a02 */
[----:B------:R-:W-:Y:S01]  /*c3b0*/  ISETP.GT.U32.AND P3, PT, R29, R3, PT ;  /* 0x000000031d00720c */ /* 0x000fe20003f64070 */
[----:B------:R-:W-:Y:S01]  /*c3c0*/  IMAD.HI.U32 R18, R8, R9, RZ ;  /* 0x0000000908127227 */ /* 0x000fe200078e00ff */
[----:B------:R-:W-:-:S02]  /*c3d0*/  IADD3 R7, R11, 0x32, RZ ;  /* 0x000000320b077810 */ /* 0x000fc40007ffe0ff */
[----:B------:R0:W-:Y:S01]  /*c3e0*/  STL [R1+0x5c], R2 ;  /* 0x00005c0201007387 */ /* 0x0001e20000100800 */
[--C-:B------:R-:W-:Y:S01]  /*c3f0*/  @!P6 IMAD.IADD R16, R16, 0x1, -R29.reuse ;  /* 0x000000011010e824 */ /* 0x100fe200078e0a1d */
[----:B------:R-:W-:Y:S01]  /*c400*/  ISETP.GE.AND P6, PT, R17, RZ, PT ;  /* 0x000000ff1100720c */ /* 0x000fe20003fc6270 */
[----:B------:R-:W-:Y:S01]  /*c410*/  IMAD.MOV R17, RZ, RZ, -R18 ;  /* 0x000000ffff117224 */ /* 0x000fe200078e0a12 */
[----:B------:R-:W-:Y:S01]  /*c420*/  IABS R18, R7 ;  /* 0x0000000700127213 */ /* 0x000fe20000000000 */
[----:B------:R-:W-:Y:S01]  /*c430*/  @!P4 IMAD.IADD R5, R5, 0x1, -R29 ;  /* 0x000000010505c824 */ /* 0x000fe200078e0a1d */
[----:B------:R1:W-:Y:S01]  /*c440*/  STL [R1+0xac], R0 ;  /* 0x0000ac0001007387 */ /* 0x0003e20000100800 */
[----:B------:R-:W-:Y:S02]  /*c450*/  IMAD R9, R29, R17, R9 ;  /* 0x000000111d097224 */ /* 0x000fe400078e0209 */
[----:B------:R-:W-:Y:S01]  /*c460*/  @!P3 IMAD.IADD R3, R3, 0x1, -R29 ;  /* 0x000000010303b824 */ /* 0x000fe200078e0a1d */
[----:B------:R-:W-:Y:S01]  /*c470*/  ISETP.GT.U32.AND P4, PT, R29, R5, PT ;  /* 0x000000051d00720c */ /* 0x000fe20003f84070 */
[----:B0-----:R-:W-:Y:S01]  /*c480*/  IMAD.MOV.U32 R2, RZ, RZ, R14 ;  /* 0x000000ffff027224 */ /* 0x001fe200078e000e */
[----:B------:R-:W-:-:S02]  /*c490*/  ISETP.GE.AND P3, PT, R6, RZ, PT ;  /* 0x000000ff0600720c */ /* 0x000fc40003f66270 */
[----:B------:R-:W-:Y:S01]  /*c4a0*/  IADD3 R6, R11, 0x30, RZ ;  /* 0x000000300b067810 */ /* 0x000fe20007ffe0ff */
[----:B------:R-:W-:Y:S01]  /*c4b0*/  @!P2 IMAD.MOV R2, RZ, RZ, -R2 ;  /* 0x000000ffff02a224 */ /* 0x000fe200078e0a02 */
[----:B------:R-:W-:Y:S01]  /*c4c0*/  ISETP.GT.U32.AND P2, PT, R29, R9, PT ;  /* 0x000000091d00720c */ /* 0x000fe20003f44070 */
[----:B-1----:R-:W-:Y:S01]  /*c4d0*/  IMAD.MOV.U32 R0, RZ, RZ, R15 ;  /* 0x000000ffff007224 */ /* 0x002fe200078e000f */
[----:B------:R-:W-:Y:S01]  /*c4e0*/  IABS R17, R6 ;  /* 0x0000000600117213 */ /* 0x000fe20000000000 */
[----:B------:R-:W-:-:S04]  /*c4f0*/  IMAD.HI.U32 R15, R8, R18, RZ ;  /* 0x00000012080f7227 */ /* 0x000fc800078e00ff */
[----:B------:R-:W-:Y:S02]  /*c500*/  IMAD.MOV R15, RZ, RZ, -R15 ;  /* 0x000000ffff0f7224 */ /* 0x000fe400078e0a0f */
[----:B------:R-:W-:Y:S01]  /*c510*/  @!P1 IMAD.MOV R0, RZ, RZ, -R0 ;  /* 0x000000ffff009224 */ /* 0x000fe200078e0a00 */
[C---:B------:R-:W-:Y:S01]  /*c520*/  ISETP.GT.U32.AND P1, PT, R29.reuse, R3, PT ;  /* 0x000000031d00720c */ /* 0x040fe20003f24070 */
[----:B------:R-:W-:Y:S02]  /*c530*/  IMAD R18, R29, R15, R18 ;  /* 0x0000000f1d127224 */ /* 0x000fe400078e0212 */
[--C-:B------:R-:W-:Y:S01]  /*c540*/  @!P4 IMAD.IADD R5, R5, 0x1, -R29.reuse ;  /* 0x000000010505c824 */ /* 0x100fe200078e0a1d */
[----:B------:R0:W-:Y:S01]  /*c550*/  STL [R1+0xb4], R0 ;  /* 0x0000b40001007387 */ /* 0x0001e20000100800 */
[----:B------:R-:W-:Y:S01]  /*c560*/  @!P2 IMAD.IADD R9, R9, 0x1, -R29 ;  /* 0x000000010909a824 */ /* 0x000fe200078e0a1d */
[----:B------:R-:W-:Y:S01]  /*c570*/  ISETP.GT.U32.AND P4, PT, R29, R18, PT ;  /* 0x000000121d00720c */ /* 0x000fe20003f84070 */
[----:B------:R-:W-:Y:S01]  /*c580*/  IMAD.MOV.U32 R14, RZ, RZ, R17 ;  /* 0x000000ffff0e7224 */ /* 0x000fe200078e0011 */
[----:B------:R-:W-:Y:S01]  /*c590*/  STL [R1+0xc4], R2 ;  /* 0x0000c40201007387 */ /* 0x000fe20000100800 */
[----:B------:R-:W1:Y:S02]  /*c5a0*/  I2F.RP R17, R25 ;  /* 0x0000001900117306 */ /* 0x000e640000209400 */
[----:B------:R-:W-:-:S04]  /*c5b0*/  IMAD.HI.U32 R15, R8, R14, RZ ;  /* 0x0000000e080f7227 */ /* 0x000fc800078e00ff */
[----:B0-----:R-:W-:Y:S01]  /*c5c0*/  IMAD.MOV.U32 R0, RZ, RZ, R16 ;  /* 0x000000ffff007224 */ /* 0x001fe200078e0010 */
[----:B------:R-:W-:Y:S01]  /*c5d0*/  IADD3 R16, R11, 0x28, RZ ;  /* 0x000000280b107810 */ /* 0x000fe20007ffe0ff */
[--C-:B------:R-:W-:Y:S01]  /*c5e0*/  @!P1 IMAD.IADD R3, R3, 0x1, -R29.reuse ;  /* 0x0000000103039824 */ /* 0x100fe200078e0a1d */
[----:B------:R-:W-:Y:S01]  /*c5f0*/  ISETP.GE.AND P1, PT, R6, RZ, PT ;  /* 0x000000ff0600720c */ /* 0x000fe20003f26270 */
[----:B------:R-:W-:Y:S01]  /*c600*/  @!P5 IMAD.MOV R0, RZ, RZ, -R0 ;  /* 0x000000ffff00d224 */ /* 0x000fe200078e0a00 */
[----:B------:R-:W-:Y:S01]  /*c610*/  ISETP.GE.AND P5, PT, R7, RZ, PT ;  /* 0x000000ff0700720c */ /* 0x000fe20003fa6270 */
[----:B------:R-:W-:Y:S01]  /*c620*/  @!P4 IMAD.IADD R18, R18, 0x1, -R29 ;  /* 0x000000011212c824 */ /* 0x000fe200078e0a1d */
[----:B------:R-:W-:Y:S01]  /*c630*/  ISETP.GT.U32.AND P4, PT, R29, R9, PT ;  /* 0x000000091d00720c */ /* 0x000fe20003f84070 */
[----:B------:R-:W-:Y:S01]  /*c640*/  IMAD.MOV R15, RZ, RZ, -R15 ;  /* 0x000000ffff0f7224 */ /* 0x000fe200078e0a0f */
[----:B------:R0:W-:Y:S01]  /*c650*/  STL [R1+0x114], R0 ;  /* 0x0001140001007387 */ /* 0x0001e20000100800 */
[----:B------:R-:W-:-:S02]  /*c660*/  IADD3 R7, R11, 0x2e, RZ ;  /* 0x0000002e0b077810 */ /* 0x000fc40007ffe0ff */
[----:B------:R-:W-:Y:S01]  /*c670*/  IMAD R14, R29, R15, R14 ;  /* 0x0000000f1d0e7224 */ /* 0x000fe200078e020e */
[----:B------:R-:W-:Y:S02]  /*c680*/  IADD3 R15, R11, 0x2a, RZ ;  /* 0x0000002a0b0f7810 */ /* 0x000fe40007ffe0ff */
[----:B------:R-:W-:Y:S02]  /*c690*/  IABS R6, R7 ;  /* 0x0000000700067213 */ /* 0x000fe40000000000 */
[----:B------:R-:W-:Y:S01]  /*c6a0*/  ISETP.GE.AND P2, PT, R7, RZ, PT ;  /* 0x000000ff0700720c */ /* 0x000fe20003f46270 */
[----:B0-----:R-:W-:Y:S01]  /*c6b0*/  IMAD.MOV.U32 R0, RZ, RZ, R3 ;  /* 0x000000ffff007224 */ /* 0x001fe200078e0003 */
[----:B------:R-:W-:Y:S01]  /*c6c0*/  IADD3 R7, R11, 0x2c, RZ ;  /* 0x0000002c0b077810 */ /* 0x000fe20007ffe0ff */
[----:B------:R-:W-:Y:S02]  /*c6d0*/  @!P4 IMAD.IADD R9, R9, 0x1, -R29 ;  /* 0x000000010909c824 */ /* 0x000fe400078e0a1d */
[----:B------:R-:W-:Y:S01]  /*c6e0*/  @!P0 IMAD.MOV R0, RZ, RZ, -R0 ;  /* 0x000000ffff008224 */ /* 0x000fe200078e0a00 */
[----:B------:R-:W-:Y:S01]  /*c6f0*/  ISETP.GT.U32.AND P0, PT, R29, R18, PT ;  /* 0x000000121d00720c */ /* 0x000fe20003f04070 */
[----:B------:R-:W-:Y:S01]  /*c700*/  IMAD.HI.U32 R3, R8, R6, RZ ;  /* 0x0000000608037227 */ /* 0x000fe200078e00ff */
[----:B------:R-:W-:-:S02]  /*c710*/  IABS R21, R7 ;  /* 0x0000000700157213 */ /* 0x000fc40000000000 */
[----:B------:R0:W-:Y:S01]  /*c720*/  STL [R1+0x128], R0 ;  /* 0x0001280001007387 */ /* 0x0001e20000100800 */
[----:B------:R-:W-:-:S04]  /*c730*/  IMAD.MOV R3, RZ, RZ, -R3 ;  /* 0x000000ffff037224 */ /* 0x000fc800078e0a03 */
[----:B------:R-:W-:Y:S01]  /*c740*/  IMAD R6, R29, R3, R6 ;  /* 0x000000031d067224 */ /* 0x000fe200078e0206 */
[----:B------:R-:W-:-:S03]  /*c750*/  IABS R3, R15 ;  /* 0x0000000f00037213 */ /* 0x000fc60000000000 */
[----:B------:R-:W-:Y:S01]  /*c760*/  @!P0 IMAD.IADD R18, R18, 0x1, -R29 ;  /* 0x0000000112128824 */ /* 0x000fe200078e0a1d */
[----:B------:R-:W-:Y:S01]  /*c770*/  ISETP.GT.U32.AND P4, PT, R29, R6, PT ;  /* 0x000000061d00720c */ /* 0x000fe20003f84070 */
[----:B0-----:R-:W-:Y:S01]  /*c780*/  IMAD.MOV.U32 R0, RZ, RZ, R5 ;  /* 0x000000ffff007224 */ /* 0x001fe200078e0005 */
[----:B------:R-:W-:Y:S02]  /*c790*/  ISETP.GE.AND P0, PT, R7, RZ, PT ;  /* 0x000000ff0700720c */ /* 0x000fe40003f06270 */
[----:B-1----:R0:W1:Y:S01]  /*c7a0*/  MUFU.RCP R7, R17 ;  /* 0x0000001100077308 */ /* 0x0020620000001000 */
[----:B------:R-:W-:Y:S01]  /*c7b0*/  @!P6 IMAD.MOV R0, RZ, RZ, -R0 ;  /* 0x000000ffff00e224 */ /* 0x000fe200078e0a00 */
[----:B------:R-:W-:Y:S02]  /*c7c0*/  ISETP.GT.U32.AND P6, PT, R29, R14, PT ;  /* 0x0000000e1d00720c */ /* 0x000fe40003fc4070 */
[----:B------:R-:W-:Y:S02]  /*c7d0*/  IABS R5, R16 ;  /* 0x0000001000057213 */ /* 0x000fe40000000000 */
[----:B------:R2:W-:Y:S03]  /*c7e0*/  STL [R1+0x138], R0 ;  /* 0x0001380001007387 */ /* 0x0005e60000100800 */
[----:B------:R-:W-:-:S02]  /*c7f0*/  @!P4 IMAD.IADD R6, R6, 0x1, -R29 ;  /* 0x000000010606c824 */ /* 0x000fc400078e0a1d */
[----:B0-----:R-:W-:-:S04]  /*c800*/  IMAD.HI.U32 R17, R8, R21, RZ ;  /* 0x0000001508117227 */ /* 0x001fc800078e00ff */
[----:B------:R-:W-:Y:S01]  /*c810*/  @!P6 IMAD.IADD R14, R14, 0x1, -R29 ;  /* 0x000000010e0ee824 */ /* 0x000fe200078e0a1d */
[----:B------:R-:W-:Y:S01]  /*c820*/  ISETP.GE.AND P6, PT, R15, RZ, PT ;  /* 0x000000ff0f00720c */ /* 0x000fe20003fc6270 */
[----:B--2---:R-:W-:Y:S02]  /*c830*/  IMAD.MOV.U32 R0, RZ, RZ, R9 ;  /* 0x000000ffff007224 */ /* 0x004fe400078e0009 */
[----:B------:R-:W-:Y:S01]  /*c840*/  IMAD.MOV R17, RZ, RZ, -R17 ;  /* 0x000000ffff117224 */ /* 0x000fe200078e0a11 */
[C---:B------:R-:W-:Y:S01]  /*c850*/  ISETP.GT.U32.AND P4, PT, R29.reuse, R14, PT ;  /* 0x0000000e1d00720c */ /* 0x040fe20003f84070 */
[----:B------:R-:W-:Y:S01]  /*c860*/  @!P3 IMAD.MOV R0, RZ, RZ, -R0 ;  /* 0x000000ffff00b224 */ /* 0x000fe200078e0a00 */
[----:B------:R-:W-:Y:S01]  /*c870*/  ISETP.GT.U32.AND P3, PT, R29, R6, PT ;  /* 0x000000061d00720c */ /* 0x000fe20003f64070 */
[----:B------:R-:W-:-:S03]  /*c880*/  IMAD.HI.U32 R15, R8, R3, RZ ;  /* 0x00000003080f7227 */ /* 0x000fc600078e00ff */
[----:B------:R0:W-:Y:S01]  /*c890*/  STL [R1+0x118], R0 ;  /* 0x0001180001007387 */ /* 0x0001e20000100800 */
[----:B------:R-:W-:Y:S02]  /*c8a0*/  IMAD R21, R29, R17, R21 ;  /* 0x000000111d157224 */ /* 0x000fe400078e0215 */
[----:B------:R-:W-:Y:S01]  /*c8b0*/  IMAD.MOV R15, RZ, RZ, -R15 ;  /* 0x000000ffff0f7224 */ /* 0x000fe200078e0a0f */
[----:B------:R-:W2:Y:S01]  /*c8c0*/  LDL R2, [R1+0xde0] ;  /* 0x000de00001027983 */ /* 0x000ea20000100800 */
[----:B-1----:R-:W-:Y:S01]  /*c8d0*/  IADD3 R7, R7, 0xffffffe, RZ ;  /* 0x0ffffffe07077810 */ /* 0x002fe20007ffe0ff */
[----:B------:R-:W-:-:S04]  /*c8e0*/  IMAD.HI.U32 R9, R8, R5, RZ ;  /* 0x0000000508097227 */ /* 0x000fc800078e00ff */
[----:B0-----:R-:W-:Y:S02]  /*c8f0*/  IMAD.MOV.U32 R0, RZ, RZ, R18 ;  /* 0x000000ffff007224 */ /* 0x001fe400078e0012 */
[--C-:B------:R-:W-:Y:S01]  /*c900*/  @!P4 IMAD.IADD R14, R14, 0x1, -R29.reuse ;  /* 0x000000010e0ec824 */ /* 0x100fe200078e0a1d */
[C---:B------:R-:W-:Y:S01]  /*c910*/  ISETP.GT.U32.AND P4, PT, R29.reuse, R21, PT ;  /* 0x000000151d00720c */ /* 0x040fe20003f84070 */
[----:B------:R-:W-:Y:S02]  /*c920*/  @!P5 IMAD.MOV R0, RZ, RZ, -R0 ;  /* 0x000000ffff00d224 */ /* 0x000fe400078e0a00 */
[----:B------:R-:W-:Y:S02]  /*c930*/  @!P3 IMAD.IADD R6, R6, 0x1, -R29 ;  /* 0x000000010606b824 */ /* 0x000fe400078e0a1d */
[----:B------:R-:W-:Y:S01]  /*c940*/  IMAD R3, R29, R15, R3 ;  /* 0x0000000f1d037224 */ /* 0x000fe200078e0203 */
[----:B------:R0:W-:Y:S01]  /*c950*/  STL [R1+0xe8], R0 ;  /* 0x0000e80001007387 */ /* 0x0001e20000100800 */
[----:B------:R-:W1:Y:S01]  /*c960*/  F2I.FTZ.U32.TRUNC.NTZ R7, R7 ;  /* 0x0000000700077305 */ /* 0x000e62000021f000 */
[----:B------:R-:W-:-:S02]  /*c970*/  IMAD.MOV R9, RZ, RZ, -R9 ;  /* 0x000000ffff097224 */ /* 0x000fc400078e0a09 */
[----:B0-----:R-:W-:-:S04]  /*c980*/  IMAD.MOV.U32 R0, RZ, RZ, R6 ;  /* 0x000000ffff007224 */ /* 0x001fc800078e0006 */
[----:B------:R-:W-:Y:S01]  /*c990*/  @!P2 IMAD.MOV R0, RZ, RZ, -R0 ;  /* 0x000000ffff00a224 */ /* 0x000fe200078e0a00 */
[----:B------:R-:W-:Y:S01]  /*c9a0*/  ISETP.GT.U32.AND P2, PT, R29, R3, PT ;  /* 0x000000031d00720c */ /* 0x000fe20003f44070 */
[----:B------:R-:W-:Y:S01]  /*c9b0*/  @!P4 IMAD.IADD R21, R21, 0x1, -R29 ;  /* 0x000000011515c824 */ /* 0x000fe200078e0a1d */
[----:B------:R-:W-:-:S04]  /*c9c0*/  IADD3 R22, R11, 0x26, RZ ;  /* 0x000000260b167810 */ /* 0x000fc80007ffe0ff */
[C---:B------:R-:W-:Y:S01]  /*c9d0*/  ISETP.GT.U32.AND P4, PT, R29.reuse, R21, PT ;  /* 0x000000151d00720c */ /* 0x040fe20003f84070 */
[----:B------:R-:W-:Y:S01]  /*c9e0*/  IMAD R5, R29, R9, R5 ;  /* 0x000000091d057224 */ /* 0x000fe200078e0205 */
[----:B------:R-:W-:Y:S01]  /*c9f0*/  IADD3 R9, R11, 0x24, RZ ;  /* 0x000000240b097810 */ /* 0x000fe20007ffe0ff */
[----:B------:R-:W-:Y:S01]  /*ca00*/  IMAD.MOV.U32 R4, RZ, RZ, R14 ;  /* 0x000000ffff047224 */ /* 0x000fe200078e000e */
[----:B------:R-:W-:Y:S02]  /*ca10*/  ISETP.GE.AND P3, PT, R22, RZ, PT ;  /* 0x000000ff1600720c */ /* 0x000fe40003f66270 */
[----:B------:R-:W-:Y:S01]  /*ca20*/  IABS R22, R22 ;  /* 0x0000001600167213 */ /* 0x000fe20000000000 */
[----:B------:R-:W-:Y:S02]  /*ca30*/  @!P2 IMAD.IADD R3, R3, 0x1, -R29 ;  /* 0x000000010303a824 */ /* 0x000fe400078e0a1d */
[----:B------:R-:W-:Y:S01]  /*ca40*/  @!P1 IMAD.MOV R4, RZ, RZ, -R4 ;  /* 0x000000ffff049224 */ /* 0x000fe200078e0a04 */
[----:B------:R-:W-:Y:S01]  /*ca50*/  ISETP.GE.AND P1, PT, R9, RZ, PT ;  /* 0x000000ff0900720c */ /* 0x000fe20003f26270 */
[----:B-1----:R-:W-:Y:S01]  /*ca60*/  IMAD.MOV R24, RZ, RZ, -R7 ;  /* 0x000000ffff187224 */ /* 0x002fe200078e0a07 */
[----:B------:R-:W-:Y:S01]  /*ca70*/  IABS R9, R9 ;  /* 0x0000000900097213 */ /* 0x000fe20000000000 */
[----:B------:R-:W-:Y:S01]  /*ca80*/  IMAD.HI.U32 R23, R8, R22, RZ ;  /* 0x0000001608177227 */ /* 0x000fe200078e00ff */
[----:B------:R-:W-:-:S03]  /*ca90*/  ISETP.GT.U32.AND P2, PT, R29, R3, PT ;  /* 0x000000031d00720c */ /* 0x000fc60003f44070 */
[----:B------:R-:W-:Y:S01]  /*caa0*/  @!P4 IMAD.IADD R21, R21, 0x1, -R29 ;  /* 0x000000011515c824 */ /* 0x000fe200078e0a1d */
[----:B------:R-:W-:Y:S01]  /*cab0*/  ISETP.GT.U32.AND P4, PT, R29, R5, PT ;  /* 0x000000051d00720c */ /* 0x000fe20003f84070 */
[----:B------:R-:W-:Y:S02]  /*cac0*/  IMAD.MOV.U32 R6, RZ, RZ, RZ ;  /* 0x000000ffff067224 */ /* 0x000fe400078e00ff */
[----:B------:R-:W-:Y:S02]  /*cad0*/  IMAD R24, R24, R25, RZ ;  /* 0x0000001918187224 */ /* 0x000fe400078e02ff */
[----:B------:R-:W-:-:S04]  /*cae0*/  IMAD.HI.U32 R17, R8, R9, RZ ;  /* 0x0000000908117227 */ /* 0x000fc800078e00ff */
[----:B------:R-:W-:Y:S02]  /*caf0*/  IMAD.MOV R23, RZ, RZ, -R23 ;  /* 0x000000ffff177224 */ /* 0x000fe400078e0a17 */
[----:B------:R-:W-:-:S04]  /*cb00*/  IMAD.HI.U32 R6, R7, R24, R6 ;  /* 0x0000001807067227 */ /* 0x000fc800078e0006 */
[----:B------:R-:W-:Y:S02]  /*cb10*/  IMAD.MOV R17, RZ, RZ, -R17 ;  /* 0x000000ffff117224 */ /* 0x000fe400078e0a11 */
[----:B------:R-:W-:Y:S01]  /*cb20*/  IMAD R7, R29, R23, R22 ;  /* 0x000000171d077224 */ /* 0x000fe200078e0216 */
[----:B------:R-:W-:Y:S01]  /*cb30*/  IADD3 R18, R11, 0x22, RZ ;  /* 0x000000220b127810 */ /* 0x000fe20007ffe0ff */
[----:B------:R-:W-:Y:S02]  /*cb40*/  IMAD R9, R29, R17, R9 ;  /* 0x000000111d097224 */ /* 0x000fe400078e0209 */
[--C-:B------:R-:W-:Y:S01]  /*cb50*/  @!P2 IMAD.IADD R3, R3, 0x1, -R29.reuse ;  /* 0x000000010303a824 */ /* 0x100fe200078e0a1d */
[----:B------:R-:W-:Y:S01]  /*cb60*/  ISETP.GT.U32.AND P2, PT, R29, R7, PT ;  /* 0x000000071d00720c */ /* 0x000fe20003f44070 */
[----:B------:R-:W-:Y:S01]  /*cb70*/  @!P4 IMAD.IADD R5, R5, 0x1, -R29 ;  /* 0x000000010505c824 */ /* 0x000fe200078e0a1d */
[----:B------:R-:W-:Y:S01]  /*cb80*/  IABS R14, R18 ;  /* 0x00000012000e7213 */ /* 0x000fe20000000000 */
[----:B------:R-:W-:Y:S01]  /*cb90*/  STL [R1+0xdc], R4 ;  /* 0x0000dc0401007387 */ /* 0x000fe20000100800 */
[----:B------:R-:W-:-:S03]  /*cba0*/  ISETP.GT.U32.AND P4, PT, R29, R9, PT ;  /* 0x000000091d00720c */ /* 0x000fc60003f84070 */
[----:B------:R0:W-:Y:S01]  /*cbb0*/  STL [R1+0xe0], R0 ;  /* 0x0000e00001007387 */ /* 0x0001e20000100800 */
[----:B------:R-:W-:Y:S01]  /*cbc0*/  IMAD.HI.U32 R24, R8, R14, RZ ;  /* 0x0000000e08187227 */ /* 0x000fe200078e00ff */
[----:B------:R-:W-:Y:S02]  /*cbd0*/  ISETP.GE.AND P5, PT, R16, RZ, PT ;  /* 0x000000ff1000720c */ /* 0x000fe40003fa6270 */
[----:B------:R-:W-:Y:S01]  /*cbe0*/  IADD3 R16, R11, 0x20, RZ ;  /* 0x000000200b107810 */ /* 0x000fe20007ffe0ff */
[----:B0-----:R-:W-:Y:S01]  /*cbf0*/  IMAD.MOV.U32 R0, RZ, RZ, R21 ;  /* 0x000000ffff007224 */ /* 0x001fe200078e0015 */
[----:B------:R-:W-:Y:S01]  /*cc00*/  IABS R23, R11 ;  /* 0x0000000b00177213 */ /* 0x000fe20000000000 */
[----:B------:R-:W-:Y:S02]  /*cc10*/  IMAD.MOV R24, RZ, RZ, -R24 ;  /* 0x000000ffff187224 */ /* 0x000fe400078e0a18 */
[----:B------:R-:W-:Y:S02]  /*cc20*/  @!P0 IMAD.MOV R0, RZ, RZ, -R0 ;  /* 0x000000ffff008224 */ /* 0x000fe400078e0a00 */
[--C-:B------:R-:W-:Y:S01]  /*cc30*/  @!P2 IMAD.IADD R7, R7, 0x1, -R29.reuse ;  /* 0x000000010707a824 */ /* 0x100fe200078e0a1d */
[----:B------:R-:W-:Y:S01]  /*cc40*/  IABS R15, R16 ;  /* 0x00000010000f7213 */ /* 0x000fe20000000000 */
[----:B------:R-:W-:Y:S01]  /*cc50*/  IMAD R14, R29, R24, R14 ;  /* 0x000000181d0e7224 */ /* 0x000fe200078e020e */
[----:B------:R0:W-:Y:S01]  /*cc60*/  STL [R1+0x84], R0 ;  /* 0x0000840001007387 */ /* 0x0001e20000100800 */
[----:B------:R-:W-:Y:S01]  /*cc70*/  @!P4 IMAD.IADD R9, R9, 0x1, -R29 ;  /* 0x000000010909c824 */ /* 0x000fe200078e0a1d */
[C---:B------:R-:W-:Y:S01]  /*cc80*/  ISETP.GT.U32.AND P4, PT, R29.reuse, R7, PT ;  /* 0x000000071d00720c */ /* 0x040fe20003f84070 */
[----:B------:R-:W-:Y:S01]  /*cc90*/  IMAD.HI.U32 R24, R8, R23, RZ ;  /* 0x0000001708187227 */ /* 0x000fe200078e00ff */
[----:B------:R-:W-:-:S03]  /*cca0*/  ISETP.GT.U32.AND P2, PT, R29, R5, PT ;  /* 0x000000051d00720c */ /* 0x000fc60003f44070 */
[----:B0-----:R-:W-:Y:S02]  /*ccb0*/  IMAD.MOV.U32 R0, RZ, RZ, R3 ;  /* 0x000000ffff007224 */ /* 0x001fe400078e0003 */
[----:B------:R-:W-:-:S04]  /*ccc0*/  IMAD.HI.U32 R22, R8, R15, RZ ;  /* 0x0000000f08167227 */ /* 0x000fc800078e00ff */
[----:B------:R-:W-:Y:S01]  /*ccd0*/  @!P6 IMAD.MOV R0, RZ, RZ, -R0 ;  /* 0x000000ffff00e224 */ /* 0x000fe200078e0a00 */
[C---:B------:R-:W-:Y:S01]  /*cce0*/  ISETP.GT.U32.AND P6, PT, R29.reuse, R14, PT ;  /* 0x0000000e1d00720c */ /* 0x040fe20003fc4070 */
[----:B------:R-:W-:Y:S02]  /*ccf0*/  IMAD.MOV R24, RZ, RZ, -R24 ;  /* 0x000000ffff187224 */ /* 0x000fe400078e0a18 */
[----:B------:R-:W-:Y:S02]  /*cd00*/  IMAD.MOV R22, RZ, RZ, -R22 ;  /* 0x000000ffff167224 */ /* 0x000fe400078e0a16 */
[C---:B------:R-:W-:Y:S01]  /*cd10*/  IMAD R23, R29.reuse, R24, R23 ;  /* 0x000000181d177224 */ /* 0x040fe200078e0217 */
[C---:B------:R-:W-:Y:S01]  /*cd20*/  ISETP.GT.U32.AND P0, PT, R29.reuse, R9, PT ;  /* 0x000000091d00720c */ /* 0x040fe20003f04070 */
[----:B------:R-:W-:Y:S02]  /*cd30*/  IMAD R15, R29, R22, R15 ;  /* 0x000000161d0f7224 */ /* 0x000fe400078e020f */
[--C-:B------:R-:W-:Y:S01]  /*cd40*/  @!P4 IMAD.IADD R7, R7, 0x1, -R29.reuse ;  /* 0x000000010707c824 */ /* 0x100fe200078e0a1d */
[----:B------:R-:W-:Y:S01]  /*cd50*/  ISETP.GT.U32.AND P4, PT, R29, R23, PT ;  /* 0x000000171d00720c */ /* 0x000fe20003f84070 */
[--C-:B------:R-:W-:Y:S01]  /*cd60*/  @!P2 IMAD.IADD R5, R5, 0x1, -R29.reuse ;  /* 0x000000010505a824 */ /* 0x100fe200078e0a1d */
[----:B------:R-:W-:Y:S01]  /*cd70*/  IADD3 R17, R11, 0x1e, RZ ;  /* 0x0000001e0b117810 */ /* 0x000fe20007ffe0ff */
[----:B------:R-:W-:Y:S01]  /*cd80*/  @!P6 IMAD.IADD R14, R14, 0x1, -R29 ;  /* 0x000000010e0ee824 */ /* 0x000fe200078e0a1d */
[----:B------:R-:W-:-:S02]  /*cd90*/  ISETP.GT.U32.AND P2, PT, R29, R15, PT ;  /* 0x0000000f1d00720c */ /* 0x000fc40003f44070 */
[----:B------:R-:W-:Y:S02]  /*cda0*/  IABS R22, R17 ;  /* 0x0000001100167213 */ /* 0x000fe40000000000 */
[----:B------:R-:W-:Y:S01]  /*cdb0*/  IADD3 R3, R11, 0x1c, RZ ;  /* 0x0000001c0b037810 */ /* 0x000fe20007ffe0ff */
[--C-:B------:R-:W-:Y:S01]  /*cdc0*/  @!P0 IMAD.IADD R9, R9, 0x1, -R29.reuse ;  /* 0x0000000109098824 */ /* 0x100fe200078e0a1d */
[----:B------:R-:W-:Y:S02]  /*cdd0*/  ISETP.GE.AND P0, PT, R18, RZ, PT ;  /* 0x000000ff1200720c */ /* 0x000fe40003f06270 */
[----:B------:R-:W-:Y:S01]  /*cde0*/  IABS R21, R3 ;  /* 0x0000000300157213 */ /* 0x000fe20000000000 */
[----:B------:R-:W-:-:S04]  /*cdf0*/  @!P4 IMAD.IADD R23, R23, 0x1, -R29 ;  /* 0x000000011717c824 */ /* 0x000fc800078e0a1d */
[----:B------:R-:W-:Y:S01]  /*ce00*/  @!P2 IMAD.IADD R15, R15, 0x1, -R29 ;  /* 0x000000010f0fa824 */ /* 0x000fe200078e0a1d */
[----:B------:R-:W-:Y:S01]  /*ce10*/  ISETP.GE.AND P2, PT, R16, RZ, PT ;  /* 0x000000ff1000720c */ /* 0x000fe20003f46270 */
[----:B------:R-:W-:Y:S01]  /*ce20*/  @!P1 IMAD.MOV R9, RZ, RZ, -R9 ;  /* 0x000000ffff099224 */ /* 0x000fe200078e0a09 */
[----:B------:R-:W-:Y:S01]  /*ce30*/  ISETP.GE.AND P1, PT, R17, RZ, PT ;  /* 0x000000ff1100720c */ /* 0x000fe20003f26270 */
[----:B------:R-:W-:Y:S01]  /*ce40*/  @!P5 IMAD.MOV R5, RZ, RZ, -R5 ;  /* 0x000000ffff05d224 */ /* 0x000fe200078e0a05 */
[C---:B------:R-:W-:Y:S02]  /*ce50*/  ISETP.GT.U32.AND P5, PT, R29.reuse, R15, PT ;  /* 0x0000000f1d00720c */ /* 0x040fe40003fa4070 */
[----:B------:R-:W-:Y:S01]  /*ce60*/  ISETP.GT.U32.AND P4, PT, R29, R14, PT ;  /* 0x0000000e1d00720c */ /* 0x000fe20003f84070 */
[----:B------:R-:W-:-:S10]  /*ce70*/  @!P3 IMAD.MOV R7, RZ, RZ, -R7 ;  /* 0x000000ffff07b224 */ /* 0x000fd400078e0a07 */
[--C-:B------:R-:W-:Y:S01]  /*ce80*/  @!P5 IMAD.IADD R15, R15, 0x1, -R29.reuse ;  /* 0x000000010f0fd824 */ /* 0x100fe200078e0a1d */
[----:B------:R-:W-:Y:S02]  /*ce90*/  ISETP.GE.AND P5, PT, R3, RZ, PT ;  /* 0x000000ff0300720c */ /* 0x000fe40003fa6270 */
[C---:B------:R-:W-:Y:S01]  /*cea0*/  IADD3 R3, R11.reuse, 0x18, RZ ;  /* 0x000000180b037810 */ /* 0x040fe20007ffe0ff */
[----:B------:R-:W-:Y:S02]  /*ceb0*/  @!P4 IMAD.IADD R14, R14, 0x1, -R29 ;  /* 0x000000010e0ec824 */ /* 0x000fe400078e0a1d */
[----:B------:R-:W-:Y:S02]  /*cec0*/  IMAD.MOV.U32 R4, RZ, RZ, R15 ;  /* 0x000000ffff047224 */ /* 0x000fe400078e000f */
[----:B------:R-:W-:Y:S02]  /*ced0*/  @!P0 IMAD.MOV R14, RZ, RZ, -R14 ;  /* 0x000000ffff0e8224 */ /* 0x000fe400078e0a0e */
[----:B------:R-:W-:Y:S01]  /*cee0*/  @!P2 IMAD.MOV R4, RZ, RZ, -R4 ;  /* 0x000000ffff04a224 */ /* 0x000fe200078e0a04 */
[----:B------:R0:W-:Y:S04]  /*cef0*/  STL [R1+0x7c], R0 ;  /* 0x00007c0001007387 */ /* 0x0001e80000100800 */
[----:B------:R-:W-:Y:S04]  /*cf00*/  STL [R1+0xf04], R5 ;  /* 0x000f040501007387 */ /* 0x000fe80000100800 */
[----:B------:R-:W-:Y:S04]  /*cf10*/  STL [R1+0xf08], R7 ;  /* 0x000f080701007387 */ /* 0x000fe80000100800 */
[----:B------:R-:W-:Y:S01]  /*cf20*/  STL [R1+0xf0c], R9 ;  /* 0x000f0c0901007387 */ /* 0x000fe20000100800 */
[----:B0-----:R-:W-:-:S02]  /*cf30*/  IADD3 R0, R11, 0x14, RZ ;  /* 0x000000140b007810 */ /* 0x001fc40007ffe0ff */
[----:B------:R-:W-:Y:S02]  /*cf40*/  IADD3 R13, R11, 0x12, RZ ;  /* 0x000000120b0d7810 */ /* 0x000fe40007ffe0ff */
[----:B--2---:R-:W-:-:S05]  /*cf50*/  IABS R26, R2 ;  /* 0x00000002001a7213 */ /* 0x004fca0000000000 */
[----:B------:R-:W-:-:S04]  /*cf60*/  IMAD.HI.U32 R6, R6, R26, RZ ;  /* 0x0000001a06067227 */ /* 0x000fc800078e00ff */
[----:B------:R-:W-:-:S04]  /*cf70*/  IMAD.MOV R6, RZ, RZ, -R6 ;  /* 0x000000ffff067224 */ /* 0x000fc800078e0a06 */
[----:B------:R-:W-:-:S05]  /*cf80*/  IMAD R26, R25, R6, R26 ;  /* 0x00000006191a7224 */ /* 0x000fca00078e021a */
[----:B------:R-:W-:Y:S01]  /*cf90*/  ISETP.GT.U32.AND P6, PT, R25, R26, PT ;  /* 0x0000001a1900720c */ /* 0x000fe20003fc4070 */
[----:B------:R-:W-:-:S04]  /*cfa0*/  IMAD.HI.U32 R6, R8, R22, RZ ;  /* 0x0000001608067227 */ /* 0x000fc800078e00ff */
[----:B------:R-:W-:-:S04]  /*cfb0*/  IMAD.MOV R18, RZ, RZ, -R6 ;  /* 0x000000ffff127224 */ /* 0x000fc800078e0a06 */
[----:B------:R-:W-:Y:S02]  /*cfc0*/  IMAD R16, R29, R18, R22 ;  /* 0x000000121d107224 */ /* 0x000fe400078e0216 */
[----:B------:R-:W-:-:S04]  /*cfd0*/  IMAD.HI.U32 R22, R8, R21, RZ ;  /* 0x0000001508167227 */ /* 0x000fc800078e00ff */
[----:B------:R-:W-:Y:S01]  /*cfe0*/  @!P6 IMAD.IADD R26, R26, 0x1, -R25 ;  /* 0x000000011a1ae824 */ /* 0x000fe200078e0a19 */
[----:B------:R-:W-:Y:S01]  /*cff0*/  ISETP.GT.U32.AND P6, PT, R29, R23, PT ;  /* 0x000000171d00720c */ /* 0x000fe20003fc4070 */
[----:B------:R-:W-:-:S04]  /*d000*/  IMAD.MOV R22, RZ, RZ, -R22 ;  /* 0x000000ffff167224 */ /* 0x000fc800078e0a16 */
[----:B------:R-:W-:Y:S01]  /*d010*/  IMAD R17, R29, R22, R21 ;  /* 0x000000161d117224 */ /* 0x000fe200078e0215 */
[----:B------:R-:W-:-:S07]  /*d020*/  IADD3 R6, R11, 0x1a, RZ ;  /* 0x0000001a0b067810 */ /* 0x000fce0007ffe0ff */
[----:B------:R-:W-:Y:S01]  /*d030*/  @!P6 IMAD.IADD R23, R23, 0x1, -R29 ;  /* 0x000000011717e824 */ /* 0x000fe200078e0a1d */
[----:B------:R-:W-:Y:S02]  /*d040*/  ISETP.GT.U32.AND P6, PT, R29, R17, PT ;  /* 0x000000111d00720c */ /* 0x000fe40003fc4070 */
[----:B------:R-:W-:-:S05]  /*d050*/  IABS R18, R6 ;  /* 0x0000000600127213 */ /* 0x000fca0000000000 */
[----:B------:R-:W-:Y:S01]  /*d060*/  IMAD.HI.U32 R24, R8, R18, RZ ;  /* 0x0000001208187227 */ /* 0x000fe200078e00ff */
[----:B------:R-:W-:-:S03]  /*d070*/  IABS R21, R3 ;  /* 0x0000000300157213 */ /* 0x000fc60000000000 */
[----:B------:R-:W-:Y:S02]  /*d080*/  IMAD.MOV R24, RZ, RZ, -R24 ;  /* 0x000000ffff187224 */ /* 0x000fe400078e0a18 */
[----:B------:R-:W-:Y:S01]  /*d090*/  @!P6 IMAD.IADD R17, R17, 0x1, -R29 ;  /* 0x000000011111e824 */ /* 0x000fe200078e0a1d */
[----:B------:R-:W-:Y:S01]  /*d0a0*/  ISETP.GT.U32.AND P3, PT, R25, R26, PT ;  /* 0x0000001a1900720c */ /* 0x000fe20003f64070 */
[C---:B------:R-:W-:Y:S01]  /*d0b0*/  IMAD R18, R29.reuse, R24, R18 ;  /* 0x000000181d127224 */ /* 0x040fe200078e0212 */
[C---:B------:R-:W-:Y:S01]  /*d0c0*/  ISETP.GT.U32.AND P4, PT, R29.reuse, R16, PT ;  /* 0x000000101d00720c */ /* 0x040fe20003f84070 */
[----:B------:R-:W-:Y:S01]  /*d0d0*/  IMAD.HI.U32 R15, R8, R21, RZ ;  /* 0x00000015080f7227 */ /* 0x000fe200078e00ff */
[C---:B------:R-:W-:Y:S02]  /*d0e0*/  ISETP.GT.U32.AND P0, PT, R29.reuse, R17, PT ;  /* 0x000000111d00720c */ /* 0x040fe40003f04070 */
[----:B------:R-:W-:Y:S01]  /*d0f0*/  ISETP.GT.U32.AND P2, PT, R29, R18, PT ;  /* 0x000000121d00720c */ /* 0x000fe20003f44070 */
[----:B------:R-:W-:Y:S01]  /*d100*/  IMAD.MOV R15, RZ, RZ, -R15 ;  /* 0x000000ffff0f7224 */ /* 0x000fe200078e0a0f */
[----:B------:R-:W-:-:S03]  /*d110*/  ISETP.GE.AND P6, PT, R11, RZ, PT ;  /* 0x000000ff0b00720c */ /* 0x000fc60003fc6270 */
[----:B------:R-:W-:Y:S02]  /*d120*/  IMAD R21, R29, R15, R21 ;  /* 0x0000000f1d157224 */ /* 0x000fe400078e0215 */
[----:B------:R-:W-:Y:S01]  /*d130*/  @!P3 IMAD.IADD R26, R26, 0x1, -R25 ;  /* 0x000000011a1ab824 */ /* 0x000fe200078e0a19 */
[----:B------:R-:W-:Y:S01]  /*d140*/  ISETP.GE.AND P3, PT, R6, RZ, PT ;  /* 0x000000ff0600720c */ /* 0x000fe20003f66270 */
[--C-:B------:R-:W-:Y:S01]  /*d150*/  @!P4 IMAD.IADD R16, R16, 0x1, -R29.reuse ;  /* 0x000000011010c824 */ /* 0x100fe200078e0a1d */
[----:B------:R-:W-:Y:S01]  /*d160*/  IADD3 R6, R11, 0x16, RZ ;  /* 0x000000160b067810 */ /* 0x000fe20007ffe0ff */
[--C-:B------:R-:W-:Y:S01]  /*d170*/  @!P0 IMAD.IADD R17, R17, 0x1, -R29.reuse ;  /* 0x0000000111118824 */ /* 0x100fe200078e0a1d */
[C---:B------:R-:W-:Y:S01]  /*d180*/  ISETP.GT.U32.AND P0, PT, R29.reuse, R21, PT ;  /* 0x000000151d00720c */ /* 0x040fe20003f04070 */
[----:B------:R0:W-:Y:S01]  /*d190*/  STL [R1+0xf00], R26 ;  /* 0x000f001a01007387 */ /* 0x0001e20000100800 */
[----:B------:R-:W-:Y:S01]  /*d1a0*/  ISETP.GT.U32.AND P4, PT, R29, R16, PT ;  /* 0x000000101d00720c */ /* 0x000fe20003f84070 */
[----:B------:R-:W-:Y:S01]  /*d1b0*/  @!P2 IMAD.IADD R18, R18, 0x1, -R29 ;  /* 0x000000011212a824 */ /* 0x000fe200078e0a1d */
[----:B------:R-:W-:Y:S01]  /*d1c0*/  IABS R22, R6 ;  /* 0x0000000600167213 */ /* 0x000fe20000000000 */
[----:B0-----:R-:W-:-:S04]  /*d1d0*/  IMAD.MOV.U32 R26, RZ, RZ, R23 ;  /* 0x000000ffff1a7224 */ /* 0x001fc800078e0017 */
[----:B------:R-:W-:-:S04]  /*d1e0*/  IMAD.HI.U32 R25, R8, R22, RZ ;  /* 0x0000001608197227 */ /* 0x000fc800078e00ff */
[----:B------:R-:W-:Y:S01]  /*d1f0*/  @!P6 IMAD.MOV R26, RZ, RZ, -R26 ;  /* 0x000000ffff1ae224 */ /* 0x000fe200078e0a1a */
[----:B------:R-:W-:Y:S01]  /*d200*/  ISETP.GT.U32.AND P6, PT, R29, R18, PT ;  /* 0x000000121d00720c */ /* 0x000fe20003fc4070 */
[----:B------:R-:W-:Y:S01]  /*d210*/  IMAD.MOV R25, RZ, RZ, -R25 ;  /* 0x000000ffff197224 */ /* 0x000fe200078e0a19 */
[----:B------:R-:W-:Y:S01]  /*d220*/  IABS R24, R0 ;  /* 0x0000000000187213 */ /* 0x000fe20000000000 */
[--C-:B------:R-:W-:Y:S02]  /*d230*/  @!P0 IMAD.IADD R21, R21, 0x1, -R29.reuse ;  /* 0x0000000115158824 */ /* 0x100fe400078e0a1d */
[----:B------:R-:W-:Y:S01]  /*d240*/  @!P4 IMAD.IADD R16, R16, 0x1, -R29 ;  /* 0x000000011010c824 */ /* 0x000fe200078e0a1d */
[----:B------:R-:W-:Y:S01]  /*d250*/  ISETP.GE.AND P4, PT, R3, RZ, PT ;  /* 0x000000ff0300720c */ /* 0x000fe20003f86270 */
[C---:B------:R-:W-:Y:S01]  /*d260*/  IMAD R22, R29.reuse, R25, R22 ;  /* 0x000000191d167224 */ /* 0x040fe200078e0216 */
[----:B------:R-:W-:Y:S01]  /*d270*/  IABS R3, R13 ;  /* 0x0000000d00037213 */ /* 0x000fe20000000000 */
[----:B------:R-:W-:Y:S01]  /*d280*/  IMAD.HI.U32 R15, R8, R24, RZ ;  /* 0x00000018080f7227 */ /* 0x000fe200078e00ff */
[----:B------:R-:W-:-:S03]  /*d290*/  ISETP.GT.U32.AND P0, PT, R29, R21, PT ;  /* 0x000000151d00720c */ /* 0x000fc60003f04070 */
[----:B------:R-:W-:Y:S01]  /*d2a0*/  @!P6 IMAD.IADD R18, R18, 0x1, -R29 ;  /* 0x000000011212e824 */ /* 0x000fe200078e0a1d */
[----:B------:R-:W-:Y:S01]  /*d2b0*/  ISETP.GT.U32.AND P6, PT, R29, R22, PT ;  /* 0x000000161d00720c */ /* 0x000fe20003fc4070 */
[----:B------:R-:W-:Y:S02]  /*d2c0*/  IMAD.MOV R15, RZ, RZ, -R15 ;  /* 0x000000ffff0f7224 */ /* 0x000fe400078e0a0f */
[----:B------:R-:W-:-:S04]  /*d2d0*/  IMAD.HI.U32 R25, R8, R3, RZ ;  /* 0x0000000308197227 */ /* 0x000fc800078e00ff */
[----:B------:R-:W-:Y:S02]  /*d2e0*/  IMAD R24, R29, R15, R24 ;  /* 0x0000000f1d187224 */ /* 0x000fe400078e0218 */
[----:B------:R-:W-:Y:S02]  /*d2f0*/  IMAD.MOV R25, RZ, RZ, -R25 ;  /* 0x000000ffff197224 */ /* 0x000fe400078e0a19 */
[----:B------:R-:W-:Y:S01]  /*d300*/  @!P0 IMAD.IADD R21, R21, 0x1, -R29 ;  /* 0x0000000115158824 */ /* 0x000fe200078e0a1d */
[C---:B------:R-:W-:Y:S01]  /*d310*/  ISETP.GT.U32.AND P0, PT, R29.reuse, R24, PT ;  /* 0x000000181d00720c */ /* 0x040fe20003f04070 */
[----:B------:R-:W-:Y:S01]  /*d320*/  IMAD R25, R29, R25, R3 ;  /* 0x000000191d197224 */ /* 0x000fe200078e0203 */
[----:B------:R0:W-:Y:S01]  /*d330*/  STL [R1+0xf10], R14 ;  /* 0x000f100e01007387 */ /* 0x0001e20000100800 */
[----:B------:R-:W-:Y:S01]  /*d340*/  IADD3 R19, R11, 0x10, RZ ;  /* 0x000000100b137810 */ /* 0x000fe20007ffe0ff */
[----:B------:R-:W-:Y:S02]  /*d350*/  @!P6 IMAD.IADD R22, R22, 0x1, -R29 ;  /* 0x000000011616e824 */ /* 0x000fe400078e0a1d */
[----:B------:R-:W-:-:S02]  /*d360*/  ISETP.GT.U32.AND P6, PT, R29, R25, PT ;  /* 0x000000191d00720c */ /* 0x000fc40003fc4070 */
[----:B------:R-:W-:Y:S02]  /*d370*/  IABS R27, R19 ;  /* 0x00000013001b7213 */ /* 0x000fe40000000000 */
[C---:B0-----:R-:W-:Y:S01]  /*d380*/  IADD3 R14, R11.reuse, 0xe, RZ ;  /* 0x0000000e0b0e7810 */ /* 0x041fe20007ffe0ff */
[----:B------:R-:W-:Y:S03]  /*d390*/  STL [R1+0x1c], R4 ;  /* 0x00001c0401007387 */ /* 0x000fe60000100800 */
[----:B------:R-:W-:Y:S01]  /*d3a0*/  IABS R28, R14 ;  /* 0x0000000e001c7213 */ /* 0x000fe20000000000 */
[----:B------:R0:W-:Y:S01]  /*d3b0*/  STL [R1+0xf14], R26 ;  /* 0x000f141a01007387 */ /* 0x0001e20000100800 */
[----:B------:R-:W-:Y:S01]  /*d3c0*/  IMAD.HI.U32 R3, R8, R27, RZ ;  /* 0x0000001b08037227 */ /* 0x000fe200078e00ff */
[----:B------:R-:W-:-:S03]  /*d3d0*/  IADD3 R7, R11, 0xa, RZ ;  /* 0x0000000a0b077810 */ /* 0x000fc60007ffe0ff */
[----:B------:R-:W-:Y:S01]  /*d3e0*/  IMAD.HI.U32 R15, R8, R28, RZ ;  /* 0x0000001c080f7227 */ /* 0x000fe200078e00ff */
[----:B------:R-:W-:-:S03]  /*d3f0*/  ISETP.GE.AND P2, PT, R6, RZ, PT ;  /* 0x000000ff0600720c */ /* 0x000fc60003f46270 */
[----:B0-----:R-:W-:Y:S01]  /*d400*/  IMAD.MOV.U32 R26, RZ, RZ, R0 ;  /* 0x000000ffff1a7224 */ /* 0x001fe200078e0000 */
[----:B------:R-:W-:Y:S01]  /*d410*/  IADD3 R0, R11, 0xc, RZ ;  /* 0x0000000c0b007810 */ /* 0x000fe20007ffe0ff */
[----:B------:R-:W-:Y:S01]  /*d420*/  @!P0 IMAD.IADD R24, R24, 0x1, -R29 ;  /* 0x0000000118188824 */ /* 0x000fe200078e0a1d */
[----:B------:R-:W-:Y:S01]  /*d430*/  ISETP.GT.U32.AND P0, PT, R29, R22, PT ;  /* 0x000000161d00720c */ /* 0x000fe20003f04070 */
[----:B------:R-:W-:Y:S01]  /*d440*/  IMAD.MOV R3, RZ, RZ, -R3 ;  /* 0x000000ffff037224 */ /* 0x000fe200078e0a03 */
[----:B------:R-:W-:Y:S01]  /*d450*/  IABS R6, R0 ;  /* 0x0000000000067213 */ /* 0x000fe20000000000 */
[----:B------:R-:W-:Y:S01]  /*d460*/  IMAD.MOV R15, RZ, RZ, -R15 ;  /* 0x000000ffff0f7224 */ /* 0x000fe200078e0a0f */
[----:B------:R-:W-:Y:S01]  /*d470*/  IABS R23, R7 ;  /* 0x0000000700177213 */ /* 0x000fe20000000000 */
[----:B------:R-:W-:Y:S01]  /*d480*/  @!P6 IMAD.IADD R25, R25, 0x1, -R29 ;  /* 0x000000011919e824 */ /* 0x000fe200078e0a1d */
[C---:B------:R-:W-:Y:S01]  /*d490*/  ISETP.GT.U32.AND P6, PT, R29.reuse, R24, PT ;  /* 0x000000181d00720c */ /* 0x040fe20003fc4070 */
[----:B------:R-:W-:Y:S01]  /*d4a0*/  IMAD R27, R29, R3, R27 ;  /* 0x000000031d1b7224 */ /* 0x000fe200078e021b */
[----:B------:R-:W-:Y:S01]  /*d4b0*/  IADD3 R5, R11, 0x8, RZ ;  /* 0x000000080b057810 */ /* 0x000fe20007ffe0ff */
[----:B------:R-:W-:-:S02]  /*d4c0*/  IMAD R28, R29, R15, R28 ;  /* 0x0000000f1d1c7224 */ /* 0x000fc400078e021c */
[----:B------:R-:W-:-:S04]  /*d4d0*/  IMAD.HI.U32 R3, R8, R6, RZ ;  /* 0x0000000608037227 */ /* 0x000fc800078e00ff */
[----:B------:R-:W-:Y:S01]  /*d4e0*/  IMAD.HI.U32 R15, R8, R23, RZ ;  /* 0x00000017080f7227 */ /* 0x000fe200078e00ff */
[----:B------:R-:W-:-:S03]  /*d4f0*/  IABS R4, R5 ;  /* 0x0000000500047213 */ /* 0x000fc60000000000 */
[----:B------:R-:W-:Y:S02]  /*d500*/  IMAD.MOV R3, RZ, RZ, -R3 ;  /* 0x000000ffff037224 */ /* 0x000fe400078e0a03 */
[----:B------:R-:W-:Y:S02]  /*d510*/  IMAD.MOV R15, RZ, RZ, -R15 ;  /* 0x000000ffff0f7224 */ /* 0x000fe400078e0a0f */
[C---:B------:R-:W-:Y:S02]  /*d520*/  IMAD R3, R29.reuse, R3, R6 ;  /* 0x000000031d037224 */ /* 0x040fe400078e0206 */
[----:B------:R-:W-:Y:S01]  /*d530*/  @!P0 IMAD.IADD R22, R22, 0x1, -R29 ;  /* 0x0000000116168824 */ /* 0x000fe200078e0a1d */
[C---:B------:R-:W-:Y:S01]  /*d540*/  ISETP.GT.U32.AND P0, PT, R29.reuse, R27, PT ;  /* 0x0000001b1d00720c */ /* 0x040fe20003f04070 */
[----:B------:R-:W-:Y:S02]  /*d550*/  IMAD R6, R29, R15, R23 ;  /* 0x0000000f1d067224 */ /* 0x000fe400078e0217 */
[----:B------:R-:W-:Y:S01]  /*d560*/  IMAD.MOV.U32 R23, RZ, RZ, R4 ;  /* 0x000000ffff177224 */ /* 0x000fe200078e0004 */
[C---:B------:R-:W-:Y:S01]  /*d570*/  IADD3 R10, R11.reuse, 0x6, RZ ;  /* 0x000000060b0a7810 */ /* 0x040fe20007ffe0ff */
[----:B------:R-:W-:Y:S01]  /*d580*/  @!P6 IMAD.IADD R24, R24, 0x1, -R29 ;  /* 0x000000011818e824 */ /* 0x000fe200078e0a1d */
[----:B------:R-:W-:-:S02]  /*d590*/  IADD3 R12, R11, 0x4, RZ ;  /* 0x000000040b0c7810 */ /* 0x000fc40007ffe0ff */
[----:B------:R-:W-:Y:S01]  /*d5a0*/  IADD3 R9, R11, 0x2, RZ ;  /* 0x000000020b097810 */ /* 0x000fe20007ffe0ff */
[----:B------:R-:W-:Y:S01]  /*d5b0*/  IMAD.HI.U32 R11, R8, R23, RZ ;  /* 0x00000017080b7227 */ /* 0x000fe200078e00ff */
[----:B------:R-:W-:-:S03]  /*d5c0*/  ISETP.GT.U32.AND P6, PT, R29, R28, PT ;  /* 0x0000001c1d00720c */ /* 0x000fc60003fc4070 */
[----:B------:R-:W-:Y:S02]  /*d5d0*/  IMAD.MOV R4, RZ, RZ, -R11 ;  /* 0x000000ffff047224 */ /* 0x000fe400078e0a0b */
[----:B------:R-:W-:Y:S01]  /*d5e0*/  @!P0 IMAD.IADD R27, R27, 0x1, -R29 ;  /* 0x000000011b1b8824 */ /* 0x000fe200078e0a1d */
[C---:B------:R-:W-:Y:S01]  /*d5f0*/  ISETP.GT.U32.AND P0, PT, R29.reuse, R6, PT ;  /* 0x000000061d00720c */ /* 0x040fe20003f04070 */
[C---:B------:R-:W-:Y:S02]  /*d600*/  IMAD R23, R29.reuse, R4, R23 ;  /* 0x000000041d177224 */ /* 0x040fe400078e0217 */
[----:B------:R-:W-:Y:S01]  /*d610*/  @!P1 IMAD.MOV R16, RZ, RZ, -R16 ;  /* 0x000000ffff109224 */ /* 0x000fe200078e0a10 */
[----:B------:R-:W-:-:S03]  /*d620*/  ISETP.GT.U32.AND P1, PT, R29, R25, PT ;  /* 0x000000191d00720c */ /* 0x000fc60003f24070 */
[----:B------:R-:W-:Y:S01]  /*d630*/  @!P6 IMAD.IADD R28, R28, 0x1, -R29 ;  /* 0x000000011c1ce824 */ /* 0x000fe200078e0a1d */
[----:B------:R-:W-:-:S05]  /*d640*/  ISETP.GT.U32.AND P6, PT, R29, R23, PT ;  /* 0x000000171d00720c */ /* 0x000fca0003fc4070 */
[----:B------:R-:W-:-:S04]  /*d650*/  @!P0 IMAD.IADD R6, R6, 0x1, -R29 ;  /* 0x0000000106068824 */ /* 0x000fc800078e0a1d */
[----:B------:R-:W-:Y:S01]  /*d660*/  @!P1 IMAD.IADD R25, R25, 0x1, -R29 ;  /* 0x0000000119199824 */ /* 0x000fe200078e0a1d */
[----:B------:R-:W-:-:S03]  /*d670*/  ISETP.GT.U32.AND P1, PT, R29, R3, PT ;  /* 0x000000031d00720c */ /* 0x000fc60003f24070 */
[----:B------:R-:W-:Y:S01]  /*d680*/  @!P6 IMAD.IADD R23, R23, 0x1, -R29 ;  /* 0x000000011717e824 */ /* 0x000fe200078e0a1d */
[----:B------:R-:W-:Y:S01]  /*d690*/  ISETP.GT.U32.AND P6, PT, R29, R6, PT ;  /* 0x000000061d00720c */ /* 0x000fe20003fc4070 */
[----:B------:R0:W-:Y:S01]  /*d6a0*/  STL [R1+0xf18], R16 ;  /* 0x000f181001007387 */ /* 0x0001e20000100800 */
[----:B------:R-:W-:-:S05]  /*d6b0*/  IABS R15, R10 ;  /* 0x0000000a000f7213 */ /* 0x000fca0000000000 */
[----:B------:R-:W-:Y:S01]  /*d6c0*/  IMAD.MOV.U32 R11, RZ, RZ, R15 ;  /* 0x000000ffff0b7224 */ /* 0x000fe200078e000f */
[----:B0-----:R-:W-:Y:S01]  /*d6d0*/  IABS R16, R12 ;  /* 0x0000000c00107213 */ /* 0x001fe20000000000 */
[----:B------:R-:W-:Y:S01]  /*d6e0*/  @!P1 IMAD.IADD R3, R3, 0x1, -R29 ;  /* 0x0000000103039824 */ /* 0x000fe200078e0a1d */
[----:B------:R-:W-:-:S03]  /*d6f0*/  ISETP.GE.AND P1, PT, R26, RZ, PT ;  /* 0x000000ff1a00720c */ /* 0x000fc60003f26270 */
[----:B------:R-:W-:Y:S02]  /*d700*/  @!P6 IMAD.IADD R6, R6, 0x1, -R29 ;  /* 0x000000010606e824 */ /* 0x000fe400078e0a1d */
[----:B------:R-:W-:Y:S01]  /*d710*/  IMAD.MOV.U32 R15, RZ, RZ, R16 ;  /* 0x000000ffff0f7224 */ /* 0x000fe200078e0010 */
[----:B------:R-:W-:Y:S01]  /*d720*/  ISETP.GE.AND P6, PT, R0, RZ, PT ;  /* 0x000000ff0000720c */ /* 0x000fe20003fc6270 */
[C---:B------:R-:W-:Y:S01]  /*d730*/  IMAD.HI.U32 R4, R8.reuse, R11, RZ ;  /* 0x0000000b08047227 */ /* 0x040fe200078e00ff */
[----:B------:R-:W-:Y:S01]  /*d740*/  ISETP.GE.AND P0, PT, R13, RZ, PT ;  /* 0x000000ff0d00720c */ /* 0x000fe20003f06270 */
[----:B------:R-:W0:Y:S01]  /*d750*/  S2R R0, SR_TID.X ;  /* 0x0000000000007919 */ /* 0x000e220000002100 */
[----:B------:R-:W-:Y:S01]  /*d760*/  IABS R16, R9 ;  /* 0x0000000900107213 */ /* 0x000fe20000000000 */
[----:B------:R-:W-:Y:S01]  /*d770*/  @!P3 IMAD.MOV R18, RZ, RZ, -R18 ;  /* 0x000000ffff12b224 */ /* 0x000fe200078e0a12 */
[----:B------:R-:W-:Y:S01]  /*d780*/  ISETP.GT.U32.AND P3, PT, R29, R28, PT ;  /* 0x0000001c1d00720c */ /* 0x000fe20003f64070 */
[----:B------:R-:W-:Y:S01]  /*d790*/  IMAD.HI.U32 R20, R8, R15, RZ ;  /* 0x0000000f08147227 */ /* 0x000fe200078e00ff */
[----:B------:R-:W2:Y:S03]  /*d7a0*/  LDL.LU R13, [R1+0xf64] ;  /* 0x000f6400010d7983 */ /* 0x000ea60000300800 */
[----:B------:R-:W-:-:S02]  /*d7b0*/  IMAD.MOV R4, RZ, RZ, -R4 ;  /* 0x000000ffff047224 */ /* 0x000fc400078e0a04 */
[----:B------:R-:W-:Y:S01]  /*d7c0*/  @!P5 IMAD.MOV R17, RZ, RZ, -R17 ;  /* 0x000000ffff11d224 */ /* 0x000fe200078e0a11 */
[----:B------:R-:W-:Y:S01]  /*d7d0*/  ISETP.GT.U32.AND P5, PT, R29, R27, PT ;  /* 0x0000001b1d00720c */ /* 0x000fe20003fa4070 */
[----:B------:R-:W-:Y:S02]  /*d7e0*/  IMAD.MOV R26, RZ, RZ, -R20 ;  /* 0x000000ffff1a7224 */ /* 0x000fe400078e0a14 */
[----:B------:R-:W-:-:S04]  /*d7f0*/  IMAD.HI.U32 R20, R8, R16, RZ ;  /* 0x0000001008147227 */ /* 0x000fc800078e00ff */
[C---:B------:R-:W-:Y:S02]  /*d800*/  IMAD R8, R29.reuse, R4, R11 ;  /* 0x000000041d087224 */ /* 0x040fe400078e020b */
[----:B------:R-:W-:Y:S01]  /*d810*/  @!P2 IMAD.MOV R22, RZ, RZ, -R22 ;  /* 0x000000ffff16a224 */ /* 0x000fe200078e0a16 */
[C---:B------:R-:W-:Y:S01]  /*d820*/  ISETP.GT.U32.AND P2, PT, R29.reuse, R23, PT ;  /* 0x000000171d00720c */ /* 0x040fe20003f44070 */
[----:B------:R-:W-:Y:S01]  /*d830*/  @!P1 IMAD.MOV R24, RZ, RZ, -R24 ;  /* 0x000000ffff189224 */ /* 0x000fe200078e0a18 */
[----:B------:R-:W-:Y:S01]  /*d840*/  ISETP.GT.U32.AND P1, PT, R29, R8, PT ;  /* 0x000000081d00720c */ /* 0x000fe20003f24070 */
[----:B------:R-:W-:Y:S01]  /*d850*/  @!P0 IMAD.MOV R25, RZ, RZ, -R25 ;  /* 0x000000ffff198224 */ /* 0x000fe200078e0a19 */
[----:B------:R-:W-:Y:S01]  /*d860*/  ISETP.GE.AND P0, PT, R19, RZ, PT ;  /* 0x000000ff1300720c */ /* 0x000fe20003f06270 */
[----:B------:R-:W-:Y:S01]  /*d870*/  IMAD R11, R29, R26, R15 ;  /* 0x0000001a1d0b7224 */ /* 0x000fe200078e020f */
[----:B------:R-:W3:Y:S01]  /*d880*/  LDL.LU R4, [R1+0xf60] ;  /* 0x000f600001047983 */ /* 0x000ee20000300800 */
[--C-:B------:R-:W-:Y:S01]  /*d890*/  @!P3 IMAD.IADD R28, R28, 0x1, -R29.reuse ;  /* 0x000000011c1cb824 */ /* 0x100fe200078e0a1d */
[----:B------:R-:W-:Y:S01]  /*d8a0*/  ISETP.GE.AND P3, PT, R14, RZ, PT ;  /* 0x000000ff0e00720c */ /* 0x000fe20003f66270 */
[----:B------:R-:W-:Y:S01]  /*d8b0*/  @!P5 IMAD.IADD R27, R27, 0x1, -R29 ;  /* 0x000000011b1bd824 */ /* 0x000fe200078e0a1d */
[----:B------:R-:W-:Y:S01]  /*d8c0*/  ISETP.GT.U32.AND P5, PT, R29, R11, PT ;  /* 0x0000000b1d00720c */ /* 0x000fe20003fa4070 */
[----:B------:R-:W-:-:S02]  /*d8d0*/  @!P4 IMAD.MOV R21, RZ, RZ, -R21 ;  /* 0x000000ffff15c224 */ /* 0x000fc400078e0a15 */
[--C-:B------:R-:W-:Y:S01]  /*d8e0*/  @!P2 IMAD.IADD R23, R23, 0x1, -R29.reuse ;  /* 0x000000011717a824 */ /* 0x100fe200078e0a1d */
[----:B------:R-:W-:Y:S01]  /*d8f0*/  ISETP.GE.AND P2, PT, R7, RZ, PT ;  /* 0x000000ff0700720c */ /* 0x000fe20003f46270 */
[----:B0-----:R-:W-:Y:S01]  /*d900*/  IMAD.SHL.U32 R7, R0, 0x20, RZ ;  /* 0x0000002000077824 */ /* 0x001fe200078e00ff */
[----:B------:R-:W-:Y:S01]  /*d910*/  STL [R1+0xf24], R17 ;  /* 0x000f241101007387 */ /* 0x000fe20000100800 */
[----:B------:R-:W-:Y:S01]  /*d920*/  @!P1 IMAD.IADD R8, R8, 0x1, -R29 ;  /* 0x0000000108089824 */ /* 0x000fe200078e0a1d */
[----:B------:R-:W-:Y:S01]  /*d930*/  ISETP.GE.AND P1, PT, R5, RZ, PT ;  /* 0x000000ff0500720c */ /* 0x000fe20003f26270 */
[----:B------:R-:W-:Y:S01]  /*d940*/  @!P0 IMAD.MOV R27, RZ, RZ, -R27 ;  /* 0x000000ffff1b8224 */ /* 0x000fe200078e0a1b */
[----:B------:R-:W-:Y:S01]  /*d950*/  STL [R1+0xf28], R18 ;  /* 0x000f281201007387 */ /* 0x000fe20000100800 */
[----:B------:R-:W-:Y:S01]  /*d960*/  SHF.R.S32.HI R5, RZ, 0x2, R0 ;  /* 0x00000002ff057819 */ /* 0x000fe20000011400 */
[----:B------:R-:W-:Y:S01]  /*d970*/  @!P3 IMAD.MOV R28, RZ, RZ, -R28 ;  /* 0x000000ffff1cb224 */ /* 0x000fe200078e0a1c */
[----:B------:R-:W-:Y:S01]  /*d980*/  LOP3.LUT R7, R7, 0x60, RZ, 0xc0, !PT ;  /* 0x0000006007077812 */ /* 0x000fe200078ec0ff */
[----:B------:R-:W-:Y:S01]  /*d990*/  STL [R1+0xf2c], R21 ;  /* 0x000f2c1501007387 */ /* 0x000fe20000100800 */
[----:B------:R-:W-:-:S03]  /*d9a0*/  SGXT R14, R5, 0x1 ;  /* 0x00000001050e781a */ /* 0x000fc60000000200 */
[----:B------:R-:W-:Y:S01]  /*d9b0*/  STL [R1+0xf30], R22 ;  /* 0x000f301601007387 */ /* 0x000fe20000100800 */
[----:B------:R-:W-:-:S03]  /*d9c0*/  @!P5 IMAD.IADD R11, R11, 0x1, -R29 ;  /* 0x000000010b0bd824 */ /* 0x000fc600078e0a1d */
[----:B------:R-:W-:Y:S01]  /*d9d0*/  STL [R1+0xf34], R24 ;  /* 0x000f341801007387 */ /* 0x000fe20000100800 */
[----:B------:R-:W-:-:S03]  /*d9e0*/  ISETP.GT.U32.AND P5, PT, R29, R8, PT ;  /* 0x000000081d00720c */ /* 0x000fc60003fa4070 */
[----:B------:R-:W-:Y:S01]  /*d9f0*/  STL [R1+0xf38], R25 ;  /* 0x000f381901007387 */ /* 0x000fe20000100800 */
[----:B------:R-:W-:Y:S01]  /*da00*/  ISETP.GE.AND P3, PT, R10, RZ, PT ;  /* 0x000000ff0a00720c */ /* 0x000fe20003f66270 */
[C---:B------:R-:W-:Y:S02]  /*da10*/  IMAD.SHL.U32 R10, R0.reuse, 0x2, RZ ;  /* 0x00000002000a7824 */ /* 0x040fe400078e00ff */
[----:B------:R-:W-:Y:S01]  /*da20*/  STL [R1+0xf3c], R27 ;  /* 0x000f3c1b01007387 */ /* 0x000fe20000100800 */
[----:B------:R-:W-:-:S03]  /*da30*/  IMAD.SHL.U32 R5, R0, 0x10, RZ ;  /* 0x0000001000057824 */ /* 0x000fc600078e00ff */
[----:B------:R-:W-:Y:S04]  /*da40*/  STL [R1+0xf40], R28 ;  /* 0x000f401c01007387 */ /* 0x000fe80000100800 */
[----:B------:R0:W-:Y:S01]  /*da50*/  STL [R1+0xddc], R7 ;  /* 0x000ddc0701007387 */ /* 0x0001e20000100800 */
[----:B------:R-:W-:Y:S02]  /*da60*/  LOP3.LUT R5, R5, 0x100, RZ, 0xc0, !PT ;  /* 0x0000010005057812 */ /* 0x000fe400078ec0ff */
[----:B------:R-:W-:Y:S01]  /*da70*/  ISETP.GT.U32.AND P4, PT, R29, R3, PT ;  /* 0x000000031d00720c */ /* 0x000fe20003f84070 */
[----:B------:R-:W-:Y:S01]  /*da80*/  @!P5 IMAD.IADD R8, R8, 0x1, -R29 ;  /* 0x000000010808d824 */ /* 0x000fe200078e0a1d */
[----:B------:R-:W4:Y:S01]  /*da90*/  LDL.LU R19, [R1+0x98] ;  /* 0x0000980001137983 */ /* 0x000f220000300800 */
[----:B0-----:R-:W-:-:S04]  /*daa0*/  LOP3.LUT R7, R7, 0x90, R14, 0xf8, !PT ;  /* 0x0000009007077812 */ /* 0x001fc800078ef80e */
[----:B------:R-:W-:Y:S02]  /*dab0*/  LOP3.LUT R7, R7, 0x10, R10, 0x78, !PT ;  /* 0x0000001007077812 */ /* 0x000fe400078e780a */
[----:B------:R-:W-:Y:S02]  /*dac0*/  ISETP.GE.AND P5, PT, R12, RZ, PT ;  /* 0x000000ff0c00720c */ /* 0x000fe40003fa6270 */
[----:B------:R-:W5:Y:S01]  /*dad0*/  LDL.LU R12, [R1+0x60] ;  /* 0x00006000010c7983 */ /* 0x000f620000300800 */
[----:B------:R-:W-:-:S05]  /*dae0*/  IMAD.IADD R5, R5, 0x1, R7 ;  /* 0x0000000105057824 */ /* 0x000fca00078e0207 */
[----:B------:R0:W-:Y:S04]  /*daf0*/  STL [R1+0xdd0], R5 ;  /* 0x000dd00501007387 */ /* 0x0001e80000100800 */
[----:B------:R-:W2:Y:S01]  /*db00*/  LDL.LU R10, [R1+0x48] ;  /* 0x00004800010a7983 */ /* 0x000ea20000300800 */
[----:B------:R-:W-:Y:S02]  /*db10*/  @!P4 IMAD.IADD R3, R3, 0x1, -R29 ;  /* 0x000000010303c824 */ /* 0x000fe400078e0a1d */
[----:B------:R-:W-:Y:S02]  /*db20*/  @!P2 IMAD.MOV R6, RZ, RZ, -R6 ;  /* 0x000000ffff06a224 */ /* 0x000fe400078e0a06 */
[----:B------:R-:W-:Y:S02]  /*db30*/  @!P6 IMAD.MOV R3, RZ, RZ, -R3 ;  /* 0x000000ffff03e224 */ /* 0x000fe400078e0a03 */
[----:B------:R-:W-:Y:S01]  /*db40*/  IMAD.MOV R15, RZ, RZ, -R20 ;  /* 0x000000ffff0f7224 */ /* 0x000fe200078e0a14 */
[----:B------:R-:W-:-:S02]  /*db50*/  SHF.R.U32.HI R0, RZ, 0x4, R0 ;  /* 0x00000004ff007819 */ /* 0x000fc40000011600 */
[----:B------:R1:W-:Y:S01]  /*db60*/  STL [R1+0xf4c], R3 ;  /* 0x000f4c0301007387 */ /* 0x0003e20000100800 */
[----:B------:R-:W-:-:S03]  /*db70*/  IMAD R15, R29, R15, R16 ;  /* 0x0000000f1d0f7224 */ /* 0x000fc600078e0210 */
[----:B------:R4:W-:Y:S01]  /*db80*/  STL [R1+0xf50], R6 ;  /* 0x000f500601007387 */ /* 0x0009e20000100800 */
[----:B------:R-:W-:-:S03]  /*db90*/  SGXT.U32 R0, R0, 0x2 ;  /* 0x000000020000781a */ /* 0x000fc60000000000 */
[----:B------:R-:W3:Y:S04]  /*dba0*/  LDL.LU R16, [R1+0x14] ;  /* 0x0000140001107983 */ /* 0x000ee80000300800 */
[----:B------:R-:W3:Y:S01]  /*dbb0*/  LDL.LU R26, [R1] ;  /* 0x00000000011a7983 */ /* 0x000ee20000300800 */
[----:B------:R-:W-:Y:S02]  /*dbc0*/  ISETP.GE.AND P6, PT, R2, RZ, PT ;  /* 0x000000ff0200720c */ /* 0x000fe40003fc6270 */
[----:B------:R-:W-:Y:S01]  /*dbd0*/  LOP3.LUT R0, R0, 0x1c, RZ, 0xfc, !PT ;  /* 0x0000001c00007812 */ /* 0x000fe200078efcff */
[----:B------:R-:W3:Y:S04]  /*dbe0*/  LDL.LU R2, [R1+0x300] ;  /* 0x0003000001027983 */ /* 0x000ee80000300800 */
[----:B0-----:R-:W-:Y:S01]  /*dbf0*/  IMAD R5, R0, c[0x0][0x188], RZ ;  /* 0x0000620000057a24 */ /* 0x001fe200078e02ff */
[----:B------:R-:W3:Y:S04]  /*dc00*/  LDL.LU R14, [R1+0x364] ;  /* 0x00036400010e7983 */ /* 0x000ee80000300800 */
[----:B------:R-:W3:Y:S01]  /*dc10*/  LDL.LU R0, [R1+0x368] ;  /* 0x0003680001007983 */ /* 0x000ee20000300800 */
[----:B------:R-:W-:-:S03]  /*dc20*/  ISETP.GT.U32.AND P4, PT, R29, R15, PT ;  /* 0x0000000f1d00720c */ /* 0x000fc60003f84070 */
[----:B------:R-:W3:Y:S01]  /*dc30*/  LDL.LU R20, [R1+0x378] ;  /* 0x0003780001147983 */ /* 0x000ee20000300800 */
[----:B------:R-:W-:-:S09]  /*dc40*/  ISETP.GT.U32.AND P0, PT, R29, R11, PT ;  /* 0x0000000b1d00720c */ /* 0x000fd20003f04070 */
[----:B------:R-:W-:-:S05]  /*dc50*/  @!P4 IMAD.IADD R15, R15, 0x1, -R29 ;  /* 0x000000010f0fc824 */ /* 0x000fca00078e0a1d */
[----:B------:R-:W-:Y:S01]  /*dc60*/  ISETP.GT.U32.AND P4, PT, R29, R15, PT ;  /* 0x0000000f1d00720c */ /* 0x000fe20003f84070 */
[----:B------:R-:W-:Y:S02]  /*dc70*/  @!P0 IMAD.IADD R11, R11, 0x1, -R29 ;  /* 0x000000010b0b8824 */ /* 0x000fe400078e0a1d */
[----:B-1----:R-:W-:Y:S02]  /*dc80*/  IMAD.MOV R3, RZ, RZ, -c[0x0][0x188] ;  /* 0x80006200ff037624 */ /* 0x002fe400078e02ff */
[----:B------:R-:W-:Y:S02]  /*dc90*/  @!P1 IMAD.MOV R23, RZ, RZ, -R23 ;  /* 0x000000ffff179224 */ /* 0x000fe400078e0a17 */
[----:B------:R-:W-:-:S06]  /*dca0*/  IMAD R3, R3, 0x4, R5 ;  /* 0x0000000403037824 */ /* 0x000fcc00078e0205 */
[----:B------:R-:W-:Y:S01]  /*dcb0*/  @!P4 IMAD.IADD R15, R15, 0x1, -R29 ;  /* 0x000000010f0fc824 */ /* 0x000fe200078e0a1d */
[----:B------:R-:W-:Y:S02]  /*dcc0*/  ISETP.NE.AND P4, PT, RZ, c[0x0][0x17c], PT ;  /* 0x00005f00ff007a0c */ /* 0x000fe40003f85270 */
[----:B------:R-:W-:Y:S01]  /*dcd0*/  LOP3.LUT R29, RZ, c[0x0][0x17c], RZ, 0x33, !PT ;  /* 0x00005f00ff1d7a12 */ /* 0x000fe200078e33ff */
[----:B------:R-:W-:Y:S01]  /*dce0*/  STL [R1+0xf54], R23 ;  /* 0x000f541701007387 */ /* 0x000fe20000100800 */
[----:B------:R-:W-:Y:S02]  /*dcf0*/  ISETP.GE.AND P0, PT, R9, RZ, PT ;  /* 0x000000ff0900720c */ /* 0x000fe40003f06270 */
[----:B----4-:R-:W-:-:S05]  /*dd00*/  SEL R6, R29, R19, !P4 ;  /* 0x000000131d067207 */ /* 0x010fca0006000000 */
[----:B------:R-:W-:Y:S01]  /*dd10*/  STL [R1+0x3fc], R6 ;  /* 0x0003fc0601007387 */ /* 0x000fe20000100800 */
[----:B-----5:R-:W-:-:S03]  /*dd20*/  SEL R5, R29, R12, !P4 ;  /* 0x0000000c1d057207 */ /* 0x020fc60006000000 */
[----:B------:R-:W4:Y:S04]  /*dd30*/  LDL.LU R12, [R1+0x37c] ;  /* 0x00037c00010c7983 */ /* 0x000f280000300800 */
[----:B------:R0:W-:Y:S01]  /*dd40*/  STL [R1+0x3f8], R5 ;  /* 0x0003f80501007387 */ /* 0x0001e20000100800 */
[----:B--2---:R-:W-:-:S03]  /*dd50*/  SEL R3, R29, R10, !P4 ;  /* 0x0000000a1d037207 */ /* 0x004fc60006000000 */
[----:B------:R-:W2:Y:S04]  /*dd60*/  LDL.LU R10, [R1+0x3a4] ;  /* 0x0003a400010a7983 */ /* 0x000ea80000300800 */
[----:B------:R1:W-:Y:S04]  /*dd70*/  STL [R1+0x3f4], R3 ;  /* 0x0003f40301007387 */ /* 0x0003e80000100800 */
[----:B------:R-:W5:Y:S04]  /*dd80*/  LDL.LU R17, [R1+0x3a8] ;  /* 0x0003a80001117983 */ /* 0x000f680000300800 */
[----:B------:R-:W5:Y:S04]  /*dd90*/  LDL.LU R9, [R1+0x3b0] ;  /* 0x0003b00001097983 */ /* 0x000f680000300800 */
[----:B------:R-:W5:Y:S01]  /*dda0*/  LDL.LU R7, [R1+0x3bc] ;  /* 0x0003bc0001077983 */ /* 0x000f620000300800 */
[----:B---3--:R-:W-:-:S03]  /*ddb0*/  SEL R16, R29, R16, !P4 ;  /* 0x000000101d107207 */ /* 0x008fc60006000000 */
[----:B0-----:R-:W3:Y:S01]  /*ddc0*/  LDL.LU R5, [R1+0x3b4] ;  /* 0x0003b40001057983 */ /* 0x001ee20000300800 */
[----:B------:R-:W-:-:S03]  /*ddd0*/  SEL R6, R29, R26, !P4 ;  /* 0x0000001a1d067207 */ /* 0x000fc60006000000 */
[----:B------:R-:W3:Y:S01]  /*dde0*/  LDL.LU R19, [R1+0x3b8] ;  /* 0x0003b80001137983 */ /* 0x000ee20000300800 */
[C---:B-1----:R-:W-:Y:S02]  /*ddf0*/  SEL R3, R29.reuse, R4, !P4 ;  /* 0x000000041d037207 */ /* 0x042fe40006000000 */
[C---:B------:R-:W-:Y:S01]  /*de00*/  SEL R4, R29.reuse, R2, !P4 ;  /* 0x000000021d047207 */ /* 0x040fe20006000000 */
[----:B------:R-:W-:Y:S04]  /*de10*/  STL [R1+0x3f0], R16 ;  /* 0x0003f01001007387 */ /* 0x000fe80000100800 */
[----:B------:R-:W-:Y:S04]  /*de20*/  STL [R1+0x3ec], R6 ;  /* 0x0003ec0601007387 */ /* 0x000fe80000100800 */
[----:B------:R-:W3:Y:S04]  /*de30*/  LDL.LU R2, [R1+0x3ac] ;  /* 0x0003ac0001027983 */ /* 0x000ee80000300800 */
[----:B------:R-:W-:Y:S04]  /*de40*/  STL [R1+0x3e8], R3 ;  /* 0x0003e80301007387 */ /* 0x000fe80000100800 */
[----:B------:R0:W-:Y:S02]  /*de50*/  STL [R1+0x3e4], R4 ;  /* 0x0003e40401007387 */ /* 0x0001e40000100800 */
[----:B0-----:R-:W-:-:S02]  /*de60*/  SEL R4, R29, R0, !P4 ;  /* 0x000000001d047207 */ /* 0x001fc40006000000 */
[----:B------:R-:W3:Y:S01]  /*de70*/  LDL.LU R0, [R1+0x380] ;  /* 0x0003800001007983 */ /* 0x000ee20000300800 */
[----:B------:R-:W-:-:S05]  /*de80*/  SEL R3, R29, R14, !P4 ;  /* 0x0000000e1d037207 */ /* 0x000fca0006000000 */
[----:B------:R0:W-:Y:S04]  /*de90*/  STL [R1+0x3e0], R3 ;  /* 0x0003e00301007387 */ /* 0x0001e80000100800 */
[----:B------:R1:W-:Y:S01]  /*dea0*/  STL [R1+0x3dc], R4 ;  /* 0x0003dc0401007387 */ /* 0x0003e20000100800 */
[----:B0-----:R-:W-:-:S03]  /*deb0*/  SEL R3, R29, R20, !P4 ;  /* 0x000000141d037207 */ /* 0x001fc60006000000 */
[----:B-1----:R-:W3:Y:S04]  /*dec0*/  LDL.LU R4, [R1+0x39c] ;  /* 0x00039c0001047983 */ /* 0x002ee80000300800 */
[----:B------:R-:W3:Y:S04]  /*ded0*/  LDL.LU R23, [R1+0x3a0] ;  /* 0x0003a00001177983 */ /* 0x000ee80000300800 */
[----:B------:R0:W-:Y:S04]  /*dee0*/  STL [R1+0x3d8], R3 ;  /* 0x0003d80301007387 */ /* 0x0001e80000100800 */
[----:B------:R-:W3:Y:S04]  /*def0*/  LDL.LU R6, [R1+0x384] ;  /* 0x0003840001067983 */ /* 0x000ee80000300800 */
[----:B0-----:R-:W3:Y:S04]  /*df00*/  LDL.LU R3, [R1+0x390] ;  /* 0x0003900001037983 */ /* 0x001ee80000300800 */
[----:B------:R-:W3:Y:S04]  /*df10*/  LDL.LU R28, [R1+0x394] ;  /* 0x00039400011c7983 */ /* 0x000ee80000300800 */
        /* <DEDUP_REMOVED lines=9> */
[----:B------:R-:W3:Y:S01]  /*dfb0*/  LDL.LU R20, [R1+0x354] ;  /* 0x0003540001147983 */ /* 0x000ee20000300800 */
[----:B----4-:R-:W-:-:S05]  /*dfc0*/  SEL R12, R29, R12, !P4 ;  /* 0x0000000c1d0c7207 */ /* 0x010fca0006000000 */
[----:B------:R0:W-:Y:S01]  /*dfd0*/  STL [R1+0x3d4], R12 ;  /* 0x0003d40c01007387 */ /* 0x0001e20000100800 */
[----:B--2---:R-:W-:-:S03]  /*dfe0*/  SEL R10, R29, R10, !P4 ;  /* 0x0000000a1d0a7207 */ /* 0x004fc60006000000 */
[----:B0-----:R-:W2:Y:S01]  /*dff0*/  LDL.LU R12, [R1+0xf5c] ;  /* 0x000f5c00010c7983 */ /* 0x001ea20000300800 */
[----:B-----5:R-:W-:-:S03]  /*e000*/  SEL R17, R29, R17, !P4 ;  /* 0x000000111d117207 */ /* 0x020fc60006000000 */
[----:B------:R0:W-:Y:S04]  /*e010*/  STL [R1+0x3d0], R10 ;  /* 0x0003d00a01007387 */ /* 0x0001e80000100800 */
[----:B0-----:R-:W4:Y:S04]  /*e020*/  LDL.LU R10, [R1+0xf58] ;  /* 0x000f5800010a7983 */ /* 0x001f280000300800 */
[----:B------:R0:W-:Y:S02]  /*e030*/  STL [R1+0x3cc], R17 ;  /* 0x0003cc1101007387 */ /* 0x0001e40000100800 */
[----:B0-----:R-:W-:-:S02]  /*e040*/  SEL R17, R29, R9, !P4 ;  /* 0x000000091d117207 */ /* 0x001fc40006000000 */
[C---:B------:R-:W-:Y:S02]  /*e050*/  SEL R9, R29.reuse, R7, !P4 ;  /* 0x000000071d097207 */ /* 0x040fe40006000000 */
[C---:B---3--:R-:W-:Y:S01]  /*e060*/  SEL R7, R29.reuse, R5, !P4 ;  /* 0x000000051d077207 */ /* 0x048fe20006000000 */
[----:B------:R0:W-:Y:S01]  /*e070*/  STL [R1+0x3c8], R17 ;  /* 0x0003c81101007387 */ /* 0x0001e20000100800 */
[----:B------:R-:W-:-:S03]  /*e080*/  SEL R5, R29, R19, !P4 ;  /* 0x000000131d057207 */ /* 0x000fc60006000000 */
[----:B------:R1:W-:Y:S04]  /*e090*/  STL [R1+0x3c4], R9 ;  /* 0x0003c40901007387 */ /* 0x0003e80000100800 */
[----:B0-----:R-:W3:Y:S04]  /*e0a0*/  LDL.LU R17, [R1+0x314] ;  /* 0x0003140001117983 */ /* 0x001ee80000300800 */
[----:B------:R0:W-:Y:S04]  /*e0b0*/  STL [R1+0x3c0], R7 ;  /* 0x0003c00701007387 */ /* 0x0001e80000100800 */
[----:B-1----:R-:W5:Y:S01]  /*e0c0*/  LDL.LU R9, [R1+0x350] ;  /* 0x0003500001097983 */ /* 0x002f620000300800 */
[----:B------:R-:W-:-:S03]  /*e0d0*/  SEL R2, R29, R2, !P4 ;  /* 0x000000021d027207 */ /* 0x000fc60006000000 */
[----:B------:R1:W-:Y:S04]  /*e0e0*/  STL [R1+0x3bc], R5 ;  /* 0x0003bc0501007387 */ /* 0x0003e80000100800 */
[----:B0-----:R-:W5:Y:S04]  /*e0f0*/  LDL.LU R7, [R1+0x34c] ;  /* 0x00034c0001077983 */ /* 0x001f680000300800 */
[----:B------:R-:W5:Y:S01]  /*e100*/  LDL.LU R19, [R1+0x348] ;  /* 0x0003480001137983 */ /* 0x000f620000300800 */
[----:B------:R-:W-:-:S03]  /*e110*/  SEL R0, R29, R0, !P4 ;  /* 0x000000001d007207 */ /* 0x000fc60006000000 */
[----:B-1----:R-:W5:Y:S04]  /*e120*/  LDL.LU R5, [R1+0x334] ;  /* 0x0003340001057983 */ /* 0x002f680000300800 */
[----:B------:R0:W-:Y:S04]  /*e130*/  STL [R1+0x3b8], R2 ;  /* 0x0003b80201007387 */ /* 0x0001e80000100800 */
[----:B0-----:R-:W5:Y:S04]  /*e140*/  LDL.LU R2, [R1+0x33c] ;  /* 0x00033c0001027983 */ /* 0x001f680000300800 */
[----:B------:R0:W-:Y:S04]  /*e150*/  STL [R1+0x3b4], R0 ;  /* 0x0003b40001007387 */ /* 0x0001e80000100800 */
[----:B0-----:R-:W5:Y:S01]  /*e160*/  LDL.LU R0, [R1+0x340] ;  /* 0x0003400001007983 */ /* 0x001f620000300800 */
[----:B------:R-:W-:-:S05]  /*e170*/  SEL R4, R29, R4, !P4 ;  /* 0x000000041d047207 */ /* 0x000fca0006000000 */
[----:B------:R0:W-:Y:S02]  /*e180*/  STL [R1+0x3b0], R4 ;  /* 0x0003b00401007387 */ /* 0x0001e40000100800 */
[C---:B0-----:R-:W-:Y:S02]  /*e190*/  SEL R4, R29.reuse, R23, !P4 ;  /* 0x000000171d047207 */ /* 0x041fe40006000000 */
[C---:B------:R-:W-:Y:S02]  /*e1a0*/  SEL R23, R29.reuse, R6, !P4 ;  /* 0x000000061d177207 */ /* 0x040fe40006000000 */
[C---:B------:R-:W-:Y:S01]  /*e1b0*/  SEL R6, R29.reuse, R3, !P4 ;  /* 0x000000031d067207 */ /* 0x040fe20006000000 */
[----:B------:R0:W-:Y:S01]  /*e1c0*/  STL [R1+0x3ac], R4 ;  /* 0x0003ac0401007387 */ /* 0x0001e20000100800 */
[----:B------:R-:W-:-:S03]  /*e1d0*/  SEL R3, R29, R27, !P4 ;  /* 0x0000001b1d037207 */ /* 0x000fc60006000000 */
[----:B------:R-:W-:Y:S01]  /*e1e0*/  STL [R1+0x3a8], R23 ;  /* 0x0003a81701007387 */ /* 0x000fe20000100800 */
[----:B0-----:R-:W-:-:S03]  /*e1f0*/  SEL R4, R29, R28, !P4 ;  /* 0x0000001c1d047207 */ /* 0x001fc60006000000 */
[----:B------:R0:W-:Y:S04]  /*e200*/  STL [R1+0x3a4], R6 ;  /* 0x0003a40601007387 */ /* 0x0001e80000100800 */
[----:B------:R1:W-:Y:S01]  /*e210*/  STL [R1+0x3a0], R4 ;  /* 0x0003a00401007387 */ /* 0x0003e20000100800 */
[----:B0-----:R-:W-:-:S03]  /*e220*/  SEL R6, R29, R25, !P4 ;  /* 0x000000191d067207 */ /* 0x001fc60006000000 */
[----:B------:R0:W-:Y:S01]  /*e230*/  STL [R1+0x39c], R3 ;  /* 0x00039c0301007387 */ /* 0x0001e20000100800 */
[----:B-1----:R-:W-:-:S03]  /*e240*/  SEL R4, R29, R24, !P4 ;  /* 0x000000181d047207 */ /* 0x002fc60006000000 */
[----:B------:R1:W-:Y:S04]  /*e250*/  STL [R1+0x398], R6 ;  /* 0x0003980601007387 */ /* 0x0003e80000100800 */
[----:B------:R1:W-:Y:S01]  /*e260*/  STL [R1+0x394], R4 ;  /* 0x0003940401007387 */ /* 0x0003e20000100800 */
[C---:B0-----:R-:W-:Y:S02]  /*e270*/  SEL R3, R29.reuse, R22, !P4 ;  /* 0x000000161d037207 */ /* 0x041fe40006000000 */
[----:B-1----:R-:W-:-:S03]  /*e280*/  SEL R6, R29, R21, !P4 ;  /* 0x000000151d067207 */ /* 0x002fc60006000000 */
[----:B------:R0:W-:Y:S01]  /*e290*/  STL [R1+0x390], R3 ;  /* 0x0003900301007387 */ /* 0x0001e20000100800 */
[----:B------:R-:W-:-:S03]  /*e2a0*/  SEL R4, R29, R18, !P4 ;  /* 0x000000121d047207 */ /* 0x000fc60006000000 */
[----:B------:R1:W-:Y:S04]  /*e2b0*/  STL [R1+0x38c], R6 ;  /* 0x00038c0601007387 */ /* 0x0003e80000100800 */
[----:B------:R1:W-:Y:S01]  /*e2c0*/  STL [R1+0x388], R4 ;  /* 0x0003880401007387 */ /* 0x0003e20000100800 */
[C---:B0-----:R-:W-:Y:S02]  /*e2d0*/  SEL R3, R29.reuse, R16, !P4 ;  /* 0x000000101d037207 */ /* 0x041fe40006000000 */
[----:B-1----:R-:W-:-:S03]  /*e2e0*/  SEL R6, R29, R26, !P4 ;  /* 0x0000001a1d067207 */ /* 0x002fc60006000000 */
[----:B------:R0:W-:Y:S01]  /*e2f0*/  STL [R1+0x384], R3 ;  /* 0x0003840301007387 */ /* 0x0001e20000100800 */
[----:B------:R-:W-:-:S03]  /*e300*/  SEL R4, R29, R14, !P4 ;  /* 0x0000000e1d047207 */ /* 0x000fc60006000000 */
[----:B------:R-:W-:Y:S04]  /*e310*/  STL [R1+0x380], R6 ;  /* 0x0003800601007387 */ /* 0x000fe80000100800 */
[----:B------:R-:W5:Y:S01]  /*e320*/  LDL.LU R16, [R1+0x344] ;  /* 0x0003440001107983 */ /* 0x000f620000300800 */
[----:B0-----:R-:W-:-:S03]  /*e330*/  SEL R3, R29, R20, !P4 ;  /* 0x000000141d037207 */ /* 0x001fc60006000000 */
[----:B------:R0:W-:Y:S04]  /*e340*/  STL [R1+0x37c], R4 ;  /* 0x00037c0401007387 */ /* 0x0001e80000100800 */
[----:B------:R-:W5:Y:S04]  /*e350*/  LDL.LU R26, [R1+0x338] ;  /* 0x00033800011a7983 */ /* 0x000f680000300800 */
[----:B------:R4:W-:Y:S04]  /*e360*/  STL [R1+0x378], R3 ;  /* 0x0003780301007387 */ /* 0x0009e80000100800 */
[----:B------:R-:W5:Y:S04]  /*e370*/  LDL.LU R14, [R1+0x328] ;  /* 0x00032800010e7983 */ /* 0x000f680000300800 */
[----:B------:R-:W5:Y:S01]  /*e380*/  LDL.LU R20, [R1+0x32c] ;  /* 0x00032c0001147983 */ /* 0x000f620000300800 */
[----:B0-----:R-:W-:-:S02]  /*e390*/  SEL R4, R29, R13, !P4 ;  /* 0x0000000d1d047207 */ /* 0x001fc40006000000 */
[C---:B--2---:R-:W-:Y:S02]  /*e3a0*/  SEL R6, R29.reuse, R12, !P4 ;  /* 0x0000000c1d067207 */ /* 0x044fe40006000000 */
[----:B----4-:R-:W-:-:S05]  /*e3b0*/  SEL R3, R29, R10, !P4 ;  /* 0x0000000a1d037207 */ /* 0x010fca0006000000 */
[----:B------:R3:W-:Y:S04]  /*e3c0*/  STL [R1+0x374], R3 ;  /* 0x0003740301007387 */ /* 0x0007e80000100800 */
[----:B------:R5:W-:Y:S04]  /*e3d0*/  STL [R1+0x370], R6 ;  /* 0x0003700601007387 */ /* 0x000be80000100800 */
[----:B------:R0:W-:Y:S01]  /*e3e0*/  STL [R1+0x36c], R4 ;  /* 0x00036c0401007387 */ /* 0x0001e20000100800 */
[----:B---3--:R-:W-:-:S05]  /*e3f0*/  SEL R3, R29, R17, !P4 ;  /* 0x000000111d037207 */ /* 0x008fca0006000000 */
[----:B------:R1:W-:Y:S01]  /*e400*/  STL [R1+0x368], R3 ;  /* 0x0003680301007387 */ /* 0x0003e20000100800 */
[----:B-----5:R-:W-:-:S05]  /*e410*/  SEL R6, R29, R9, !P4 ;  /* 0x000000091d067207 */ /* 0x020fca0006000000 */
[----:B------:R-:W-:Y:S01]  /*e420*/  STL [R1+0x364], R6 ;  /* 0x0003640601007387 */ /* 0x000fe20000100800 */
[C---:B0-----:R-:W-:Y:S02]  /*e430*/  SEL R4, R29.reuse, R7, !P4 ;  /* 0x000000071d047207 */ /* 0x041fe40006000000 */
[C---:B-1----:R-:W-:Y:S02]  /*e440*/  SEL R3, R29.reuse, R19, !P4 ;  /* 0x000000131d037207 */ /* 0x042fe40006000000 */
[----:B------:R-:W2:Y:S04]  /*e450*/  LDL.LU R19, [R1+0x330] ;  /* 0x0003300001137983 */ /* 0x000ea80000300800 */
[----:B------:R0:W-:Y:S04]  /*e460*/  STL [R1+0x360], R4 ;  /* 0x0003600401007387 */ /* 0x0001e80000100800 */
[----:B------:R1:W-:Y:S01]  /*e470*/  STL [R1+0x35c], R3 ;  /* 0x00035c0301007387 */ /* 0x0003e20000100800 */
[----:B0-----:R-:W-:-:S02]  /*e480*/  SEL R4, R29, R5, !P4 ;  /* 0x000000051d047207 */ /* 0x001fc40006000000 */
[C---:B-1----:R-:W-:Y:S02]  /*e490*/  SEL R3, R29.reuse, R2, !P4 ;  /* 0x000000021d037207 */ /* 0x042fe40006000000 */
[----:B------:R-:W3:Y:S04]  /*e4a0*/  LDL.LU R2, [R1+0x324] ;  /* 0x0003240001027983 */ /* 0x000ee80000300800 */
[----:B------:R0:W-:Y:S04]  /*e4b0*/  STL [R1+0x358], R4 ;  /* 0x0003580401007387 */ /* 0x0001e80000100800 */
[----:B------:R1:W-:Y:S01]  /*e4c0*/  STL [R1+0x354], R3 ;  /* 0x0003540301007387 */ /* 0x0003e20000100800 */
[----:B------:R-:W-:-:S03]  /*e4d0*/  SEL R0, R29, R0, !P4 ;  /* 0x000000001d007207 */ /* 0x000fc60006000000 */
[----:B------:R-:W4:Y:S04]  /*e4e0*/  LDL.LU R13, [R1+0x320] ;  /* 0x00032000010d7983 */ /* 0x000f280000300800 */
[----:B------:R-:W5:Y:S04]  /*e4f0*/  LDL.LU R12, [R1+0x31c] ;  /* 0x00031c00010c7983 */ /* 0x000f680000300800 */
[----:B------:R1:W-:Y:S04]  /*e500*/  STL [R1+0x350], R0 ;  /* 0x0003500001007387 */ /* 0x0003e80000100800 */
[----:B------:R-:W5:Y:S04]  /*e510*/  LDL.LU R10, [R1+0x318] ;  /* 0x00031800010a7983 */ /* 0x000f680000300800 */
[----:B0-----:R-:W5:Y:S04]  /*e520*/  LDL.LU R4, [R1+0x310] ;  /* 0x0003100001047983 */ /* 0x001f680000300800 */
[----:B------:R-:W5:Y:S04]  /*e530*/  LDL.LU R23, [R1+0x30c] ;  /* 0x00030c0001177983 */ /* 0x000f680000300800 */
[----:B------:R-:W5:Y:S04]  /*e540*/  LDL.LU R6, [R1+0x304] ;  /* 0x0003040001067983 */ /* 0x000f680000300800 */
[----:B-1----:R-:W5:Y:S04]  /*e550*/  LDL.LU R3, [R1+0x308] ;  /* 0x0003080001037983 */ /* 0x002f680000300800 */
[----:B------:R-:W5:Y:S04]  /*e560*/  LDL.LU R28, [R1+0x2c8] ;  /* 0x0002c800011c7983 */ /* 0x000f680000300800 */
[----:B------:R-:W5:Y:S04]  /*e570*/  LDL.LU R27, [R1+0x2d8] ;  /* 0x0002d800011b7983 */ /* 0x000f680000300800 */
[----:B------:R-:W5:Y:S04]  /*e580*/  LDL.LU R25, [R1+0x2fc] ;  /* 0x0002fc0001197983 */ /* 0x000f680000300800 */
[----:B------:R-:W5:Y:S04]  /*e590*/  LDL.LU R24, [R1+0x2e0] ;  /* 0x0002e00001187983 */ /* 0x000f680000300800 */
[----:B------:R-:W5:Y:S04]  /*e5a0*/  LDL.LU R9, [R1+0x2e4] ;  /* 0x0002e40001097983 */ /* 0x000f680000300800 */
[----:B------:R-:W5:Y:S04]  /*e5b0*/  LDL.LU R7, [R1+0x2e8] ;  /* 0x0002e80001077983 */ /* 0x000f680000300800 */
[----:B------:R-:W5:Y:S04]  /*e5c0*/  LDL.LU R5, [R1+0x2ec] ;  /* 0x0002ec0001057983 */ /* 0x000f680000300800 */
[----:B------:R-:W5:Y:S01]  /*e5d0*/  LDL.LU R0, [R1+0x2f4] ;  /* 0x0002f40001007983 */ /* 0x000f620000300800 */
[----:B------:R-:W-:-:S02]  /*e5e0*/  SEL R18, R29, R16, !P4 ;  /* 0x000000101d127207 */ /* 0x000fc40006000000 */
[----:B------:R-:W-:-:S03]  /*e5f0*/  SEL R17, R29, R26, !P4 ;  /* 0x0000001a1d117207 */ /* 0x000fc60006000000 */
[----:B------:R0:W-:Y:S04]  /*e600*/  STL [R1+0x34c], R18 ;  /* 0x00034c1201007387 */ /* 0x0001e80000100800 */
[----:B------:R1:W-:Y:S01]  /*e610*/  STL [R1+0x348], R17 ;  /* 0x0003481101007387 */ /* 0x0003e20000100800 */
[----:B------:R-:W-:-:S03]  /*e620*/  SEL R16, R29, R14, !P4 ;  /* 0x0000000e1d107207 */ /* 0x000fc60006000000 */
[----:B------:R-:W5:Y:S01]  /*e630*/  LDL.LU R22, [R1+0x2f8] ;  /* 0x0002f80001167983 */ /* 0x000f620000300800 */
[----:B------:R-:W-:-:S03]  /*e640*/  SEL R14, R29, R20, !P4 ;  /* 0x000000141d0e7207 */ /* 0x000fc60006000000 */
[----:B------:R0:W-:Y:S04]  /*e650*/  STL [R1+0x344], R16 ;  /* 0x0003441001007387 */ /* 0x0001e80000100800 */
[----:B------:R-:W5:Y:S04]  /*e660*/  LDL.LU R21, [R1+0x2f0] ;  /* 0x0002f00001157983 */ /* 0x000f680000300800 */
[----:B------:R1:W-:Y:S04]  /*e670*/  STL [R1+0x340], R14 ;  /* 0x0003400e01007387 */ /* 0x0003e80000100800 */
[----:B0-----:R-:W5:Y:S04]  /*e680*/  LDL.LU R18, [R1+0x408] ;  /* 0x0004080001127983 */ /* 0x001f680000300800 */
[----:B-1----:R-:W5:Y:S04]  /*e690*/  LDL.LU R17, [R1+0x2dc] ;  /* 0x0002dc0001117983 */ /* 0x002f680000300800 */
[----:B------:R-:W5:Y:S04]  /*e6a0*/  LDL.LU R16, [R1+0x2d4] ;  /* 0x0002d40001107983 */ /* 0x000f680000300800 */
[----:B------:R-:W5:Y:S04]  /*e6b0*/  LDL.LU R26, [R1+0x2d0] ;  /* 0x0002d000011a7983 */ /* 0x000f680000300800 */
[----:B------:R-:W5:Y:S04]  /*e6c0*/  LDL.LU R20, [R1+0x2cc] ;  /* 0x0002cc0001147983 */ /* 0x000f680000300800 */
[----:B------:R-:W5:Y:S01]  /*e6d0*/  LDL.LU R14, [R1+0x2a4] ;  /* 0x0002a400010e7983 */ /* 0x000f620000300800 */
[----:B--2---:R-:W-:-:S05]  /*e6e0*/  SEL R19, R29, R19, !P4 ;  /* 0x000000131d137207 */ /* 0x004fca0006000000 */
[----:B------:R0:W-:Y:S04]  /*e6f0*/  STL [R1+0x33c], R19 ;  /* 0x00033c1301007387 */ /* 0x0001e80000100800 */
[----:B0-----:R-:W2:Y:S01]  /*e700*/  LDL.LU R19, [R1+0x2a8] ;  /* 0x0002a80001137983 */ /* 0x001ea20000300800 */
[----:B---3--:R-:W-:-:S05]  /*e710*/  SEL R2, R29, R2, !P4 ;  /* 0x000000021d027207 */ /* 0x008fca0006000000 */
[----:B------:R0:W-:Y:S01]  /*e720*/  STL [R1+0x338], R2 ;  /* 0x0003380201007387 */ /* 0x0001e20000100800 */
[----:B----4-:R-:W-:-:S03]  /*e730*/  SEL R13, R29, R13, !P4 ;  /* 0x0000000d1d0d7207 */ /* 0x010fc60006000000 */
[----:B0-----:R-:W3:Y:S04]  /*e740*/  LDL.LU R2, [R1+0x2c4] ;  /* 0x0002c40001027983 */ /* 0x001ee80000300800 */
[----:B------:R5:W-:Y:S02]  /*e750*/  STL [R1+0x334], R13 ;  /* 0x0003340d01007387 */ /* 0x000be40000100800 */
[C---:B-----5:R-:W-:Y:S02]  /*e760*/  SEL R13, R29.reuse, R12, !P4 ;  /* 0x0000000c1d0d7207 */ /* 0x060fe40006000000 */
[C---:B------:R-:W-:Y:S02]  /*e770*/  SEL R12, R29.reuse, R10, !P4 ;  /* 0x0000000a1d0c7207 */ /* 0x040fe40006000000 */
[C---:B------:R-:W-:Y:S01]  /*e780*/  SEL R4, R29.reuse, R4, !P4 ;  /* 0x000000041d047207 */ /* 0x040fe20006000000 */
[----:B------:R-:W-:Y:S01]  /*e790*/  STL [R1+0x330], R13 ;  /* 0x0003300d01007387 */ /* 0x000fe20000100800 */
[----:B------:R-:W-:-:S02]  /*e7a0*/  SEL R10, R29, R23, !P4 ;  /* 0x000000171d0a7207 */ /* 0x000fc40006000000 */
[C---:B------:R-:W-:Y:S01]  /*e7b0*/  SEL R6, R29.reuse, R6, !P4 ;  /* 0x000000061d067207 */ /* 0x040fe20006000000 */
[----:B------:R-:W-:Y:S04]  /*e7c0*/  STL [R1+0x32c], R12 ;  /* 0x00032c0c01007387 */ /* 0x000fe80000100800 */
[----:B------:R0:W-:Y:S04]  /*e7d0*/  STL [R1+0x328], R4 ;  /* 0x0003280401007387 */ /* 0x0001e80000100800 */
[----:B------:R-:W-:Y:S01]  /*e7e0*/  STL [R1+0x324], R10 ;  /* 0x0003240a01007387 */ /* 0x000fe20000100800 */
[----:B0-----:R-:W-:-:S02]  /*e7f0*/  SEL R4, R29, R3, !P4 ;  /* 0x000000031d047207 */ /* 0x001fc40006000000 */
[C---:B------:R-:W-:Y:S01]  /*e800*/  SEL R3, R29.reuse, R28, !P4 ;  /* 0x0000001c1d037207 */ /* 0x040fe20006000000 */
[----:B------:R0:W-:Y:S04]  /*e810*/  STL [R1+0x320], R6 ;  /* 0x0003200601007387 */ /* 0x0001e80000100800 */
[----:B------:R1:W-:Y:S04]  /*e820*/  STL [R1+0x31c], R4 ;  /* 0x00031c0401007387 */ /* 0x0003e80000100800 */
[----:B------:R4:W-:Y:S01]  /*e830*/  STL [R1+0x318], R3 ;  /* 0x0003180301007387 */ /* 0x0009e20000100800 */
[----:B0-----:R-:W-:-:S02]  /*e840*/  SEL R6, R29, R27, !P4 ;  /* 0x0000001b1d067207 */ /* 0x001fc40006000000 */
[----:B-1----:R-:W-:-:S03]  /*e850*/  SEL R4, R29, R25, !P4 ;  /* 0x000000191d047207 */ /* 0x002fc60006000000 */
[----:B------:R0:W-:Y:S01]  /*e860*/  STL [R1+0x314], R6 ;  /* 0x0003140601007387 */ /* 0x0001e20000100800 */
[----:B----4-:R-:W-:-:S03]  /*e870*/  SEL R3, R29, R24, !P4 ;  /* 0x000000181d037207 */ /* 0x010fc60006000000 */
[----:B------:R1:W-:Y:S01]  /*e880*/  STL [R1+0x310], R4 ;  /* 0x0003100401007387 */ /* 0x0003e20000100800 */
[----:B------:R-:W-:-:S03]  /*e890*/  SEL R0, R29, R0, !P4 ;  /* 0x000000001d007207 */ /* 0x000fc60006000000 */
[----:B------:R4:W-:Y:S01]  /*e8a0*/  STL [R1+0x30c], R3 ;  /* 0x00030c0301007387 */ /* 0x0009e20000100800 */
[C---:B0-----:R-:W-:Y:S02]  /*e8b0*/  SEL R6, R29.reuse, R9, !P4 ;  /* 0x000000091d067207 */ /* 0x041fe40006000000 */
[----:B-1----:R-:W-:-:S03]  /*e8c0*/  SEL R4, R29, R7, !P4 ;  /* 0x000000071d047207 */ /* 0x002fc60006000000 */
[----:B------:R-:W-:Y:S01]  /*e8d0*/  STL [R1+0x308], R6 ;  /* 0x0003080601007387 */ /* 0x000fe20000100800 */
[----:B----4-:R-:W-:-:S03]  /*e8e0*/  SEL R3, R29, R5, !P4 ;  /* 0x000000051d037207 */ /* 0x010fc60006000000 */
[----:B------:R-:W-:Y:S04]  /*e8f0*/  STL [R1+0x304], R4 ;  /* 0x0003040401007387 */ /* 0x000fe80000100800 */
[----:B------:R-:W4:Y:S04]  /*e900*/  LDL.LU R9, [R1+0x2b0] ;  /* 0x0002b00001097983 */ /* 0x000f280000300800 */
[----:B------:R-:W-:Y:S04]  /*e910*/  STL [R1+0x300], R3 ;  /* 0x0003000301007387 */ /* 0x000fe80000100800 */
[----:B------:R-:W5:Y:S04]  /*e920*/  LDL.LU R7, [R1+0x2c0] ;  /* 0x0002c00001077983 */ /* 0x000f680000300800 */
[----:B------:R0:W-:Y:S04]  /*e930*/  STL [R1+0x2fc], R0 ;  /* 0x0002fc0001007387 */ /* 0x0001e80000100800 */
[----:B------:R-:W5:Y:S04]  /*e940*/  LDL.LU R5, [R1+0x2b4] ;  /* 0x0002b40001057983 */ /* 0x000f680000300800 */
[----:B0-----:R-:W5:Y:S01]  /*e950*/  LDL.LU R0, [R1+0x2bc] ;  /* 0x0002bc0001007983 */ /* 0x001f620000300800 */
[----:B------:R-:W-:-:S02]  /*e960*/  SEL R3, R29, R22, !P4 ;  /* 0x000000161d037207 */ /* 0x000fc40006000000 */
[----:B------:R-:W-:-:S03]  /*e970*/  SEL R6, R29, R21, !P4 ;  /* 0x000000151d067207 */ /* 0x000fc60006000000 */
[----:B------:R0:W-:Y:S01]  /*e980*/  STL [R1+0x2f8], R3 ;  /* 0x0002f80301007387 */ /* 0x0001e20000100800 */
[----:B------:R-:W-:-:S03]  /*e990*/  SEL R4, R29, R18, !P4 ;  /* 0x000000121d047207 */ /* 0x000fc60006000000 */
[----:B------:R1:W-:Y:S01]  /*e9a0*/  STL [R1+0x2f4], R6 ;  /* 0x0002f40601007387 */ /* 0x0003e20000100800 */
[----:B0-----:R-:W-:-:S03]  /*e9b0*/  SEL R3, R29, R17, !P4 ;  /* 0x000000111d037207 */ /* 0x001fc60006000000 */
[----:B------:R0:W-:Y:S01]  /*e9c0*/  STL [R1+0x2f0], R4 ;  /* 0x0002f00401007387 */ /* 0x0001e20000100800 */
[----:B-1----:R-:W-:-:S03]  /*e9d0*/  SEL R6, R29, R16, !P4 ;  /* 0x000000101d067207 */ /* 0x002fc60006000000 */
[----:B------:R1:W-:Y:S01]  /*e9e0*/  STL [R1+0x2ec], R3 ;  /* 0x0002ec0301007387 */ /* 0x0003e20000100800 */
[----:B0-----:R-:W-:-:S03]  /*e9f0*/  SEL R4, R29, R26, !P4 ;  /* 0x0000001a1d047207 */ /* 0x001fc60006000000 */
[----:B------:R-:W-:Y:S01]  /*ea00*/  STL [R1+0x2e8], R6 ;  /* 0x0002e80601007387 */ /* 0x000fe20000100800 */
[----:B-1----:R-:W-:-:S03]  /*ea10*/  SEL R3, R29, R20, !P4 ;  /* 0x000000141d037207 */ /* 0x002fc60006000000 */
[----:B------:R-:W5:Y:S04]  /*ea20*/  LDL.LU R20, [R1+0x2b8] ;  /* 0x0002b80001147983 */ /* 0x000f680000300800 */
[----:B------:R0:W-:Y:S04]  /*ea30*/  STL [R1+0x2e4], R4 ;  /* 0x0002e40401007387 */ /* 0x0001e80000100800 */
[----:B------:R2:W-:Y:S01]  /*ea40*/  STL [R1+0x2e0], R3 ;  /* 0x0002e00301007387 */ /* 0x0005e20000100800 */
[C---:B0-----:R-:W-:Y:S02]  /*ea50*/  SEL R4, R29.reuse, R14, !P4 ;  /* 0x0000000e1d047207 */ /* 0x041fe40006000000 */
[----:B--2---:R-:W-:-:S02]  /*ea60*/  SEL R3, R29, R19, !P4 ;  /* 0x000000131d037207 */ /* 0x004fc40006000000 */
[----:B------:R-:W2:Y:S04]  /*ea70*/  LDL.LU R19, [R1+0x2ac] ;  /* 0x0002ac0001137983 */ /* 0x000ea80000300800 */
[----:B------:R0:W-:Y:S04]  /*ea80*/  STL [R1+0x2dc], R4 ;  /* 0x0002dc0401007387 */ /* 0x0001e80000100800 */
[----:B------:R1:W-:Y:S04]  /*ea90*/  STL [R1+0x2d8], R3 ;  /* 0x0002d80301007387 */ /* 0x0003e80000100800 */
[----:B------:R-:W2:Y:S04]  /*eaa0*/  LDL.LU R13, [R1+0x2a0] ;  /* 0x0002a000010d7983 */ /* 0x000ea80000300800 */
[----:B------:R-:W2:Y:S01]  /*eab0*/  LDL.LU R12, [R1+0x29c] ;  /* 0x00029c00010c7983 */ /* 0x000ea20000300800 */
[----:B---3--:R-:W-:-:S05]  /*eac0*/  SEL R2, R29, R2, !P4 ;  /* 0x000000021d027207 */ /* 0x008fca0006000000 */
[----:B------:R3:W-:Y:S04]  /*ead0*/  STL [R1+0x2d4], R2 ;  /* 0x0002d40201007387 */ /* 0x0007e80000100800 */
[----:B------:R-:W2:Y:S04]  /*eae0*/  LDL.LU R10, [R1+0x298] ;  /* 0x00029800010a7983 */ /* 0x000ea80000300800 */
[----:B0-----:R-:W2:Y:S04]  /*eaf0*/  LDL.LU R4, [R1+0x294] ;  /* 0x0002940001047983 */ /* 0x001ea80000300800 */
[----:B------:R-:W2:Y:S04]  /*eb00*/  LDL.LU R23, [R1+0x290] ;  /* 0x0002900001177983 */ /* 0x000ea80000300800 */
[----:B------:R-:W2:Y:S04]  /*eb10*/  LDL.LU R6, [R1+0x28c] ;  /* 0x00028c0001067983 */ /* 0x000ea80000300800 */
[----:B-1----:R-:W2:Y:S04]  /*eb20*/  LDL.LU R3, [R1+0x288] ;  /* 0x0002880001037983 */ /* 0x002ea80000300800 */
[----:B------:R-:W2:Y:S04]  /*eb30*/  LDL.LU R28, [R1+0x284] ;  /* 0x00028400011c7983 */ /* 0x000ea80000300800 */
[----:B------:R-:W2:Y:S04]  /*eb40*/  LDL.LU R27, [R1+0x280] ;  /* 0x00028000011b7983 */ /* 0x000ea80000300800 */
[----:B------:R-:W2:Y:S04]  /*eb50*/  LDL.LU R25, [R1+0x278] ;  /* 0x0002780001197983 */ /* 0x000ea80000300800 */
[----:B------:R-:W2:Y:S04]  /*eb60*/  LDL.LU R24, [R1+0x270] ;  /* 0x0002700001187983 */ /* 0x000ea80000300800 */
[----:B------:R-:W2:Y:S04]  /*eb70*/  LDL.LU R16, [R1+0x250] ;  /* 0x0002500001107983 */ /* 0x000ea80000300800 */
[----:B------:R-:W2:Y:S04]  /*eb80*/  LDL.LU R26, [R1+0x258] ;  /* 0x00025800011a7983 */ /* 0x000ea80000300800 */
[----:B------:R-:W2:Y:S04]  /*eb90*/  LDL.LU R14, [R1+0x25c] ;  /* 0x00025c00010e7983 */ /* 0x000ea80000300800 */
[----:B---3--:R-:W3:Y:S01]  /*eba0*/  LDL.LU R2, [R1+0x264] ;  /* 0x0002640001027983 */ /* 0x008ee20000300800 */
[----:B----4-:R-:W-:-:S02]  /*ebb0*/  SEL R9, R29, R9, !P4 ;  /* 0x000000091d097207 */ /* 0x010fc40006000000 */
[----:B-----5:R-:W-:-:S03]  /*ebc0*/  SEL R7, R29, R7, !P4 ;  /* 0x000000071d077207 */ /* 0x020fc60006000000 */
[----:B------:R0:W-:Y:S04]  /*ebd0*/  STL [R1+0x2d0], R9 ;  /* 0x0002d00901007387 */ /* 0x0001e80000100800 */
[----:B------:R1:W-:Y:S01]  /*ebe0*/  STL [R1+0x2cc], R7 ;  /* 0x0002cc0701007387 */ /* 0x0003e20000100800 */
[----:B------:R-:W-:-:S03]  /*ebf0*/  SEL R5, R29, R5, !P4 ;  /* 0x000000051d057207 */ /* 0x000fc60006000000 */
[----:B------:R-:W4:Y:S04]  /*ec00*/  LDL.LU R22, [R1+0x268] ;  /* 0x0002680001167983 */ /* 0x000f280000300800 */
[----:B------:R-:W-:Y:S01]  /*ec10*/  STL [R1+0x2c8], R5 ;  /* 0x0002c80501007387 */ /* 0x000fe20000100800 */
[----:B------:R-:W-:-:S03]  /*ec20*/  SEL R0, R29, R0, !P4 ;  /* 0x000000001d007207 */ /* 0x000fc60006000000 */
[----:B------:R-:W5:Y:S04]  /*ec30*/  LDL.LU R21, [R1+0x26c] ;  /* 0x00026c0001157983 */ /* 0x000f680000300800 */
[----:B------:R0:W-:Y:S04]  /*ec40*/  STL [R1+0x2c4], R0 ;  /* 0x0002c40001007387 */ /* 0x0001e80000100800 */
[----:B------:R-:W5:Y:S04]  /*ec50*/  LDL.LU R18, [R1+0x260] ;  /* 0x0002600001127983 */ /* 0x000f680000300800 */
[----:B------:R-:W5:Y:S04]  /*ec60*/  LDL.LU R17, [R1+0x248] ;  /* 0x0002480001117983 */ /* 0x000f680000300800 */
[----:B0-----:R-:W5:Y:S04]  /*ec70*/  LDL.LU R9, [R1+0x244] ;  /* 0x0002440001097983 */ /* 0x001f680000300800 */
[----:B-1----:R-:W5:Y:S04]  /*ec80*/  LDL.LU R7, [R1+0x240] ;  /* 0x0002400001077983 */ /* 0x002f680000300800 */
[----:B------:R-:W5:Y:S04]  /*ec90*/  LDL.LU R0, [R1+0x23c] ;  /* 0x00023c0001007983 */ /* 0x000f680000300800 */
[----:B------:R-:W5:Y:S01]  /*eca0*/  LDL.LU R5, [R1+0x238] ;  /* 0x0002380001057983 */ /* 0x000f620000300800 */
[----:B------:R-:W-:-:S05]  /*ecb0*/  SEL R20, R29, R20, !P4 ;  /* 0x000000141d147207 */ /* 0x000fca0006000000 */
[----:B------:R0:W-:Y:S04]  /*ecc0*/  STL [R1+0x2c0], R20 ;  /* 0x0002c01401007387 */ /* 0x0001e80000100800 */
[----:B0-----:R-:W5:Y:S01]  /*ecd0*/  LDL.LU R20, [R1+0x234] ;  /* 0x0002340001147983 */ /* 0x001f620000300800 */
[----:B--2---:R-:W-:-:S05]  /*ece0*/  SEL R19, R29, R19, !P4 ;  /* 0x000000131d137207 */ /* 0x004fca0006000000 */
[----:B------:R0:W-:Y:S01]  /*ecf0*/  STL [R1+0x2bc], R19 ;  /* 0x0002bc1301007387 */ /* 0x0001e20000100800 */
[----:B------:R-:W-:-:S03]  /*ed00*/  SEL R13, R29, R13, !P4 ;  /* 0x0000000d1d0d7207 */ /* 0x000fc60006000000 */
[----:B0-----:R-:W2:Y:S04]  /*ed10*/  LDL.LU R19, [R1+0x230] ;  /* 0x0002300001137983 */ /* 0x001ea80000300800 */
[----:B------:R0:W-:Y:S02]  /*ed20*/  STL [R1+0x2b8], R13 ;  /* 0x0002b80d01007387 */ /* 0x0001e40000100800 */
[C---:B0-----:R-:W-:Y:S02]  /*ed30*/  SEL R13, R29.reuse, R12, !P4 ;  /* 0x0000000c1d0d7207 */ /* 0x041fe40006000000 */
[C---:B------:R-:W-:Y:S02]  /*ed40*/  SEL R12, R29.reuse, R10, !P4 ;  /* 0x0000000a1d0c7207 */ /* 0x040fe40006000000 */
[C---:B------:R-:W-:Y:S01]  /*ed50*/  SEL R4, R29.reuse, R4, !P4 ;  /* 0x000000041d047207 */ /* 0x040fe20006000000 */
[----:B------:R-:W-:Y:S01]  /*ed60*/  STL [R1+0x2b4], R13 ;  /* 0x0002b40d01007387 */ /* 0x000fe20000100800 */
[----:B------:R-:W-:-:S03]  /*ed70*/  SEL R10, R29, R23, !P4 ;  /* 0x000000171d0a7207 */ /* 0x000fc60006000000 */
[----:B------:R-:W-:Y:S01]  /*ed80*/  STL [R1+0x2b0], R12 ;  /* 0x0002b00c01007387 */ /* 0x000fe20000100800 */
[----:B------:R-:W-:-:S03]  /*ed90*/  SEL R6, R29, R6, !P4 ;  /* 0x000000061d067207 */ /* 0x000fc60006000000 */
[----:B------:R0:W-:Y:S04]  /*eda0*/  STL [R1+0x2ac], R4 ;  /* 0x0002ac0401007387 */ /* 0x0001e80000100800 */
[----:B------:R-:W-:Y:S01]  /*edb0*/  STL [R1+0x2a8], R10 ;  /* 0x0002a80a01007387 */ /* 0x000fe20000100800 */
[C---:B0-----:R-:W-:Y:S02]  /*edc0*/  SEL R4, R29.reuse, R3, !P4 ;  /* 0x000000031d047207 */ /* 0x041fe40006000000 */
[C---:B------:R-:W-:Y:S01]  /*edd0*/  SEL R3, R29.reuse, R28, !P4 ;  /* 0x0000001c1d037207 */ /* 0x040fe20006000000 */
[----:B------:R0:W-:Y:S04]  /*ede0*/  STL [R1+0x2a4], R6 ;  /* 0x0002a40601007387 */ /* 0x0001e80000100800 */
[----:B------:R1:W-:Y:S04]  /*edf0*/  STL [R1+0x2a0], R4 ;  /* 0x0002a00401007387 */ /* 0x0003e80000100800 */
[----:B------:R3:W-:Y:S01]  /*ee00*/  STL [R1+0x29c], R3 ;  /* 0x00029c0301007387 */ /* 0x0007e20000100800 */
[----:B0-----:R-:W-:-:S02]  /*ee10*/  SEL R6, R29, R27, !P4 ;  /* 0x0000001b1d067207 */ /* 0x001fc40006000000 */
[----:B-1----:R-:W-:-:S03]  /*ee20*/  SEL R4, R29, R25, !P4 ;  /* 0x000000191d047207 */ /* 0x002fc60006000000 */
[----:B------:R0:W-:Y:S01]  /*ee30*/  STL [R1+0x298], R6 ;  /* 0x0002980601007387 */ /* 0x0001e20000100800 */
[----:B---3--:R-:W-:-:S03]  /*ee40*/  SEL R3, R29, R24, !P4 ;  /* 0x000000181d037207 */ /* 0x008fc60006000000 */
[----:B------:R1:W-:Y:S04]  /*ee50*/  STL [R1+0x294], R4 ;  /* 0x0002940401007387 */ /* 0x0003e80000100800 */
[----:B------:R3:W-:Y:S01]  /*ee60*/  STL [R1+0x290], R3 ;  /* 0x0002900301007387 */ /* 0x0007e20000100800 */
[C---:B0-----:R-:W-:Y:S02]  /*ee70*/  SEL R6, R29.reuse, R16, !P4 ;  /* 0x000000101d067207 */ /* 0x041fe40006000000 */
[----:B-1----:R-:W-:-:S03]  /*ee80*/  SEL R4, R29, R26, !P4 ;  /* 0x0000001a1d047207 */ /* 0x002fc60006000000 */
[----:B------:R-:W-:Y:S01]  /*ee90*/  STL [R1+0x28c], R6 ;  /* 0x00028c0601007387 */ /* 0x000fe20000100800 */
[----:B---3--:R-:W-:-:S03]  /*eea0*/  SEL R3, R29, R14, !P4 ;  /* 0x0000000e1d037207 */ /* 0x008fc60006000000 */
[----:B------:R4:W-:Y:S01]  /*eeb0*/  STL [R1+0x288], R4 ;  /* 0x0002880401007387 */ /* 0x0009e20000100800 */
[----:B------:R-:W-:-:S03]  /*eec0*/  SEL R2, R29, R2, !P4 ;  /* 0x000000021d027207 */ /* 0x000fc60006000000 */
[----:B------:R-:W3:Y:S04]  /*eed0*/  LDL.LU R16, [R1+0x228] ;  /* 0x0002280001107983 */ /* 0x000ee80000300800 */
[----:B------:R-:W-:Y:S04]  /*eee0*/  STL [R1+0x284], R3 ;  /* 0x0002840301007387 */ /* 0x000fe80000100800 */
[----:B------:R-:W3:Y:S04]  /*eef0*/  LDL.LU R26, [R1+0x20c] ;  /* 0x00020c00011a7983 */ /* 0x000ee80000300800 */
[----:B------:R0:W-:Y:S04]  /*ef00*/  STL [R1+0x280], R2 ;  /* 0x0002800201007387 */ /* 0x0001e80000100800 */
[----:B------:R-:W3:Y:S01]  /*ef10*/  LDL.LU R14, [R1+0x210] ;  /* 0x00021000010e7983 */ /* 0x000ee20000300800 */
[----:B----4-:R-:W-:-:S03]  /*ef20*/  SEL R4, R29, R22, !P4 ;  /* 0x000000161d047207 */ /* 0x010fc60006000000 */
[----:B0-----:R-:W4:Y:S01]  /*ef30*/  LDL.LU R2, [R1+0x214] ;  /* 0x0002140001027983 */ /* 0x001f220000300800 */
[----:B-----5:R-:W-:-:S03]  /*ef40*/  SEL R6, R29, R21, !P4 ;  /* 0x000000151d067207 */ /* 0x020fc60006000000 */
[----:B------:R0:W-:Y:S04]  /*ef50*/  STL [R1+0x278], R4 ;  /* 0x0002780401007387 */ /* 0x0001e80000100800 */
[----:B------:R1:W-:Y:S01]  /*ef60*/  STL [R1+0x270], R6 ;  /* 0x0002700601007387 */ /* 0x0003e20000100800 */
[C---:B------:R-:W-:Y:S02]  /*ef70*/  SEL R3, R29.reuse, R18, !P4 ;  /* 0x000000121d037207 */ /* 0x040fe40006000000 */
[----:B0-----:R-:W-:-:S03]  /*ef80*/  SEL R4, R29, R17, !P4 ;  /* 0x000000111d047207 */ /* 0x001fc60006000000 */
[----:B------:R-:W-:Y:S01]  /*ef90*/  STL [R1+0x26c], R3 ;  /* 0x00026c0301007387 */ /* 0x000fe20000100800 */
[----:B-1----:R-:W-:-:S03]  /*efa0*/  SEL R6, R29, R9, !P4 ;  /* 0x000000091d067207 */ /* 0x002fc60006000000 */
[----:B------:R0:W-:Y:S04]  /*efb0*/  STL [R1+0x268], R4 ;  /* 0x0002680401007387 */ /* 0x0001e80000100800 */
[----:B------:R-:W-:Y:S01]  /*efc0*/  STL [R1+0x264], R6 ;  /* 0x0002640601007387 */ /* 0x000fe20000100800 */
[----:B0-----:R-:W-:-:S03]  /*efd0*/  SEL R4, R29, R0, !P4 ;  /* 0x000000001d047207 */ /* 0x001fc60006000000 */
[----:B------:R-:W5:Y:S01]  /*efe0*/  LDL.LU R0, [R1+0x218] ;  /* 0x0002180001007983 */ /* 0x000f620000300800 */
[----:B------:R-:W-:-:S05]  /*eff0*/  SEL R3, R29, R7, !P4 ;  /* 0x000000071d037207 */ /* 0x000fca0006000000 */
[----:B------:R0:W-:Y:S04]  /*f000*/  STL [R1+0x260], R3 ;  /* 0x0002600301007387 */ /* 0x0001e80000100800 */
[----:B------:R1:W-:Y:S04]  /*f010*/  STL [R1+0x25c], R4 ;  /* 0x00025c0401007387 */ /* 0x0003e80000100800 */
[----:B------:R-:W5:Y:S01]  /*f020*/  LDL.LU R9, [R1+0x224] ;  /* 0x0002240001097983 */ /* 0x000f620000300800 */
[C---:B0-----:R-:W-:Y:S02]  /*f030*/  SEL R3, R29.reuse, R5, !P4 ;  /* 0x000000051d037207 */ /* 0x041fe40006000000 */
[----:B-1----:R-:W-:-:S03]  /*f040*/  SEL R4, R29, R20, !P4 ;  /* 0x000000141d047207 */ /* 0x002fc60006000000 */
[----:B------:R2:W-:Y:S04]  /*f050*/  STL [R1+0x258], R3 ;  /* 0x0002580301007387 */ /* 0x0005e80000100800 */
[----:B------:R0:W-:Y:S04]  /*f060*/  STL [R1+0x250], R4 ;  /* 0x0002500401007387 */ /* 0x0001e80000100800 */
[----:B------:R-:W5:Y:S04]  /*f070*/  LDL.LU R13, [R1+0x220] ;  /* 0x00022000010d7983 */ /* 0x000f680000300800 */
[----:B------:R-:W5:Y:S01]  /*f080*/  LDL.LU R12, [R1+0x21c] ;  /* 0x00021c00010c7983 */ /* 0x000f620000300800 */
[----:B--2---:R-:W-:-:S05]  /*f090*/  SEL R3, R29, R19, !P4 ;  /* 0x000000131d037207 */ /* 0x004fca0006000000 */
        /* <DEDUP_REMOVED lines=13> */
[----:B------:R-:W2:Y:S01]  /*f170*/  LDL.LU R19, [R1+0x1b8] ;  /* 0x0001b80001137983 */ /* 0x000ea20000300800 */
[----:B---3--:R-:W-:-:S02]  /*f180*/  SEL R17, R29, R16, !P4 ;  /* 0x000000101d117207 */ /* 0x008fc40006000000 */
[----:B------:R-:W-:-:S03]  /*f190*/  SEL R16, R29, R26, !P4 ;  /* 0x0000001a1d107207 */ /* 0x000fc60006000000 */
[----:B------:R0:W-:Y:S04]  /*f1a0*/  STL [R1+0x244], R17 ;  /* 0x0002441101007387 */ /* 0x0001e80000100800 */
[----:B------:R1:W-:Y:S01]  /*f1b0*/  STL [R1+0x240], R16 ;  /* 0x0002401001007387 */ /* 0x0003e20000100800 */
[----:B------:R-:W-:-:S03]  /*f1c0*/  SEL R14, R29, R14, !P4 ;  /* 0x0000000e1d0e7207 */ /* 0x000fc60006000000 */
[----:B------:R-:W3:Y:S01]  /*f1d0*/  LDL.LU R22, [R1+0x1c0] ;  /* 0x0001c00001167983 */ /* 0x000ee20000300800 */
[----:B----4-:R-:W-:-:S03]  /*f1e0*/  SEL R2, R29, R2, !P4 ;  /* 0x000000021d027207 */ /* 0x010fc60006000000 */
[----:B------:R-:W-:Y:S04]  /*f1f0*/  STL [R1+0x23c], R14 ;  /* 0x00023c0e01007387 */ /* 0x000fe80000100800 */
[----:B------:R-:W4:Y:S04]  /*f200*/  LDL.LU R21, [R1+0x1d8] ;  /* 0x0001d80001157983 */ /* 0x000f280000300800 */
[----:B------:R1:W-:Y:S04]  /*f210*/  STL [R1+0x238], R2 ;  /* 0x0002380201007387 */ /* 0x0003e80000100800 */
[----:B------:R-:W4:Y:S04]  /*f220*/  LDL.LU R18, [R1+0x1d0] ;  /* 0x0001d00001127983 */ /* 0x000f280000300800 */
[----:B0-----:R-:W4:Y:S04]  /*f230*/  LDL.LU R17, [R1+0x1c8] ;  /* 0x0001c80001117983 */ /* 0x001f280000300800 */
[----:B-1----:R-:W4:Y:S04]  /*f240*/  LDL.LU R16, [R1+0x1cc] ;  /* 0x0001cc0001107983 */ /* 0x002f280000300800 */
[----:B------:R-:W4:Y:S04]  /*f250*/  LDL.LU R26, [R1+0x1c4] ;  /* 0x0001c400011a7983 */ /* 0x000f280000300800 */
[----:B------:R-:W4:Y:S04]  /*f260*/  LDL.LU R2, [R1+0x1b0] ;  /* 0x0001b00001027983 */ /* 0x000f280000300800 */
[----:B------:R-:W4:Y:S01]  /*f270*/  LDL.LU R14, [R1+0x1ac] ;  /* 0x0001ac00010e7983 */ /* 0x000f220000300800 */
[----:B-----5:R-:W-:-:S05]  /*f280*/  SEL R0, R29, R0, !P4 ;  /* 0x000000001d007207 */ /* 0x020fca0006000000 */
[----:B------:R0:W-:Y:S04]  /*f290*/  STL [R1+0x234], R0 ;  /* 0x0002340001007387 */ /* 0x0001e80000100800 */
[----:B0-----:R-:W5:Y:S01]  /*f2a0*/  LDL.LU R0, [R1+0x1a8] ;  /* 0x0001a80001007983 */ /* 0x001f620000300800 */
[----:B------:R-:W-:-:S05]  /*f2b0*/  SEL R9, R29, R9, !P4 ;  /* 0x000000091d097207 */ /* 0x000fca0006000000 */
[----:B------:R0:W-:Y:S01]  /*f2c0*/  STL [R1+0x230], R9 ;  /* 0x0002300901007387 */ /* 0x0001e20000100800 */
[----:B------:R-:W-:-:S03]  /*f2d0*/  SEL R13, R29, R13, !P4 ;  /* 0x0000000d1d0d7207 */ /* 0x000fc60006000000 */
[----:B0-----:R-:W5:Y:S04]  /*f2e0*/  LDL.LU R9, [R1+0x1a4] ;  /* 0x0001a40001097983 */ /* 0x001f680000300800 */
[----:B------:R0:W-:Y:S02]  /*f2f0*/  STL [R1+0x228], R13 ;  /* 0x0002280d01007387 */ /* 0x0001e40000100800 */
[----:B0-----:R-:W-:-:S05]  /*f300*/  SEL R13, R29, R12, !P4 ;  /* 0x0000000c1d0d7207 */ /* 0x001fca0006000000 */
[----:B------:R-:W-:Y:S01]  /*f310*/  STL [R1+0x224], R13 ;  /* 0x0002240d01007387 */ /* 0x000fe20000100800 */
[C---:B--2---:R-:W-:Y:S02]  /*f320*/  SEL R10, R29.reuse, R10, !P4 ;  /* 0x0000000a1d0a7207 */ /* 0x044fe40006000000 */
[----:B------:R-:W-:-:S03]  /*f330*/  SEL R12, R29, R4, !P4 ;  /* 0x000000041d0c7207 */ /* 0x000fc60006000000 */
[----:B------:R0:W-:Y:S01]  /*f340*/  STL [R1+0x220], R10 ;  /* 0x0002200a01007387 */ /* 0x0001e20000100800 */
[----:B------:R-:W-:-:S03]  /*f350*/  SEL R4, R29, R23, !P4 ;  /* 0x000000171d047207 */ /* 0x000fc60006000000 */
[----:B------:R-:W-:Y:S04]  /*f360*/  STL [R1+0x21c], R12 ;  /* 0x00021c0c01007387 */ /* 0x000fe80000100800 */
[----:B------:R1:W-:Y:S01]  /*f370*/  STL [R1+0x218], R4 ;  /* 0x0002180401007387 */ /* 0x0003e20000100800 */
[C---:B0-----:R-:W-:Y:S02]  /*f380*/  SEL R10, R29.reuse, R6, !P4 ;  /* 0x000000061d0a7207 */ /* 0x041fe40006000000 */
[----:B------:R-:W-:-:S03]  /*f390*/  SEL R6, R29, R3, !P4 ;  /* 0x000000031d067207 */ /* 0x000fc60006000000 */
[----:B------:R-:W-:Y:S01]  /*f3a0*/  STL [R1+0x214], R10 ;  /* 0x0002140a01007387 */ /* 0x000fe20000100800 */
[C---:B-1----:R-:W-:Y:S02]  /*f3b0*/  SEL R4, R29.reuse, R28, !P4 ;  /* 0x0000001c1d047207 */ /* 0x042fe40006000000 */
[C---:B------:R-:W-:Y:S01]  /*f3c0*/  SEL R3, R29.reuse, R27, !P4 ;  /* 0x0000001b1d037207 */ /* 0x040fe20006000000 */
[----:B------:R0:W-:Y:S04]  /*f3d0*/  STL [R1+0x210], R6 ;  /* 0x0002100601007387 */ /* 0x0001e80000100800 */
[----:B------:R1:W-:Y:S04]  /*f3e0*/  STL [R1+0x20c], R4 ;  /* 0x00020c0401007387 */ /* 0x0003e80000100800 */
[----:B------:R2:W-:Y:S01]  /*f3f0*/  STL [R1+0x208], R3 ;  /* 0x0002080301007387 */ /* 0x0005e20000100800 */
[----:B0-----:R-:W-:-:S02]  /*f400*/  SEL R6, R29, R25, !P4 ;  /* 0x000000191d067207 */ /* 0x001fc40006000000 */
[----:B-1----:R-:W-:-:S03]  /*f410*/  SEL R4, R29, R24, !P4 ;  /* 0x000000181d047207 */ /* 0x002fc60006000000 */
[----:B------:R-:W-:Y:S01]  /*f420*/  STL [R1+0x204], R6 ;  /* 0x0002040601007387 */ /* 0x000fe20000100800 */
[C---:B------:R-:W-:Y:S02]  /*f430*/  SEL R5, R29.reuse, R5, !P4 ;  /* 0x000000051d057207 */ /* 0x040fe40006000000 */
[C---:B--2---:R-:W-:Y:S01]  /*f440*/  SEL R3, R29.reuse, R7, !P4 ;  /* 0x000000071d037207 */ /* 0x044fe20006000000 */
[----:B------:R0:W-:Y:S04]  /*f450*/  STL [R1+0x200], R4 ;  /* 0x0002000401007387 */ /* 0x0001e80000100800 */
[----:B------:R1:W-:Y:S01]  /*f460*/  STL [R1+0x1fc], R3 ;  /* 0x0001fc0301007387 */ /* 0x0003e20000100800 */
[----:B0-----:R-:W-:-:S03]  /*f470*/  SEL R4, R29, R20, !P4 ;  /* 0x000000141d047207 */ /* 0x001fc60006000000 */
[----:B------:R0:W-:Y:S01]  /*f480*/  STL [R1+0x1f8], R5 ;  /* 0x0001f80501007387 */ /* 0x0001e20000100800 */
[----:B-1----:R-:W-:-:S03]  /*f490*/  SEL R3, R29, R19, !P4 ;  /* 0x000000131d037207 */ /* 0x002fc60006000000 */
[----:B------:R-:W2:Y:S04]  /*f4a0*/  LDL.LU R7, [R1+0x190] ;  /* 0x0001900001077983 */ /* 0x000ea80000300800 */
[----:B------:R3:W-:Y:S04]  /*f4b0*/  STL [R1+0x1e8], R4 ;  /* 0x0001e80401007387 */ /* 0x0007e80000100800 */
[----:B0-----:R-:W2:Y:S04]  /*f4c0*/  LDL.LU R5, [R1+0x19c] ;  /* 0x00019c0001057983 */ /* 0x001ea80000300800 */
[----:B------:R0:W-:Y:S04]  /*f4d0*/  STL [R1+0x1e4], R3 ;  /* 0x0001e40301007387 */ /* 0x0001e80000100800 */
[----:B------:R-:W2:Y:S04]  /*f4e0*/  LDL.LU R20, [R1+0x1a0] ;  /* 0x0001a00001147983 */ /* 0x000ea80000300800 */
[----:B------:R-:W2:Y:S01]  /*f4f0*/  LDL.LU R19, [R1+0x194] ;  /* 0x0001940001137983 */ /* 0x000ea20000300800 */
[----:B---3--:R-:W-:-:S05]  /*f500*/  SEL R4, R29, R22, !P4 ;  /* 0x000000161d047207 */ /* 0x008fca0006000000 */
[----:B------:R1:W-:Y:S01]  /*f510*/  STL [R1+0x1e0], R4 ;  /* 0x0001e00401007387 */ /* 0x0003e20000100800 */
[----:B----4-:R-:W-:-:S05]  /*f520*/  SEL R6, R29, R21, !P4 ;  /* 0x000000151d067207 */ /* 0x010fca0006000000 */
[----:B------:R3:W-:Y:S01]  /*f530*/  STL [R1+0x1dc], R6 ;  /* 0x0001dc0601007387 */ /* 0x0007e20000100800 */
[C---:B0-----:R-:W-:Y:S02]  /*f540*/  SEL R3, R29.reuse, R18, !P4 ;  /* 0x000000121d037207 */ /* 0x041fe40006000000 */
[----:B-1----:R-:W-:-:S03]  /*f550*/  SEL R4, R29, R17, !P4 ;  /* 0x000000111d047207 */ /* 0x002fc60006000000 */
[----:B------:R0:W-:Y:S01]  /*f560*/  STL [R1+0x1d8], R3 ;  /* 0x0001d80301007387 */ /* 0x0001e20000100800 */
[----:B---3--:R-:W-:-:S03]  /*f570*/  SEL R6, R29, R16, !P4 ;  /* 0x000000101d067207 */ /* 0x008fc60006000000 */
[----:B------:R1:W-:Y:S01]  /*f580*/  STL [R1+0x1d0], R4 ;  /* 0x0001d00401007387 */ /* 0x0003e20000100800 */
[----:B0-----:R-:W-:-:S03]  /*f590*/  SEL R3, R29, R26, !P4 ;  /* 0x0000001a1d037207 */ /* 0x001fc60006000000 */
[----:B------:R-:W-:Y:S01]  /*f5a0*/  STL [R1+0x1cc], R6 ;  /* 0x0001cc0601007387 */ /* 0x000fe20000100800 */
[----:B-1----:R-:W-:-:S03]  /*f5b0*/  SEL R4, R29, R2, !P4 ;  /* 0x000000021d047207 */ /* 0x002fc60006000000 */
[----:B------:R-:W3:Y:S04]  /*f5c0*/  LDL.LU R2, [R1+0x198] ;  /* 0x0001980001027983 */ /* 0x000ee80000300800 */
[----:B------:R-:W-:Y:S04]  /*f5d0*/  STL [R1+0x1c8], R3 ;  /* 0x0001c80301007387 */ /* 0x000fe80000100800 */
[----:B------:R5:W-:Y:S02]  /*f5e0*/  STL [R1+0x1c4], R4 ;  /* 0x0001c40401007387 */ /* 0x000be40000100800 */
[----:B-----5:R-:W-:-:S02]  /*f5f0*/  SEL R4, R29, R0, !P4 ;  /* 0x000000001d047207 */ /* 0x020fc40006000000 */
[----:B------:R-:W4:Y:S01]  /*f600*/  LDL.LU R0, [R1+0x188] ;  /* 0x0001880001007983 */ /* 0x000f220000300800 */
[----:B------:R-:W-:-:S05]  /*f610*/  SEL R3, R29, R14, !P4 ;  /* 0x0000000e1d037207 */ /* 0x000fca0006000000 */
[----:B------:R0:W-:Y:S04]  /*f620*/  STL [R1+0x1c0], R3 ;  /* 0x0001c00301007387 */ /* 0x0001e80000100800 */
[----:B------:R1:W-:Y:S04]  /*f630*/  STL [R1+0x1b8], R4 ;  /* 0x0001b80401007387 */ /* 0x0003e80000100800 */
[----:B------:R-:W5:Y:S01]  /*f640*/  LDL.LU R13, [R1+0x184] ;  /* 0x00018400010d7983 */ /* 0x000f620000300800 */
[----:B0-----:R-:W-:-:S03]  /*f650*/  SEL R3, R29, R9, !P4 ;  /* 0x000000091d037207 */ /* 0x001fc60006000000 */
[----:B------:R-:W5:Y:S04]  /*f660*/  LDL.LU R12, [R1+0x180] ;  /* 0x00018000010c7983 */ /* 0x000f680000300800 */
[----:B------:R0:W-:Y:S04]  /*f670*/  STL [R1+0x1b0], R3 ;  /* 0x0001b00301007387 */ /* 0x0001e80000100800 */
[----:B------:R-:W5:Y:S04]  /*f680*/  LDL.LU R10, [R1+0x174] ;  /* 0x00017400010a7983 */ /* 0x000f680000300800 */
[----:B-1----:R-:W5:Y:S04]  /*f690*/  LDL.LU R4, [R1+0x170] ;  /* 0x0001700001047983 */ /* 0x002f680000300800 */
[----:B------:R-:W5:Y:S04]  /*f6a0*/  LDL.LU R23, [R1+0x16c] ;  /* 0x00016c0001177983 */ /* 0x000f680000300800 */
[----:B------:R-:W5:Y:S04]  /*f6b0*/  LDL.LU R6, [R1+0x168] ;  /* 0x0001680001067983 */ /* 0x000f680000300800 */
[----:B0-----:R-:W5:Y:S04]  /*f6c0*/  LDL.LU R3, [R1+0x164] ;  /* 0x0001640001037983 */ /* 0x001f680000300800 */
        /* <DEDUP_REMOVED lines=8> */
[----:B--2---:R-:W-:-:S02]  /*f750*/  SEL R14, R29, R7, !P4 ;  /* 0x000000071d0e7207 */ /* 0x004fc40006000000 */
[----:B------:R-:W-:-:S03]  /*f760*/  SEL R9, R29, R5, !P4 ;  /* 0x000000051d097207 */ /* 0x000fc60006000000 */
[----:B------:R0:W-:Y:S04]  /*f770*/  STL [R1+0x1ac], R14 ;  /* 0x0001ac0e01007387 */ /* 0x0001e80000100800 */
[----:B------:R1:W-:Y:S01]  /*f780*/  STL [R1+0x1a8], R9 ;  /* 0x0001a80901007387 */ /* 0x0003e20000100800 */
[----:B------:R-:W-:-:S03]  /*f790*/  SEL R7, R29, R20, !P4 ;  /* 0x000000141d077207 */ /* 0x000fc60006000000 */
[----:B------:R-:W2:Y:S01]  /*f7a0*/  LDL.LU R22, [R1+0x14c] ;  /* 0x00014c0001167983 */ /* 0x000ea20000300800 */
[----:B------:R-:W-:-:S03]  /*f7b0*/  SEL R5, R29, R19, !P4 ;  /* 0x000000131d057207 */ /* 0x000fc60006000000 */
[----:B------:R0:W-:Y:S04]  /*f7c0*/  STL [R1+0x1a4], R7 ;  /* 0x0001a40701007387 */ /* 0x0001e80000100800 */
[----:B------:R-:W2:Y:S04]  /*f7d0*/  LDL.LU R21, [R1+0x150] ;  /* 0x0001500001157983 */ /* 0x000ea80000300800 */
[----:B------:R1:W-:Y:S04]  /*f7e0*/  STL [R1+0x1a0], R5 ;  /* 0x0001a00501007387 */ /* 0x0003e80000100800 */
[----:B0-----:R-:W2:Y:S04]  /*f7f0*/  LDL.LU R14, [R1+0x144] ;  /* 0x00014400010e7983 */ /* 0x001ea80000300800 */
[----:B-1----:R-:W2:Y:S04]  /*f800*/  LDL.LU R9, [R1+0x130] ;  /* 0x0001300001097983 */ /* 0x002ea80000300800 */
[----:B------:R-:W2:Y:S04]  /*f810*/  LDL.LU R7, [R1+0x134] ;  /* 0x0001340001077983 */ /* 0x000ea80000300800 */
[----:B------:R-:W2:Y:S04]  /*f820*/  LDL.LU R5, [R1+0x13c] ;  /* 0x00013c0001057983 */ /* 0x000ea80000300800 */
[----:B------:R-:W2:Y:S04]  /*f830*/  LDL.LU R20, [R1+0x12c] ;  /* 0x00012c0001147983 */ /* 0x000ea80000300800 */
[----:B------:R-:W2:Y:S01]  /*f840*/  LDL.LU R19, [R1+0x124] ;  /* 0x0001240001137983 */ /* 0x000ea20000300800 */
[----:B---3--:R-:W-:-:S05]  /*f850*/  SEL R2, R29, R2, !P4 ;  /* 0x000000021d027207 */ /* 0x008fca0006000000 */
[----:B------:R0:W-:Y:S04]  /*f860*/  STL [R1+0x19c], R2 ;  /* 0x00019c0201007387 */ /* 0x0001e80000100800 */
[----:B0-----:R-:W3:Y:S01]  /*f870*/  LDL.LU R2, [R1+0x120] ;  /* 0x0001200001027983 */ /* 0x001ee20000300800 */
[----:B----4-:R-:W-:-:S05]  /*f880*/  SEL R0, R29, R0, !P4 ;  /* 0x000000001d007207 */ /* 0x010fca0006000000 */
[----:B------:R0:W-:Y:S04]  /*f890*/  STL [R1+0x198], R0 ;  /* 0x0001980001007387 */ /* 0x0001e80000100800 */
[----:B0-----:R-:W4:Y:S01]  /*f8a0*/  LDL.LU R0, [R1+0x11c] ;  /* 0x00011c0001007983 */ /* 0x001f220000300800 */
[----:B-----5:R-:W-:-:S05]  /*f8b0*/  SEL R13, R29, R13, !P4 ;  /* 0x0000000d1d0d7207 */ /* 0x020fca0006000000 */
[----:B------:R0:W-:Y:S01]  /*f8c0*/  STL [R1+0x194], R13 ;  /* 0x0001940d01007387 */ /* 0x0001e20000100800 */
[C---:B------:R-:W-:Y:S02]  /*f8d0*/  SEL R10, R29.reuse, R10, !P4 ;  /* 0x0000000a1d0a7207 */ /* 0x040fe40006000000 */
[C---:B0-----:R-:W-:Y:S02]  /*f8e0*/  SEL R13, R29.reuse, R12, !P4 ;  /* 0x0000000c1d0d7207 */ /* 0x041fe40006000000 */
[C---:B------:R-:W-:Y:S02]  /*f8f0*/  SEL R12, R29.reuse, R4, !P4 ;  /* 0x000000041d0c7207 */ /* 0x040fe40006000000 */
[C---:B------:R-:W-:Y:S01]  /*f900*/  SEL R4, R29.reuse, R23, !P4 ;  /* 0x000000171d047207 */ /* 0x040fe20006000000 */
[----:B------:R-:W-:Y:S04]  /*f910*/  STL [R1+0x190], R13 ;  /* 0x0001900d01007387 */ /* 0x000fe80000100800 */
[----:B------:R0:W-:Y:S04]  /*f920*/  STL [R1+0x18c], R10 ;  /* 0x00018c0a01007387 */ /* 0x0001e80000100800 */
[----:B------:R-:W-:Y:S04]  /*f930*/  STL [R1+0x188], R12 ;  /* 0x0001880c01007387 */ /* 0x000fe80000100800 */
[----:B------:R1:W-:Y:S01]  /*f940*/  STL [R1+0x184], R4 ;  /* 0x0001840401007387 */ /* 0x0003e20000100800 */
[----:B0-----:R-:W-:-:S02]  /*f950*/  SEL R10, R29, R6, !P4 ;  /* 0x000000061d0a7207 */ /* 0x001fc40006000000 */
[C---:B------:R-:W-:Y:S02]  /*f960*/  SEL R6, R29.reuse, R3, !P4 ;  /* 0x000000031d067207 */ /* 0x040fe40006000000 */
[C---:B------:R-:W-:Y:S01]  /*f970*/  SEL R3, R29.reuse, R27, !P4 ;  /* 0x0000001b1d037207 */ /* 0x040fe20006000000 */
[----:B------:R-:W-:Y:S01]  /*f980*/  STL [R1+0x180], R10 ;  /* 0x0001800a01007387 */ /* 0x000fe20000100800 */
[----:B-1----:R-:W-:-:S03]  /*f990*/  SEL R4, R29, R28, !P4 ;  /* 0x0000001c1d047207 */ /* 0x002fc60006000000 */
        /* <DEDUP_REMOVED lines=10> */
[----:B-----5:R-:W-:-:S03]  /*fa40*/  SEL R4, R29, R16, !P4 ;  /* 0x000000101d047207 */ /* 0x020fc60006000000 */
        /* <DEDUP_REMOVED lines=8> */
[----:B--2---:R-:W-:-:S02]  /*fad0*/  SEL R4, R29, R22, !P4 ;  /* 0x000000161d047207 */ /* 0x004fc40006000000 */
[----:B------:R-:W-:-:S03]  /*fae0*/  SEL R6, R29, R21, !P4 ;  /* 0x000000151d067207 */ /* 0x000fc60006000000 */
[----:B------:R1:W-:Y:S04]  /*faf0*/  STL [R1+0x158], R4 ;  /* 0x0001580401007387 */ /* 0x0003e80000100800 */
[----:B------:R2:W-:Y:S01]  /*fb00*/  STL [R1+0x154], R6 ;  /* 0x0001540601007387 */ /* 0x0005e20000100800 */
[C---:B0-----:R-:W-:Y:S02]  /*fb10*/  SEL R3, R29.reuse, R14, !P4 ;  /* 0x0000000e1d037207 */ /* 0x041fe40006000000 */
[----:B-1----:R-:W-:-:S03]  /*fb20*/  SEL R4, R29, R9, !P4 ;  /* 0x000000091d047207 */ /* 0x002fc60006000000 */
[----:B------:R0:W-:Y:S01]  /*fb30*/  STL [R1+0x150], R3 ;  /* 0x0001500301007387 */ /* 0x0001e20000100800 */
[----:B--2---:R-:W-:-:S03]  /*fb40*/  SEL R6, R29, R7, !P4 ;  /* 0x000000071d067207 */ /* 0x004fc60006000000 */
[----:B------:R1:W-:Y:S01]  /*fb50*/  STL [R1+0x14c], R4 ;  /* 0x00014c0401007387 */ /* 0x0003e20000100800 */
[----:B0-----:R-:W-:-:S03]  /*fb60*/  SEL R3, R29, R5, !P4 ;  /* 0x000000051d037207 */ /* 0x001fc60006000000 */
[----:B------:R-:W-:Y:S01]  /*fb70*/  STL [R1+0x148], R6 ;  /* 0x0001480601007387 */ /* 0x000fe20000100800 */
[----:B-1----:R-:W-:-:S03]  /*fb80*/  SEL R4, R29, R20, !P4 ;  /* 0x000000141d047207 */ /* 0x002fc60006000000 */
[----:B------:R-:W2:Y:S04]  /*fb90*/  LDL.LU R20, [R1+0x10c] ;  /* 0x00010c0001147983 */ /* 0x000ea80000300800 */
[----:B------:R0:W-:Y:S04]  /*fba0*/  STL [R1+0x144], R3 ;  /* 0x0001440301007387 */ /* 0x0001e80000100800 */
[----:B------:R-:W-:Y:S01]  /*fbb0*/  STL [R1+0x140], R4 ;  /* 0x0001400401007387 */ /* 0x000fe20000100800 */
[----:B0-----:R-:W-:-:S03]  /*fbc0*/  SEL R3, R29, R19, !P4 ;  /* 0x000000131d037207 */ /* 0x001fc60006000000 */
[----:B------:R-:W2:Y:S04]  /*fbd0*/  LDL.LU R19, [R1+0x108] ;  /* 0x0001080001137983 */ /* 0x000ea80000300800 */
[----:B------:R0:W-:Y:S01]  /*fbe0*/  STL [R1+0x13c], R3 ;  /* 0x00013c0301007387 */ /* 0x0001e20000100800 */
[----:B---3--:R-:W-:-:S05]  /*fbf0*/  SEL R2, R29, R2, !P4 ;  /* 0x000000021d027207 */ /* 0x008fca0006000000 */
[----:B------:R1:W-:Y:S04]  /*fc00*/  STL [R1+0x134], R2 ;  /* 0x0001340201007387 */ /* 0x0003e80000100800 */
[----:B------:R-:W3:Y:S04]  /*fc10*/  LDL.LU R23, [R1+0xf4] ;  /* 0x0000f40001177983 */ /* 0x000ee80000300800 */
[----:B------:R-:W3:Y:S01]  /*fc20*/  LDL.LU R6, [R1+0xfc] ;  /* 0x0000fc0001067983 */ /* 0x000ee20000300800 */
[----:B----4-:R-:W-:-:S05]  /*fc30*/  SEL R0, R29, R0, !P4 ;  /* 0x000000001d007207 */ /* 0x010fca0006000000 */
[----:B------:R4:W-:Y:S04]  /*fc40*/  STL [R1+0x130], R0 ;  /* 0x0001300001007387 */ /* 0x0009e80000100800 */
[----:B0-----:R-:W3:Y:S04]  /*fc50*/  LDL.LU R3, [R1+0x100] ;  /* 0x0001000001037983 */ /* 0x001ee80000300800 */
[----:B-1----:R-:W3:Y:S04]  /*fc60*/  LDL.LU R2, [R1+0xf8] ;  /* 0x0000f80001027983 */ /* 0x002ee80000300800 */
[----:B----4-:R-:W4:Y:S04]  /*fc70*/  LDL.LU R0, [R1+0xd4] ;  /* 0x0000d40001007983 */ /* 0x010f280000300800 */
[----:B------:R-:W4:Y:S04]  /*fc80*/  LDL.LU R13, [R1+0xd8] ;  /* 0x0000d800010d7983 */ /* 0x000f280000300800 */
        /* <DEDUP_REMOVED lines=8> */
[----:B------:R-:W4:Y:S01]  /*fd10*/  LDL.LU R5, [R1+0xa8] ;  /* 0x0000a80001057983 */ /* 0x000f220000300800 */
[----:B-----5:R-:W-:-:S02]  /*fd20*/  SEL R21, R29, R18, !P4 ;  /* 0x000000121d157207 */ /* 0x020fc40006000000 */
        /* <DEDUP_REMOVED lines=9> */
[----:B------:R-:W5:Y:S04]  /*fdc0*/  LDL.LU R22, [R1+0x9c] ;  /* 0x00009c0001167983 */ /* 0x000f680000300800 */
[----:B0-----:R-:W5:Y:S04]  /*fdd0*/  LDL.LU R21, [R1+0x94] ;  /* 0x0000940001157983 */ /* 0x001f680000300800 */
[----:B-1----:R-:W5:Y:S04]  /*fde0*/  LDL.LU R18, [R1+0x90] ;  /* 0x0000900001127983 */ /* 0x002f680000300800 */
[----:B------:R-:W5:Y:S04]  /*fdf0*/  LDL.LU R17, [R1+0x8c] ;  /* 0x00008c0001117983 */ /* 0x000f680000300800 */
[----:B------:R-:W5:Y:S04]  /*fe00*/  LDL.LU R16, [R1+0x88] ;  /* 0x0000880001107983 */ /* 0x000f680000300800 */
[----:B------:R-:W5:Y:S01]  /*fe10*/  LDL.LU R26, [R1+0x80] ;  /* 0x00008000011a7983 */ /* 0x000f620000300800 */
[----:B--2---:R-:W-:-:S05]  /*fe20*/  SEL R20, R29, R20, !P4 ;  /* 0x000000141d147207 */ /* 0x004fca0006000000 */
[----:B------:R0:W-:Y:S04]  /*fe30*/  STL [R1+0x110], R20 ;  /* 0x0001101401007387 */ /* 0x0001e80000100800 */
[----:B0-----:R-:W2:Y:S01]  /*fe40*/  LDL.LU R20, [R1+0x78] ;  /* 0x0000780001147983 */ /* 0x001ea20000300800 */
[----:B------:R-:W-:-:S05]  /*fe50*/  SEL R19, R29, R19, !P4 ;  /* 0x000000131d137207 */ /* 0x000fca0006000000 */
[----:B------:R0:W-:Y:S04]  /*fe60*/  STL [R1+0x10c], R19 ;  /* 0x00010c1301007387 */ /* 0x0001e80000100800 */
[----:B0-----:R-:W2:Y:S01]  /*fe70*/  LDL.LU R19, [R1+0x64] ;  /* 0x0000640001137983 */ /* 0x001ea20000300800 */
[C---:B---3--:R-:W-:Y:S02]  /*fe80*/  SEL R23, R29.reuse, R23, !P4 ;  /* 0x000000171d177207 */ /* 0x048fe40006000000 */
[----:B------:R-:W-:-:S03]  /*fe90*/  SEL R6, R29, R6, !P4 ;  /* 0x000000061d067207 */ /* 0x000fc60006000000 */
[----:B------:R0:W-:Y:S04]  /*fea0*/  STL [R1+0x108], R23 ;  /* 0x0001081701007387 */ /* 0x0001e80000100800 */
[----:B0-----:R-:W3:Y:S01]  /*feb0*/  LDL.LU R23, [R1+0xf54] ;  /* 0x000f540001177983 */ /* 0x001ee20000300800 */
[----:B------:R-:W-:-:S03]  /*fec0*/  SEL R3, R29, R3, !P4 ;  /* 0x000000031d037207 */ /* 0x000fc60006000000 */
[----:B------:R0:W-:Y:S01]  /*fed0*/  STL [R1+0x104], R6 ;  /* 0x0001040601007387 */ /* 0x0001e20000100800 */
[C---:B------:R-:W-:Y:S02]  /*fee0*/  SEL R2, R29.reuse, R2, !P4 ;  /* 0x000000021d027207 */ /* 0x040fe40006000000 */
[C---:B----4-:R-:W-:Y:S01]  /*fef0*/  SEL R0, R29.reuse, R0, !P4 ;  /* 0x000000001d007207 */ /* 0x050fe20006000000 */
[----:B0-----:R-:W4:Y:S04]  /*ff00*/  LDL.LU R6, [R1+0xf50] ;  /* 0x000f500001067983 */ /* 0x001f280000300800 */
[----:B------:R0:W-:Y:S04]  /*ff10*/  STL [R1+0x100], R3 ;  /* 0x0001000301007387 */ /* 0x0001e80000100800 */
[----:B0-----:R-:W3:Y:S04]  /*ff20*/  LDL.LU R3, [R1+0xf4c] ;  /* 0x000f4c0001037983 */ /* 0x001ee80000300800 */
[----:B------:R0:W-:Y:S04]  /*ff30*/  STL [R1+0xfc], R2 ;  /* 0x0000fc0201007387 */ /* 0x0001e80000100800 */
[----:B0-----:R-:W3:Y:S04]  /*ff40*/  LDL.LU R2, [R1+0xf48] ;  /* 0x000f480001027983 */ /* 0x001ee80000300800 */
[----:B------:R0:W-:Y:S04]  /*ff50*/  STL [R1+0xf8], R0 ;  /* 0x0000f80001007387 */ /* 0x0001e80000100800 */
[----:B0-----:R-:W3:Y:S01]  /*ff60*/  LDL.LU R0, [R1+0xf44] ;  /* 0x000f440001007983 */ /* 0x001ee20000300800 */
[----:B------:R-:W-:-:S02]  /*ff70*/  SEL R13, R29, R13, !P4 ;  /* 0x0000000d1d0d7207 */ /* 0x000fc40006000000 */
[C---:B------:R-:W-:Y:S02]  /*ff80*/  SEL R12, R29.reuse, R12, !P4 ;  /* 0x0000000c1d0c7207 */ /* 0x040fe40006000000 */
[C---:B------:R-:W-:Y:S02]  /*ff90*/  SEL R10, R29.reuse, R10, !P4 ;  /* 0x0000000a1d0a7207 */ /* 0x040fe40006000000 */
[C---:B------:R-:W-:Y:S01]  /*ffa0*/  SEL R4, R29.reuse, R4, !P4 ;  /* 0x000000041d047207 */ /* 0x040fe20006000000 */
[----:B------:R-:W-:Y:S04]  /*ffb0*/  STL [R1+0xf4], R13 ;  /* 0x0000f40d01007387 */ /* 0x000fe80000100800 */
[----:B------:R0:W-:Y:S04]  /*ffc0*/  STL [R1+0xf0], R12 ;  /* 0x0000f00c01007387 */ /* 0x0001e80000100800 */
[----:B------:R1:W-:Y:S01]  /*ffd0*/  STL [R1+0xec], R10 ;  /* 0x0000ec0a01007387 */ /* 0x0003e20000100800 */
[----:B------:R-:W-:-:S03]  /*ffe0*/  SEL R9, R29, R9, !P4 ;  /* 0x000000091d097207 */ /* 0x000fc60006000000 */
[----:B------:R1:W-:Y:S01]  /*fff0*/  STL [R1+0xe4], R4 ;  /* 0x0000e40401007387 */ /* 0x0003e20000100800 */
[C---:B0-----:R-:W-:Y:S02]  /*10000*/  SEL R12, R29.reuse, R28, !P4 ;  /* 0x0000001c1d0c7207 */ /* 0x041fe40006000000 */
[----:B-1----:R-:W-:-:S03]  /*10010*/  SEL R10, R29, R27, !P4 ;  /* 0x0000001b1d0a7207 */ /* 0x002fc60006000000 */
[----:B------:R-:W-:Y:S01]  /*10020*/  STL [R1+0xd8], R12 ;  /* 0x0000d80c01007387 */ /* 0x000fe20000100800 */
[----:B------:R-:W-:-:S03]  /*10030*/  SEL R4, R29, R14, !P4 ;  /* 0x0000000e1d047207 */ /* 0x000fc60006000000 */
[----:B------:R-:W-:Y:S01]  /*10040*/  STL [R1+0xd4], R10 ;  /* 0x0000d40a01007387 */ /* 0x000fe20000100800 */
[----:B------:R-:W-:-:S03]  /*10050*/  SEL R7, R29, R7, !P4 ;  /* 0x000000071d077207 */ /* 0x000fc60006000000 */
[----:B------:R0:W-:Y:S04]  /*10060*/  STL [R1+0xd0], R4 ;  /* 0x0000d00401007387 */ /* 0x0001e80000100800 */
[----:B------:R1:W-:Y:S04]  /*10070*/  STL [R1+0xcc], R9 ;  /* 0x0000cc0901007387 */ /* 0x0003e80000100800 */
[----:B------:R-:W4:Y:S01]  /*10080*/  LDL.LU R14, [R1+0x74] ;  /* 0x00007400010e7983 */ /* 0x000f220000300800 */
[----:B0-----:R-:W-:-:S03]  /*10090*/  SEL R4, R29, R5, !P4 ;  /* 0x000000051d047207 */ /* 0x001fc60006000000 */
[----:B------:R0:W-:Y:S04]  /*100a0*/  STL [R1+0xc8], R7 ;  /* 0x0000c80701007387 */ /* 0x0001e80000100800 */
[----:B-1----:R-:W4:Y:S04]  /*100b0*/  LDL.LU R9, [R1+0x70] ;  /* 0x0000700001097983 */ /* 0x002f280000300800 */
[----:B------:R1:W-:Y:S01]  /*100c0*/  STL [R1+0xc0], R4 ;  /* 0x0000c00401007387 */ /* 0x0003e20000100800 */
[----:B-----5:R-:W-:-:S03]  /*100d0*/  SEL R10, R29, R24, !P4 ;  /* 0x000000181d0a7207 */ /* 0x020fc60006000000 */
[----:B0-----:R-:W5:Y:S01]  /*100e0*/  LDL.LU R7, [R1+0x6c] ;  /* 0x00006c0001077983 */ /* 0x001f620000300800 */
[----:B------:R-:W-:-:S03]  /*100f0*/  SEL R12, R29, R22, !P4 ;  /* 0x000000161d0c7207 */ /* 0x000fc60006000000 */
[----:B------:R-:W5:Y:S01]  /*10100*/  LDL.LU R5, [R1+0x68] ;  /* 0x0000680001057983 */ /* 0x000f620000300800 */
[----:B-1----:R-:W-:-:S05]  /*10110*/  SEL R4, R29, R25, !P4 ;  /* 0x000000191d047207 */ /* 0x002fca0006000000 */
[----:B------:R0:W-:Y:S04]  /*10120*/  STL [R1+0xbc], R4 ;  /* 0x0000bc0401007387 */ /* 0x0001e80000100800 */
[----:B------:R1:W-:Y:S01]  /*10130*/  STL [R1+0xb8], R10 ;  /* 0x0000b80a01007387 */ /* 0x0003e20000100800 */
[----:B0-----:R-:W-:-:S03]  /*10140*/  SEL R4, R29, R21, !P4 ;  /* 0x000000151d047207 */ /* 0x001fc60006000000 */
[----:B------:R0:W-:Y:S01]  /*10150*/  STL [R1+0xb0], R12 ;  /* 0x0000b00c01007387 */ /* 0x0001e20000100800 */
[----:B-1----:R-:W-:-:S03]  /*10160*/  SEL R10, R29, R18, !P4 ;  /* 0x000000121d0a7207 */ /* 0x002fc60006000000 */
[----:B------:R1:W-:Y:S01]  /*10170*/  STL [R1+0xa8], R4 ;  /* 0x0000a80401007387 */ /* 0x0003e20000100800 */
[----:B0-----:R-:W-:-:S03]  /*10180*/  SEL R12, R29, R17, !P4 ;  /* 0x000000111d0c7207 */ /* 0x001fc60006000000 */
[----:B------:R0:W-:Y:S01]  /*10190*/  STL [R1+0xa4], R10 ;  /* 0x0000a40a01007387 */ /* 0x0001e20000100800 */
[----:B-1----:R-:W-:-:S03]  /*101a0*/  SEL R4, R29, R16, !P4 ;  /* 0x000000101d047207 */ /* 0x002fc60006000000 */
[----:B0-----:R-:W5:Y:S04]  /*101b0*/  LDL.LU R10, [R1+0x4c] ;  /* 0x00004c00010a7983 */ /* 0x001f680000300800 */
[----:B------:R0:W-:Y:S04]  /*101c0*/  STL [R1+0xa0], R12 ;  /* 0x0000a00c01007387 */ /* 0x0001e80000100800 */
[----:B------:R2:W-:Y:S04]  /*101d0*/  STL [R1+0x9c], R4 ;  /* 0x00009c0401007387 */ /* 0x0005e80000100800 */
[----:B------:R-:W5:Y:S01]  /*101e0*/  LDL.LU R13, [R1+0x54] ;  /* 0x00005400010d7983 */ /* 0x000f620000300800 */
[----:B0-----:R-:W-:-:S05]  /*101f0*/  SEL R12, R29, R26, !P4 ;  /* 0x0000001a1d0c7207 */ /* 0x001fca0006000000 */
[----:B------:R-:W-:Y:S01]  /*10200*/  STL [R1+0x98], R12 ;  /* 0x0000980c01007387 */ /* 0x000fe20000100800 */
[----:B--2---:R-:W-:-:S05]  /*10210*/  SEL R4, R29, R20, !P4 ;  /* 0x000000141d047207 */ /* 0x004fca0006000000 */
[----:B------:R0:W-:Y:S04]  /*10220*/  STL [R1+0x94], R4 ;  /* 0x0000940401007387 */ /* 0x0001e80000100800 */
[----:B0-----:R-:W2:Y:S01]  /*10230*/  LDL.LU R4, [R1+0x58] ;  /* 0x0000580001047983 */ /* 0x001ea20000300800 */
[----:B------:R-:W-:-:S05]  /*10240*/  SEL R16, R29, R19, !P4 ;  /* 0x000000131d107207 */ /* 0x000fca0006000000 */
[----:B------:R-:W-:Y:S01]  /*10250*/  STL [R1+0x90], R16 ;  /* 0x0000901001007387 */ /* 0x000fe20000100800 */
[----:B---3--:R-:W-:-:S03]  /*10260*/  SEL R12, R29, R0, !P4 ;  /* 0x000000001d0c7207 */ /* 0x008fc60006000000 */
[----:B------:R-:W3:Y:S04]  /*10270*/  LDL.LU R0, [R1+0x50] ;  /* 0x0000500001007983 */ /* 0x000ee80000300800 */
[----:B------:R-:W3:Y:S04]  /*10280*/  LDL.LU R28, [R1+0x22c] ;  /* 0x00022c00011c7983 */ /* 0x000ee80000300800 */
[----:B------:R0:W-:Y:S04]  /*10290*/  STL [R1+0x8c], R12 ;  /* 0x00008c0c01007387 */ /* 0x0001e80000100800 */
[----:B------:R-:W3:Y:S04]  /*102a0*/  LDL.LU R27, [R1+0x27c] ;  /* 0x00027c00011b7983 */ /* 0x000ee80000300800 */
[----:B------:R-:W3:Y:S04]  /*102b0*/  LDL.LU R25, [R1+0x274] ;  /* 0x0002740001197983 */ /* 0x000ee80000300800 */
[----:B------:R-:W3:Y:S04]  /*102c0*/  LDL.LU R24, [R1+0x24c] ;  /* 0x00024c0001187983 */ /* 0x000ee80000300800 */
[----:B------:R-:W3:Y:S04]  /*102d0*/  LDL.LU R22, [R1+0x254] ;  /* 0x0002540001167983 */ /* 0x000ee80000300800 */
[----:B------:R-:W3:Y:S04]  /*102e0*/  LDL.LU R21, [R1+0x1d4] ;  /* 0x0001d40001157983 */ /* 0x000ee80000300800 */
[----:B------:R-:W3:Y:S04]  /*102f0*/  LDL.LU R18, [R1+0x1ec] ;  /* 0x0001ec0001127983 */ /* 0x000ee80000300800 */
[----:B------:R-:W3:Y:S04]  /*10300*/  LDL.LU R17, [R1+0x1f0] ;  /* 0x0001f00001117983 */ /* 0x000ee80000300800 */
[----:B0-----:R-:W3:Y:S04]  /*10310*/  LDL.LU R12, [R1+0x1f4] ;  /* 0x0001f400010c7983 */ /* 0x001ee80000300800 */
[----:B------:R-:W3:Y:S04]  /*10320*/  LDL.LU R20, [R1+0x1bc] ;  /* 0x0001bc0001147983 */ /* 0x000ee80000300800 */
[----:B------:R-:W3:Y:S01]  /*10330*/  LDL.LU R19, [R1+0x1b4] ;  /* 0x0001b40001137983 */ /* 0x000ee20000300800 */
[----:B------:R-:W-:-:S02]  /*10340*/  SEL R2, R29, R2, !P4 ;  /* 0x000000021d027207 */ /* 0x000fc40006000000 */
[----:B----4-:R-:W-:-:S03]  /*10350*/  SEL R9, R29, R9, !P4 ;  /* 0x000000091d097207 */ /* 0x010fc60006000000 */
[----:B------:R0:W-:Y:S01]  /*10360*/  STL [R1+0x88], R2 ;  /* 0x0000880201007387 */ /* 0x0001e20000100800 */
[C---:B-----5:R-:W-:Y:S02]  /*10370*/  SEL R7, R29.reuse, R7, !P4 ;  /* 0x000000071d077207 */ /* 0x060fe40006000000 */
[----:B0-----:R-:W-:-:S05]  /*10380*/  SEL R2, R29, R14, !P4 ;  /* 0x0000000e1d027207 */ /* 0x001fca0006000000 */
[----:B------:R0:W-:Y:S04]  /*10390*/  STL [R1+0x80], R2 ;  /* 0x0000800201007387 */ /* 0x0001e80000100800 */
[----:B------:R1:W-:Y:S04]  /*103a0*/  STL [R1+0x78], R9 ;  /* 0x0000780901007387 */ /* 0x0003e80000100800 */
[----:B------:R-:W4:Y:S01]  /*103b0*/  LDL.LU R16, [R1+0x5c] ;  /* 0x00005c0001107983 */ /* 0x000f220000300800 */
[----:B0-----:R-:W-:-:S03]  /*103c0*/  SEL R2, R29, R5, !P4 ;  /* 0x000000051d027207 */ /* 0x001fc60006000000 */
[----:B------:R0:W-:Y:S04]  /*103d0*/  STL [R1+0x74], R7 ;  /* 0x0000740701007387 */ /* 0x0001e80000100800 */
[----:B------:R-:W5:Y:S04]  /*103e0*/  LDL.LU R26, [R1+0xac] ;  /* 0x0000ac00011a7983 */ /* 0x000f680000300800 */
[----:B------:R0:W-:Y:S04]  /*103f0*/  STL [R1+0x70], R2 ;  /* 0x0000700201007387 */ /* 0x0001e80000100800 */
[----:B------:R-:W4:Y:S04]  /*10400*/  LDL.LU R14, [R1+0xb4] ;  /* 0x0000b400010e7983 */ /* 0x000f280000300800 */
[----:B-1----:R-:W4:Y:S01]  /*10410*/  LDL.LU R9, [R1+0xc4] ;  /* 0x0000c40001097983 */ /* 0x002f220000300800 */
[----:B------:R-:W-:-:S03]  /*10420*/  SEL R10, R29, R10, !P4 ;  /* 0x0000000a1d0a7207 */ /* 0x000fc60006000000 */
[----:B0-----:R-:W4:Y:S04]  /*10430*/  LDL.LU R7, [R1+0x114] ;  /* 0x0001140001077983 */ /* 0x001f280000300800 */
[----:B------:R-:W4:Y:S04]  /*10440*/  LDL.LU R5, [R1+0x128] ;  /* 0x0001280001057983 */ /* 0x000f280000300800 */
[----:B------:R-:W4:Y:S01]  /*10450*/  LDL.LU R2, [R1+0xe8] ;  /* 0x0000e80001027983 */ /* 0x000f220000300800 */
[----:B------:R-:W-:-:S03]  /*10460*/  SEL R13, R29, R13, !P4 ;  /* 0x0000000d1d0d7207 */ /* 0x000fc60006000000 */
[----:B------:R0:W-:Y:S04]  /*10470*/  STL [R1+0x6c], R10 ;  /* 0x00006c0a01007387 */ /* 0x0001e80000100800 */
[----:B0-----:R-:W4:Y:S01]  /*10480*/  LDL.LU R10, [R1+0xdc] ;  /* 0x0000dc00010a7983 */ /* 0x001f220000300800 */
[C---:B--2---:R-:W-:Y:S02]  /*10490*/  SEL R4, R29.reuse, R4, !P4 ;  /* 0x000000041d047207 */ /* 0x044fe40006000000 */
[C---:B---3--:R-:W-:Y:S02]  /*104a0*/  SEL R0, R29.reuse, R0, !P4 ;  /* 0x000000001d007207 */ /* 0x048fe40006000000 */
[----:B------:R-:W-:-:S03]  /*104b0*/  SEL R28, R29, R28, !P4 ;  /* 0x0000001c1d1c7207 */ /* 0x000fc60006000000 */
[----:B------:R0:W-:Y:S01]  /*104c0*/  STL [R1+0x68], R0 ;  /* 0x0000680001007387 */ /* 0x0001e20000100800 */
[----:B------:R-:W-:-:S03]  /*104d0*/  SEL R27, R29, R27, !P4 ;  /* 0x0000001b1d1b7207 */ /* 0x000fc60006000000 */
[----:B0-----:R-:W2:Y:S01]  /*104e0*/  LDL.LU R0, [R1+0xe0] ;  /* 0x0000e00001007983 */ /* 0x001ea20000300800 */
[----:B------:R-:W-:-:S03]  /*104f0*/  SEL R25, R29, R25, !P4 ;  /* 0x000000191d197207 */ /* 0x000fc60006000000 */
[----:B------:R0:W-:Y:S01]  /*10500*/  STL [R1+0x64], R13 ;  /* 0x0000640d01007387 */ /* 0x0001e20000100800 */
[----:B------:R-:W-:-:S03]  /*10510*/  SEL R24, R29, R24, !P4 ;  /* 0x000000181d187207 */ /* 0x000fc60006000000 */
[----:B0-----:R-:W3:Y:S04]  /*10520*/  LDL.LU R13, [R1+0x84] ;  /* 0x00008400010d7983 */ /* 0x001ee80000300800 */
[----:B------:R0:W-:Y:S01]  /*10530*/  STL [R1+0x60], R4 ;  /* 0x0000600401007387 */ /* 0x0001e20000100800 */
[C---:B------:R-:W-:Y:S02]  /*10540*/  SEL R22, R29.reuse, R22, !P4 ;  /* 0x000000161d167207 */ /* 0x040fe40006000000 */
[C---:B------:R-:W-:Y:S01]  /*10550*/  SEL R21, R29.reuse, R21, !P4 ;  /* 0x000000151d157207 */ /* 0x040fe20006000000 */
[----:B0-----:R-:W2:Y:S04]  /*10560*/  LDL.LU R4, [R1+0x7c] ;  /* 0x00007c0001047983 */ /* 0x001ea80000300800 */
[----:B------:R0:W-:Y:S01]  /*10570*/  STL [R1+0x58], R28 ;  /* 0x0000581c01007387 */ /* 0x0001e20000100800 */
[----:B------:R-:W-:-:S03]  /*10580*/  SEL R18, R29, R18, !P4 ;  /* 0x000000121d127207 */ /* 0x000fc60006000000 */
        /* <DEDUP_REMOVED lines=13> */
[----:B------:R0:W-:Y:S04]  /*10660*/  STL [R1+0x44], R21 ;  /* 0x0000441501007387 */ /* 0x0001e80000100800 */
        /* <DEDUP_REMOVED lines=10> */
[----:B0-----:R-:W3:Y:S01]  /*10710*/  LDL.LU R19, [R1+0xf1c] ;  /* 0x000f1c0001137983 */ /* 0x001ee20000300800 */
[----:B----4-:R-:W-:-:S02]  /*10720*/  SEL R16, R29, R16, !P4 ;  /* 0x000000101d107207 */ /* 0x010fc40006000000 */
[C---:B-----5:R-:W-:Y:S02]  /*10730*/  SEL R26, R29.reuse, R26, !P4 ;  /* 0x0000001a1d1a7207 */ /* 0x060fe40006000000 */
[C---:B------:R-:W-:Y:S02]  /*10740*/  SEL R14, R29.reuse, R14, !P4 ;  /* 0x0000000e1d0e7207 */ /* 0x040fe40006000000 */
[C---:B------:R-:W-:Y:S02]  /*10750*/  SEL R9, R29.reuse, R9, !P4 ;  /* 0x000000091d097207 */ /* 0x040fe40006000000 */
[C---:B------:R-:W-:Y:S02]  /*10760*/  SEL R7, R29.reuse, R7, !P4 ;  /* 0x000000071d077207 */ /* 0x040fe40006000000 */
[C---:B------:R-:W-:Y:S02]  /*10770*/  SEL R5, R29.reuse, R5, !P4 ;  /* 0x000000051d057207 */ /* 0x040fe40006000000 */
[----:B--2---:R-:W-:-:S02]  /*10780*/  SEL R20, R29, R20, !P4 ;  /* 0x000000141d147207 */ /* 0x004fc40006000000 */
[----:B---3--:R-:W-:-:S05]  /*10790*/  SEL R19, R29, R19, !P4 ;  /* 0x000000131d137207 */ /* 0x008fca0006000000 */
[----:B------:R0:W-:Y:S04]  /*107a0*/  STL [R1+0x2c], R19 ;  /* 0x00002c1301007387 */ /* 0x0001e80000100800 */
[----:B0-----:R-:W2:Y:S04]  /*107b0*/  LDL.LU R19, [R1+0x118] ;  /* 0x0001180001137983 */ /* 0x001ea80000300800 */
[----:B------:R0:W-:Y:S04]  /*107c0*/  STL [R1+0x28], R20 ;  /* 0x0000281401007387 */ /* 0x0001e80000100800 */
[----:B0-----:R-:W3:Y:S04]  /*107d0*/  LDL.LU R20, [R1+0x138] ;  /* 0x0001380001147983 */ /* 0x001ee80000300800 */
[----:B------:R0:W-:Y:S04]  /*107e0*/  STL [R1+0x24], R16 ;  /* 0x0000241001007387 */ /* 0x0001e80000100800 */
[----:B0-----:R-:W4:Y:S04]  /*107f0*/  LDL.LU R16, [R1+0xf18] ;  /* 0x000f180001107983 */ /* 0x001f280000300800 */
[----:B------:R0:W-:Y:S04]  /*10800*/  STL [R1+0x20], R26 ;  /* 0x0000201a01007387 */ /* 0x0001e80000100800 */
[----:B0-----:R-:W5:Y:S04]  /*10810*/  LDL.LU R26, [R1+0xf14] ;  /* 0x000f1400011a7983 */ /* 0x001f680000300800 */
[----:B------:R0:W-:Y:S04]  /*10820*/  STL [R1+0x14], R14 ;  /* 0x0000140e01007387 */ /* 0x0001e80000100800 */
[----:B0-----:R-:W4:Y:S04]  /*10830*/  LDL.LU R14, [R1+0xf10] ;  /* 0x000f1000010e7983 */ /* 0x001f280000300800 */
[----:B------:R0:W-:Y:S04]  /*10840*/  STL [R1+0x10], R9 ;  /* 0x0000100901007387 */ /* 0x0001e80000100800 */
[----:B0-----:R-:W5:Y:S04]  /*10850*/  LDL.LU R9, [R1+0xf0c] ;  /* 0x000f0c0001097983 */ /* 0x001f680000300800 */
[----:B------:R0:W-:Y:S04]  /*10860*/  STL [R1+0xc], R7 ;  /* 0x00000c0701007387 */ /* 0x0001e80000100800 */
[----:B0-----:R-:W5:Y:S04]  /*10870*/  LDL.LU R7, [R1+0xf08] ;  /* 0x000f080001077983 */ /* 0x001f680000300800 */
[----:B------:R0:W-:Y:S04]  /*10880*/  STL [R1+0x8], R5 ;  /* 0x0000080501007387 */ /* 0x0001e80000100800 */
[----:B0-----:R-:W5:Y:S01]  /*10890*/  LDL.LU R5, [R1+0xf04] ;  /* 0x000f040001057983 */ /* 0x001f620000300800 */
[----:B------:R-:W-:-:S02]  /*108a0*/  SEL R10, R29, R10, !P4 ;  /* 0x0000000a1d0a7207 */ /* 0x000fc40006000000 */
[C---:B------:R-:W-:Y:S02]  /*108b0*/  SEL R0, R29.reuse, R0, !P4 ;  /* 0x000000001d007207 */ /* 0x040fe40006000000 */
[C---:B------:R-:W-:Y:S02]  /*108c0*/  SEL R4, R29.reuse, R4, !P4 ;  /* 0x000000041d047207 */ /* 0x040fe40006000000 */
[C---:B------:R-:W-:Y:S02]  /*108d0*/  SEL R17, R29.reuse, R17, !P4 ;  /* 0x000000111d117207 */ /* 0x040fe40006000000 */
[C---:B--2---:R-:W-:Y:S02]  /*108e0*/  SEL R19, R29.reuse, R19, !P4 ;  /* 0x000000131d137207 */ /* 0x044fe40006000000 */
[----:B---3--:R-:W-:-:S05]  /*108f0*/  SEL R20, R29, R20, !P4 ;  /* 0x000000141d147207 */ /* 0x008fca0006000000 */
[----:B------:R0:W-:Y:S02]  /*10900*/  STL [R1+0x4], R20 ;  /* 0x0000041401007387 */ /* 0x0001e40000100800 */
[C---:B0-----:R-:W-:Y:S02]  /*10910*/  SEL R20, R29.reuse, R2, !P4 ;  /* 0x000000021d147207 */ /* 0x041fe40006000000 */
[----:B------:R-:W-:-:S03]  /*10920*/  SEL R2, R29, R13, !P4 ;  /* 0x0000000d1d027207 */ /* 0x000fc60006000000 */
[----:B------:R-:W-:Y:S04]  /*10930*/  STL [R1+0xe54], R20 ;  /* 0x000e541401007387 */ /* 0x000fe80000100800 */
[----:B------:R-:W-:Y:S01]  /*10940*/  STL [R1], R19 ;  /* 0x0000001301007387 */ /* 0x000fe20000100800 */
[----:B------:R-:W-:-:S03]  /*10950*/  SEL R13, R29, R12, !P4 ;  /* 0x0000000c1d0d7207 */ /* 0x000fc60006000000 */
[----:B------:R-:W-:Y:S04]  /*10960*/  STL [R1+0xe58], R10 ;  /* 0x000e580a01007387 */ /* 0x000fe80000100800 */
[----:B------:R-:W-:Y:S04]  /*10970*/  STL [R1+0xe5c], R0 ;  /* 0x000e5c0001007387 */ /* 0x000fe80000100800 */
[----:B------:R-:W-:Y:S04]  /*10980*/  STL [R1+0xe60], R2 ;  /* 0x000e600201007387 */ /* 0x000fe80000100800 */
[----:B------:R-:W-:Y:S01]  /*10990*/  STL [R1+0xe64], R4 ;  /* 0x000e640401007387 */ /* 0x000fe20000100800 */
[----:B----4-:R-:W-:-:S02]  /*109a0*/  SEL R14, R29, R14, !P4 ;  /* 0x0000000e1d0e7207 */ /* 0x010fc40006000000 */
[C---:B-----5:R-:W-:Y:S02]  /*109b0*/  SEL R12, R29.reuse, R26, !P4 ;  /* 0x0000001a1d0c7207 */ /* 0x060fe40006000000 */
[C---:B------:R-:W-:Y:S02]  /*109c0*/  SEL R9, R29.reuse, R9, !P4 ;  /* 0x000000091d097207 */ /* 0x040fe40006000000 */
[C---:B------:R-:W-:Y:S02]  /*109d0*/  SEL R7, R29.reuse, R7, !P4 ;  /* 0x000000071d077207 */ /* 0x040fe40006000000 */
[----:B------:R-:W-:-:S05]  /*109e0*/  SEL R5, R29, R5, !P4 ;  /* 0x000000051d057207 */ /* 0x000fca0006000000 */
[----:B------:R-:W-:Y:S04]  /*109f0*/  STL [R1+0xe68], R5 ;  /* 0x000e680501007387 */ /* 0x000fe80000100800 */
[----:B------:R-:W-:Y:S04]  /*10a00*/  STL [R1+0xe6c], R7 ;  /* 0x000e6c0701007387 */ /* 0x000fe80000100800 */
[----:B------:R-:W-:Y:S04]  /*10a10*/  STL [R1+0xe70], R9 ;  /* 0x000e700901007387 */ /* 0x000fe80000100800 */
[----:B------:R-:W-:Y:S04]  /*10a20*/  STL [R1+0xe74], R14 ;  /* 0x000e740e01007387 */ /* 0x000fe80000100800 */
[----:B------:R0:W-:Y:S04]  /*10a30*/  STL [R1+0xe78], R13 ;  /* 0x000e780d01007387 */ /* 0x0001e80000100800 */
[----:B------:R-:W2:Y:S04]  /*10a40*/  LDL.LU R26, [R1+0xf00] ;  /* 0x000f0000011a7983 */ /* 0x000ea80000300800 */
[----:B0-----:R-:W3:Y:S04]  /*10a50*/  LDL.LU R13, [R1+0x3f0] ;  /* 0x0003f000010d7983 */ /* 0x001ee80000300800 */
[----:B------:R-:W4:Y:S04]  /*10a60*/  LDL.LU R14, [R1+0x3ec] ;  /* 0x0003ec00010e7983 */ /* 0x000f280000300800 */
[----:B------:R-:W5:Y:S04]  /*10a70*/  LDL.LU R9, [R1+0x3e8] ;  /* 0x0003e80001097983 */ /* 0x000f680000300800 */
[----:B------:R-:W3:Y:S01]  /*10a80*/  LDL.LU R7, [R1+0x3e4] ;  /* 0x0003e40001077983 */ /* 0x000ee20000300800 */
[----:B------:R-:W-:-:S03]  /*10a90*/  SEL R16, R29, R16, !P4 ;  /* 0x000000101d107207 */ /* 0x000fc60006000000 */
[----:B------:R-:W3:Y:S04]  /*10aa0*/  LDL.LU R5, [R1+0x3e0] ;  /* 0x0003e00001057983 */ /* 0x000ee80000300800 */
[----:B------:R-:W3:Y:S04]  /*10ab0*/  LDL.LU R4, [R1+0x3dc] ;  /* 0x0003dc0001047983 */ /* 0x000ee80000300800 */
[----:B------:R-:W3:Y:S04]  /*10ac0*/  LDL.LU R2, [R1+0x3d8] ;  /* 0x0003d80001027983 */ /* 0x000ee80000300800 */
[----:B------:R-:W3:Y:S04]  /*10ad0*/  LDL.LU R0, [R1+0x3d4] ;  /* 0x0003d40001007983 */ /* 0x000ee80000300800 */
[----:B------:R-:W3:Y:S04]  /*10ae0*/  LDL.LU R10, [R1+0x3d0] ;  /* 0x0003d000010a7983 */ /* 0x000ee80000300800 */
[----:B------:R-:W3:Y:S04]  /*10af0*/  LDL.LU R20, [R1+0x3cc] ;  /* 0x0003cc0001147983 */ /* 0x000ee80000300800 */
[----:B------:R0:W-:Y:S04]  /*10b00*/  STL [R1+0xe7c], R12 ;  /* 0x000e7c0c01007387 */ /* 0x0001e80000100800 */
[----:B0-----:R-:W3:Y:S04]  /*10b10*/  LDL.LU R12, [R1+0x3f4] ;  /* 0x0003f400010c7983 */ /* 0x001ee80000300800 */
[----:B------:R0:W-:Y:S04]  /*10b20*/  STL [R1+0xe80], R16 ;  /* 0x000e801001007387 */ /* 0x0001e80000100800 */
[----:B0-----:R-:W4:Y:S04]  /*10b30*/  LDL.LU R16, [R1+0x3f8] ;  /* 0x0003f80001107983 */ /* 0x001f280000300800 */
[----:B------:R0:W-:Y:S04]  /*10b40*/  STL [R1+0xe84], R17 ;  /* 0x000e841101007387 */ /* 0x0001e80000100800 */
[----:B0-----:R-:W5:Y:S01]  /*10b50*/  LDL.LU R17, [R1+0x3fc] ;  /* 0x0003fc0001117983 */ /* 0x001f620000300800 */
[----:B------:R-:W-:-:S02]  /*10b60*/  SEL R18, R29, R18, !P4 ;  /* 0x000000121d127207 */ /* 0x000fc40006000000 */
[----:B------:R-:W-:-:S03]  /*10b70*/  SEL R21, R29, R21, !P4 ;  /* 0x000000151d157207 */ /* 0x000fc60006000000 */
[----:B------:R-:W-:Y:S04]  /*10b80*/  STL [R1+0xe88], R18 ;  /* 0x000e881201007387 */ /* 0x000fe80000100800 */
[----:B------:R0:W-:Y:S04]  /*10b90*/  STL [R1+0xe8c], R21 ;  /* 0x000e8c1501007387 */ /* 0x0001e80000100800 */
[----:B0-----:R-:W0:Y:S01]  /*10ba0*/  S2R R21, SR_TID.X ;  /* 0x0000000000157919 */ /* 0x001e220000002100 */
[----:B------:R-:W-:-:S05]  /*10bb0*/  SEL R22, R29, R22, !P4 ;  /* 0x000000161d167207 */ /* 0x000fca0006000000 */
[----:B------:R0:W-:Y:S01]  /*10bc0*/  STL [R1+0xe90], R22 ;  /* 0x000e901601007387 */ /* 0x0001e20000100800 */
[C---:B------:R-:W-:Y:S01]  /*10bd0*/  SEL R24, R29.reuse, R24, !P4 ;  /* 0x000000181d187207 */ /* 0x040fe20006000000 */
[----:B------:R-:W-:Y:S01]  /*10be0*/  @!P3 IMAD.MOV R8, RZ, RZ, -R8 ;  /* 0x000000ffff08b224 */ /* 0x000fe200078e0a08 */
[----:B------:R-:W-:-:S03]  /*10bf0*/  SEL R25, R29, R25, !P4 ;  /* 0x000000191d197207 */ /* 0x000fc60006000000 */
[----:B------:R1:W-:Y:S01]  /*10c00*/  STL [R1+0xe94], R24 ;  /* 0x000e941801007387 */ /* 0x0003e20000100800 */
[----:B0-----:R-:W-:-:S04]  /*10c10*/  SHF.R.U32.HI R22, RZ, 0x4, R21 ;  /* 0x00000004ff167819 */ /* 0x001fc80000011615 */
[----:B------:R-:W-:-:S04]  /*10c20*/  SGXT.U32 R22, R22, 0x2 ;  /* 0x000000021616781a */ /* 0x000fc80000000000 */
[----:B------:R-:W-:Y:S01]  /*10c30*/  LOP3.LUT R22, R22, 0x1c, RZ, 0xfc, !PT ;  /* 0x0000001c16167812 */ /* 0x000fe200078efcff */
[----:B-1----:R-:W-:Y:S01]  /*10c40*/  IMAD.MOV R24, RZ, RZ, -c[0x0][0x188] ;  /* 0x80006200ff187624 */ /* 0x002fe200078e02ff */
[----:B------:R-:W-:Y:S01]  /*10c50*/  LOP3.LUT R21, R21, 0x1f, RZ, 0xc0, !PT ;  /* 0x0000001f15157812 */ /* 0x000fe200078ec0ff */
[----:B------:R-:W-:Y:S02]  /*10c60*/  @!P5 IMAD.MOV R11, RZ, RZ, -R11 ;  /* 0x000000ffff0bd224 */ /* 0x000fe400078e0a0b */
[----:B------:R-:W-:Y:S01]  /*10c70*/  IMAD R22, R22, c[0x0][0x188], RZ ;  /* 0x0000620016167a24 */ /* 0x000fe200078e02ff */
[C---:B------:R-:W-:Y:S01]  /*10c80*/  SEL R27, R29.reuse, R27, !P4 ;  /* 0x0000001b1d1b7207 */ /* 0x040fe20006000000 */
[----:B------:R-:W-:Y:S01]  /*10c90*/  @!P0 IMAD.MOV R15, RZ, RZ, -R15 ;  /* 0x000000ffff0f8224 */ /* 0x000fe200078e0a0f */
[C---:B------:R-:W-:Y:S01]  /*10ca0*/  SEL R28, R29.reuse, R28, !P4 ;  /* 0x0000001c1d1c7207 */ /* 0x040fe20006000000 */
[----:B------:R-:W-:Y:S01]  /*10cb0*/  IMAD.MOV R18, RZ, RZ, -c[0x0][0x188] ;  /* 0x80006200ff127624 */ /* 0x000fe200078e02ff */
[----:B------:R-:W-:Y:S01]  /*10cc0*/  ISETP.NE.AND P2, PT, RZ, c[0x0][0x178], PT ;  /* 0x00005e00ff007a0c */ /* 0x000fe20003f45270 */
[----:B------:R-:W-:Y:S01]  /*10cd0*/  IMAD R22, R24, 0x4, R22 ;  /* 0x0000000418167824 */ /* 0x000fe200078e0216 */
[----:B------:R-:W-:Y:S01]  /*10ce0*/  SEL R19, R29, R3, !P4 ;  /* 0x000000031d137207 */ /* 0x000fe20006000000 */
[----:B------:R-:W-:Y:S01]  /*10cf0*/  IMAD R21, R21, c[0x0][0x18c], RZ ;  /* 0x0000630015157a24 */ /* 0x000fe200078e02ff */
[C---:B------:R-:W-:Y:S01]  /*10d00*/  SEL R6, R29.reuse, R6, !P4 ;  /* 0x000000061d067207 */ /* 0x040fe20006000000 */
[----:B------:R-:W-:Y:S01]  /*10d10*/  STL [R1+0xe98], R25 ;  /* 0x000e981901007387 */ /* 0x000fe20000100800 */
[C---:B------:R-:W-:Y:S01]  /*10d20*/  SEL R23, R29.reuse, R23, !P4 ;  /* 0x000000171d177207 */ /* 0x040fe20006000000 */
[----:B------:R-:W-:Y:S01]  /*10d30*/  IMAD R3, R18, 0x4, R22 ;  /* 0x0000000412037824 */ /* 0x000fe200078e0216 */
[C---:B------:R-:W-:Y:S01]  /*10d40*/  SEL R8, R29.reuse, R8, !P4 ;  /* 0x000000081d087207 */ /* 0x040fe20006000000 */
[----:B------:R-:W-:Y:S01]  /*10d50*/  STL [R1+0xe9c], R27 ;  /* 0x000e9c1b01007387 */ /* 0x000fe20000100800 */
[----:B------:R-:W-:-:S02]  /*10d60*/  SEL R11, R29, R11, !P4 ;  /* 0x0000000b1d0b7207 */ /* 0x000fc40006000000 */
[----:B------:R-:W-:Y:S01]  /*10d70*/  SEL R29, R29, R15, !P4 ;  /* 0x0000000f1d1d7207 */ /* 0x000fe20006000000 */
[----:B------:R-:W-:Y:S01]  /*10d80*/  STL [R1+0xea0], R28 ;  /* 0x000ea01c01007387 */ /* 0x000fe20000100800 */
[----:B------:R-:W-:-:S03]  /*10d90*/  LEA R15, P0, R21, c[0x0][0x168], 0x1 ;  /* 0x00005a00150f7a11 */ /* 0x000fc600078008ff */
[----:B------:R-:W-:Y:S04]  /*10da0*/  STL [R1+0xea4], R19 ;  /* 0x000ea41301007387 */ /* 0x000fe80000100800 */
[----:B------:R0:W-:Y:S04]  /*10db0*/  STL [R1+0xea8], R6 ;  /* 0x000ea80601007387 */ /* 0x0001e80000100800 */
[----:B------:R-:W-:Y:S04]  /*10dc0*/  STL [R1+0xeac], R23 ;  /* 0x000eac1701007387 */ /* 0x000fe80000100800 */
[----:B------:R-:W-:Y:S01]  /*10dd0*/  STL [R1+0xeb0], R8 ;  /* 0x000eb00801007387 */ /* 0x000fe20000100800 */
[----:B0-----:R-:W-:Y:S01]  /*10de0*/  IMAD R6, R18, 0x4, R3 ;  /* 0x0000000412067824 */ /* 0x001fe200078e0203 */
[----:B------:R-:W-:-:S02]  /*10df0*/  LEA.HI.X.SX32 R3, R21, c[0x0][0x16c], 0x1, P0 ;  /* 0x00005b0015037a11 */ /* 0x000fc400000f0eff */
[----:B------:R-:W-:Y:S04]  /*10e00*/  STL [R1+0xeb4], R11 ;  /* 0x000eb40b01007387 */ /* 0x000fe80000100800 */
[----:B------:R-:W-:Y:S04]  /*10e10*/  STL [R1+0xeb8], R29 ;  /* 0x000eb81d01007387 */ /* 0x000fe80000100800 */
[----:B------:R-:W-:Y:S04]  /*10e20*/  STL [R1+0xebc], R15 ;  /* 0x000ebc0f01007387 */ /* 0x000fe80000100800 */
[----:B------:R-:W-:Y:S04]  /*10e30*/  STL [R1+0x400], R6 ;  /* 0x0004000601007387 */ /* 0x000fe80000100800 */
[----:B------:R0:W-:Y:S02]  /*10e40*/  STL [R1+0xec0], R3 ;  /* 0x000ec00301007387 */ /* 0x0001e40000100800 */
[----:B0-----:R-:W-:-:S02]  /*10e50*/  IMAD R3, R18, 0x4, R6 ;  /* 0x0000000412037824 */ /* 0x001fc400078e0206 */
[----:B--2---:R-:W-:Y:S01]  /*10e60*/  @!P6 IMAD.MOV R26, RZ, RZ, -R26 ;  /* 0x000000ffff1ae224 */ /* 0x004fe200078e0a1a */
[----:B------:R-:W-:-:S05]  /*10e70*/  @!P2 LOP3.LUT R26, RZ, c[0x0][0x178], RZ, 0x33, !PT ;  /* 0x00005e00ff1aaa12 */ /* 0x000fca00078e33ff */
[----:B------:R-:W-:Y:S04]  /*10e80*/  STL [R1+0xec4], R26 ;  /* 0x000ec41a01007387 */ /* 0x000fe80000100800 */
[----:B------:R4:W-:Y:S01]  /*10e90*/  STL [R1+0x408], R3 ;  /* 0x0004080301007387 */ /* 0x0009e20000100800 */
[----:B---3--:R-:W-:Y:S02]  /*10ea0*/  IMAD R8, R12, c[0x0][0x190], RZ ;  /* 0x000064000c087a24 */ /* 0x008fe400078e02ff */
[----:B----4-:R-:W-:Y:S02]  /*10eb0*/  IMAD R3, R16, c[0x0][0x190], RZ ;  /* 0x0000640010037a24 */ /* 0x010fe400078e02ff */
[----:B-----5:R-:W-:-:S05]  /*10ec0*/  IMAD R6, R17, c[0x0][0x190], RZ ;  /* 0x0000640011067a24 */ /* 0x020fca00078e02ff */
[----:B------:R0:W-:Y:S04]  /*10ed0*/  STL [R1+0x18], R6 ;  /* 0x0000180601007387 */ /* 0x0001e80000100800 */
[----:B------:R1:W-:Y:S01]  /*10ee0*/  STL [R1+0x1c], R3 ;  /* 0x00001c0301007387 */ /* 0x0003e20000100800 */
[----:B0-----:R-:W-:-:S03]  /*10ef0*/  IMAD R6, R13, c[0x0][0x190], RZ ;  /* 0x000064000d067a24 */ /* 0x001fc600078e02ff */
[----:B------:R0:W-:Y:S01]  /*10f00*/  STL [R1+0x5c], R8 ;  /* 0x00005c0801007387 */ /* 0x0001e20000100800 */
[----:B-1----:R-:W-:-:S03]  /*10f10*/  IMAD R3, R14, c[0x0][0x190], RZ ;  /* 0x000064000e037a24 */ /* 0x002fc600078e02ff */
[----:B------:R1:W-:Y:S04]  /*10f20*/  STL [R1+0x7c], R6 ;  /* 0x00007c0601007387 */ /* 0x0003e80000100800 */
[----:B------:R2:W-:Y:S01]  /*10f30*/  STL [R1+0x84], R3 ;  /* 0x0000840301007387 */ /* 0x0005e20000100800 */
[----:B0-----:R-:W-:Y:S02]  /*10f40*/  IMAD R8, R9, c[0x0][0x190], RZ ;  /* 0x0000640009087a24 */ /* 0x001fe400078e02ff */
[----:B-1----:R-:W-:-:S03]  /*10f50*/  IMAD R6, R7, c[0x0][0x190], RZ ;  /* 0x0000640007067a24 */ /* 0x002fc600078e02ff */
[----:B------:R-:W-:Y:S01]  /*10f60*/  STL [R1+0xac], R8 ;  /* 0x0000ac0801007387 */ /* 0x000fe20000100800 */
[----:B--2---:R-:W-:-:S03]  /*10f70*/  IMAD R3, R5, c[0x0][0x190], RZ ;  /* 0x0000640005037a24 */ /* 0x004fc600078e02ff */
[----:B------:R-:W-:Y:S01]  /*10f80*/  STL [R1+0xb4], R6 ;  /* 0x0000b40601007387 */ /* 0x000fe20000100800 */
[----:B------:R-:W-:Y:S02]  /*10f90*/  IMAD R5, R4, c[0x0][0x190], RZ ;  /* 0x0000640004057a24 */ /* 0x000fe400078e02ff */
[----:B------:R-:W-:Y:S01]  /*10fa0*/  IMAD R4, R2, c[0x0][0x190], RZ ;  /* 0x0000640002047a24 */ /* 0x000fe200078e02ff */
[----:B------:R0:W-:Y:S04]  /*10fb0*/  STL [R1+0xc4], R3 ;  /* 0x0000c40301007387 */ /* 0x0001e80000100800 */
[----:B------:R-:W-:Y:S01]  /*10fc0*/  STL [R1+0xdc], R5 ;  /* 0x0000dc0501007387 */ /* 0x000fe20000100800 */
[----:B0-----:R-:W-:-:S03]  /*10fd0*/  IMAD R3, R0, c[0x0][0x190], RZ ;  /* 0x0000640000037a24 */ /* 0x001fc600078e02ff */
[----:B------:R-:W-:Y:S04]  /*10fe0*/  STL [R1+0xe0], R4 ;  /* 0x0000e00401007387 */ /* 0x000fe80000100800 */
[----:B------:R-:W-:Y:S04]  /*10ff0*/  STL [R1+0xe8], R3 ;  /* 0x0000e80301007387 */ /* 0x000fe80000100800 */
[----:B------:R-:W2:Y:S01]  /*11000*/  LDL.LU R26, [R1+0x3c0] ;  /* 0x0003c000011a7983 */ /* 0x000ea20000300800 */
[----:B------:R-:W-:Y:S02]  /*11010*/  IMAD R2, R10, c[0x0][0x190], RZ ;  /* 0x000064000a027a24 */ /* 0x000fe400078e02ff */
[----:B------:R-:W-:-:S03]  /*11020*/  IMAD R0, R20, c[0x0][0x190], RZ ;  /* 0x0000640014007a24 */ /* 0x000fc600078e02ff */
[----:B------:R-:W-:Y:S04]  /*11030*/  STL [R1+0x114], R2 ;  /* 0x0001140201007387 */ /* 0x000fe80000100800 */
[----:B--2---:R0:W-:Y:S04]  /*11040*/  STL [R1+0xef8], R26 ;  /* 0x000ef81a01007387 */ /* 0x0041e80000100800 */
[----:B------:R-:W-:Y:S04]  /*11050*/  STL [R1+0x118], R0 ;  /* 0x0001180001007387 */ /* 0x000fe80000100800 */
[----:B0-----:R-:W2:Y:S04]  /*11060*/  LDL.LU R26, [R1+0x3c4] ;  /* 0x0003c400011a7983 */ /* 0x001ea80000300800 */
[----:B--2---:R0:W-:Y:S04]  /*11070*/  STL [R1+0xefc], R26 ;  /* 0x000efc1a01007387 */ /* 0x0041e80000100800 */
[----:B0-----:R-:W2:Y:S04]  /*11080*/  LDL.LU R26, [R1+0x3c8] ;  /* 0x0003c800011a7983 */ /* 0x001ea80000300800 */
[----:B------:R-:W3:Y:S04]  /*11090*/  LDL.LU R3, [R1+0x3bc] ;  /* 0x0003bc0001037983 */ /* 0x000ee80000300800 */
[----:B------:R-:W4:Y:S04]  /*110a0*/  LDL.LU R15, [R1+0x3b8] ;  /* 0x0003b800010f7983 */ /* 0x000f280000300800 */
[----:B------:R-:W5:Y:S04]  /*110b0*/  LDL.LU R29, [R1+0x3b4] ;  /* 0x0003b400011d7983 */ /* 0x000f680000300800 */
        /* <DEDUP_REMOVED lines=25> */
[----:B--2---:R-:W-:-:S05]  /*11250*/  IMAD R26, R26, c[0x0][0x190], RZ ;  /* 0x000064001a1a7a24 */ /* 0x004fca00078e02ff */
[----:B------:R0:W-:Y:S04]  /*11260*/  STL [R1+0x128], R26 ;  /* 0x0001281a01007387 */ /* 0x0001e80000100800 */
[----:B0-----:R-:W2:Y:S02]  /*11270*/  LDL.LU R26, [R1+0xefc] ;  /* 0x000efc00011a7983 */ /* 0x001ea40000300800 */
[----:B--2---:R-:W-:-:S05]  /*11280*/  IMAD R26, R26, c[0x0][0x190], RZ ;  /* 0x000064001a1a7a24 */ /* 0x004fca00078e02ff */
[----:B------:R0:W-:Y:S04]  /*11290*/  STL [R1+0x138], R26 ;  /* 0x0001381a01007387 */ /* 0x0001e80000100800 */
[----:B0-----:R-:W2:Y:S01]  /*112a0*/  LDL.LU R26, [R1+0xef8] ;  /* 0x000ef800011a7983 */ /* 0x001ea20000300800 */
[----:B---3--:R-:W-:Y:S02]  /*112b0*/  IMAD R11, R11, c[0x0][0x190], RZ ;  /* 0x000064000b0b7a24 */ /* 0x008fe400078e02ff */
[----:B------:R-:W-:Y:S02]  /*112c0*/  IMAD R6, R6, c[0x0][0x190], RZ ;  /* 0x0000640006067a24 */ /* 0x000fe400078e02ff */
[----:B--2---:R-:W-:-:S05]  /*112d0*/  IMAD R26, R26, c[0x0][0x190], RZ ;  /* 0x000064001a1a7a24 */ /* 0x004fca00078e02ff */
[----:B------:R0:W-:Y:S02]  /*112e0*/  STL [R1+0x1b4], R26 ;  /* 0x0001b41a01007387 */ /* 0x0001e40000100800 */
[----:B0-----:R-:W-:Y:S02]  /*112f0*/  IMAD R26, R3, c[0x0][0x190], RZ ;  /* 0x00006400031a7a24 */ /* 0x001fe400078e02ff */
[----:B----4-:R-:W-:Y:S02]  /*11300*/  IMAD R3, R15, c[0x0][0x190], RZ ;  /* 0x000064000f037a24 */ /* 0x010fe400078e02ff */
[----:B-----5:R-:W-:Y:S01]  /*11310*/  IMAD R15, R29, c[0x0][0x190], RZ ;  /* 0x000064001d0f7a24 */ /* 0x020fe200078e02ff */
[----:B------:R-:W-:Y:S04]  /*11320*/  STL [R1+0x1bc], R26 ;  /* 0x0001bc1a01007387 */ /* 0x000fe80000100800 */
[----:B------:R0:W-:Y:S04]  /*11330*/  STL [R1+0x1d4], R3 ;  /* 0x0001d40301007387 */ /* 0x0001e80000100800 */
[----:B------:R-:W-:Y:S01]  /*11340*/  STL [R1+0x1ec], R15 ;  /* 0x0001ec0f01007387 */ /* 0x000fe20000100800 */
[----:B0-----:R-:W-:-:S03]  /*11350*/  IMAD R3, R8, c[0x0][0x190], RZ ;  /* 0x0000640008037a24 */ /* 0x001fc600078e02ff */
[----:B------:R-:W-:Y:S01]  /*11360*/  STL [R1+0x1f0], R11 ;  /* 0x0001f00b01007387 */ /* 0x000fe20000100800 */
[----:B------:R-:W-:-:S03]  /*11370*/  IMAD R8, R23, c[0x0][0x190], RZ ;  /* 0x0000640017087a24 */ /* 0x000fc600078e02ff */
[----:B------:R0:W-:Y:S04]  /*11380*/  STL [R1+0x1f4], R3 ;  /* 0x0001f40301007387 */ /* 0x0001e80000100800 */
[----:B------:R1:W-:Y:S01]  /*11390*/  STL [R1+0x22c], R8 ;  /* 0x00022c0801007387 */ /* 0x0003e20000100800 */
[----:B0-----:R-:W-:-:S03]  /*113a0*/  IMAD R3, R19, c[0x0][0x190], RZ ;  /* 0x0000640013037a24 */ /* 0x001fc600078e02ff */
[----:B------:R0:W-:Y:S01]  /*113b0*/  STL [R1+0x24c], R6 ;  /* 0x00024c0601007387 */ /* 0x0001e20000100800 */
[----:B-1----:R-:W-:-:S03]  /*113c0*/  IMAD R8, R28, c[0x0][0x190], RZ ;  /* 0x000064001c087a24 */ /* 0x002fc600078e02ff */
        /* <DEDUP_REMOVED lines=8> */
[----:B------:R0:W-:Y:S01]  /*11450*/  STL [R1+0x390], R8 ;  /* 0x0003900801007387 */ /* 0x0001e20000100800 */
[----:B--2---:R-:W-:-:S03]  /*11460*/  IMAD R3, R21, c[0x0][0x190], RZ ;  /* 0x0000640015037a24 */ /* 0x004fc600078e02ff */
        /* <DEDUP_REMOVED lines=547> */
[----:B------:R-:W3:Y:S01]  /*136a0*/  LDL.LU R20, [R1] ;  /* 0x0000000001147983 */ /* 0x000ee20000300800 */
[----:B--2---:R-:W-:-:S05]  /*136b0*/  IMAD R26, R26, c[0x0][0x190], RZ ;  /* 0x000064001a1a7a24 */ /* 0x004fca00078e02ff */
[----:B------:R0:W-:Y:S04]  /*136c0*/  STL [R1+0x8c], R26 ;  /* 0x00008c1a01007387 */ /* 0x0001e80000100800 */
[----:B0-----:R-:W2:Y:S02]  /*136d0*/  LDL.LU R26, [R1+0xecc] ;  /* 0x000ecc00011a7983 */ /* 0x001ea40000300800 */
[----:B--2---:R-:W-:-:S05]  /*136e0*/  IMAD R26, R26, c[0x0][0x190], RZ ;  /* 0x000064001a1a7a24 */ /* 0x004fca00078e02ff */
[----:B------:R0:W-:Y:S04]  /*136f0*/  STL [R1+0x88], R26 ;  /* 0x0000881a01007387 */ /* 0x0001e80000100800 */
[----:B0-----:R-:W2:Y:S01]  /*13700*/  LDL.LU R26, [R1+0xec8] ;  /* 0x000ec800011a7983 */ /* 0x001ea20000300800 */
[----:B---3--:R-:W-:Y:S02]  /*13710*/  IMAD R3, R3, c[0x0][0x190], RZ ;  /* 0x0000640003037a24 */ /* 0x008fe400078e02ff */
[----:B----4-:R-:W-:Y:S02]  /*13720*/  IMAD R15, R15, c[0x0][0x190], RZ ;  /* 0x000064000f0f7a24 */ /* 0x010fe400078e02ff */
[----:B-----5:R-:W-:Y:S02]  /*13730*/  IMAD R29, R29, c[0x0][0x190], RZ ;  /* 0x000064001d1d7a24 */ /* 0x020fe400078e02ff */
[----:B------:R-:W-:-:S02]  /*13740*/  IMAD R11, R11, c[0x0][0x190], RZ ;  /* 0x000064000b0b7a24 */ /* 0x000fc400078e02ff */
[----:B------:R-:W-:Y:S02]  /*13750*/  IMAD R8, R8, c[0x0][0x190], RZ ;  /* 0x0000640008087a24 */ /* 0x000fe400078e02ff */
[----:B------:R-:W-:Y:S02]  /*13760*/  IMAD R23, R23, c[0x0][0x190], RZ ;  /* 0x0000640017177a24 */ /* 0x000fe400078e02ff */
[----:B------:R-:W-:Y:S02]  /*13770*/  IMAD R6, R6, c[0x0][0x190], RZ ;  /* 0x0000640006067a24 */ /* 0x000fe400078e02ff */
[----:B------:R-:W-:Y:S02]  /*13780*/  IMAD R19, R19, c[0x0][0x190], RZ ;  /* 0x0000640013137a24 */ /* 0x000fe400078e02ff */
[----:B------:R-:W-:Y:S02]  /*13790*/  IMAD R28, R28, c[0x0][0x190], RZ ;  /* 0x000064001c1c7a24 */ /* 0x000fe400078e02ff */
        /* <DEDUP_REMOVED lines=19> */
[----:B--2---:R-:W-:-:S05]  /*138d0*/  IMAD R26, R26, c[0x0][0x190], RZ ;  /* 0x000064001a1a7a24 */ /* 0x004fca00078e02ff */
        /* <DEDUP_REMOVED lines=56> */
[----:B------:R0:W-:Y:S04]  /*13c60*/  STL [R1], R20 ;  /* 0x0000001401007387 */ /* 0x0001e80000100800 */
[----:B0-----:R-:W5:Y:S01]  /*13c70*/  LDL.LU R20, [R1+0xe54] ;  /* 0x000e540001147983 */ /* 0x001f620000300800 */
[----:B--2---:R-:W-:-:S02]  /*13c80*/  IMAD R25, R25, c[0x0][0x190], RZ ;  /* 0x0000640019197a24 */ /* 0x004fc400078e02ff */
[----:B---3--:R-:W-:Y:S02]  /*13c90*/  IMAD R24, R24, c[0x0][0x190], RZ ;  /* 0x0000640018187a24 */ /* 0x008fe400078e02ff */
[----:B----4-:R-:W-:Y:S02]  /*13ca0*/  IMAD R22, R22, c[0x0][0x190], RZ ;  /* 0x0000640016167a24 */ /* 0x010fe400078e02ff */
[----:B-----5:R-:W-:Y:S02]  /*13cb0*/  IMAD R21, R21, c[0x0][0x190], RZ ;  /* 0x0000640015157a24 */ /* 0x020fe400078e02ff */
        /* <DEDUP_REMOVED lines=12> */
[----:B------:R-:W-:-:S05]  /*13d80*/  IMAD R20, R20, c[0x0][0x190], RZ ;  /* 0x0000640014147a24 */ /* 0x000fca00078e02ff */
[----:B------:R-:W-:Y:S04]  /*13d90*/  STL [R1+0xe1c], R20 ;  /* 0x000e1c1401007387 */ /* 0x000fe80000100800 */
[----:B------:R-:W-:Y:S04]  /*13da0*/  STL [R1+0xe18], R10 ;  /* 0x000e180a01007387 */ /* 0x000fe80000100800 */
[----:B------:R0:W-:Y:S04]  /*13db0*/  STL [R1+0xe14], R0 ;  /* 0x000e140001007387 */ /* 0x0001e80000100800 */
[----:B0-----:R-:W2:Y:S04]  /*13dc0*/  LDL.LU R0, [R1+0x18] ;  /* 0x0000180001007983 */ /* 0x001ea80000300800 */
[----:B------:R-:W-:Y:S04]  /*13dd0*/  STL [R1+0x398], R2 ;  /* 0x0003980201007387 */ /* 0x000fe80000100800 */
        /* <DEDUP_REMOVED lines=25> */
[----:B0-----:R-:W4:Y:S01]  /*13f70*/  LDL.LU R25, [R1+0x7c] ;  /* 0x00007c0001197983 */ /* 0x001f220000300800 */
[----:B------:R-:W-:-:S02]  /*13f80*/  IMAD R27, R27, c[0x0][0x190], RZ ;  /* 0x000064001b1b7a24 */ /* 0x000fc400078e02ff */
[----:B------:R-:W-:Y:S02]  /*13f90*/  IMAD R28, R28, c[0x0][0x190], RZ ;  /* 0x000064001c1c7a24 */ /* 0x000fe400078e02ff */
[----:B------:R-:W-:Y:S02]  /*13fa0*/  IMAD R19, R19, c[0x0][0x190], RZ ;  /* 0x0000640013137a24 */ /* 0x000fe400078e02ff */
[----:B------:R-:W-:Y:S01]  /*13fb0*/  IMAD R6, R6, c[0x0][0x190], RZ ;  /* 0x0000640006067a24 */ /* 0x000fe200078e02ff */
[----:B------:R-:W-:Y:S01]  /*13fc0*/  STL [R1+0xe40], R27 ;  /* 0x000e401b01007387 */ /* 0x000fe20000100800 */
[----:B------:R-:W-:-:S03]  /*13fd0*/  IMAD R23, R23, c[0x0][0x190], RZ ;  /* 0x0000640017177a24 */ /* 0x000fc600078e02ff */
[----:B------:R-:W-:Y:S04]  /*13fe0*/  STL [R1+0xe44], R28 ;  /* 0x000e441c01007387 */ /* 0x000fe80000100800 */
[----:B------:R-:W-:Y:S04]  /*13ff0*/  STL [R1+0xe48], R19 ;  /* 0x000e481301007387 */ /* 0x000fe80000100800 */
[----:B------:R2:W-:Y:S04]  /*14000*/  STL [R1+0xe4c], R6 ;  /* 0x000e4c0601007387 */ /* 0x0005e80000100800 */
[----:B------:R-:W-:Y:S04]  /*14010*/  STL [R1+0xe50], R23 ;  /* 0x000e501701007387 */ /* 0x000fe80000100800 */
[----:B------:R-:W4:Y:S01]  /*14020*/  LDL.LU R10, [R1+0x138] ;  /* 0x00013800010a7983 */ /* 0x000f220000300800 */
[----:B--2---:R-:W-:-:S05]  /*14030*/  LEA R6, P3, R0, R15, 0x1 ;  /* 0x0000000f00067211 */ /* 0x004fca00078608ff */
[----:B------:R5:W-:Y:S01]  /*14040*/  STL [R1+0x588], R6 ;  /* 0x0005880601007387 */ /* 0x000be20000100800 */
[----:B---3--:R-:W-:-:S05]  /*14050*/  LEA R19, P2, R4, R15, 0x1 ;  /* 0x0000000f04137211 */ /* 0x008fca00078408ff */
[----:B------:R-:W-:Y:S04]  /*14060*/  STL [R1+0x5f0], R19 ;  /* 0x0005f01301007387 */ /* 0x000fe80000100800 */
[----:B------:R-:W2:Y:S01]  /*14070*/  LDL.LU R20, [R1+0x1b4] ;  /* 0x0001b40001147983 */ /* 0x000ea20000300800 */
[----:B-----5:R-:W-:-:S05]  /*14080*/  LEA R6, P1, R7, R15, 0x1 ;  /* 0x0000000f07067211 */ /* 0x020fca00078208ff */
[----:B------:R4:W-:Y:S02]  /*14090*/  STL [R1+0x5f8], R6 ;  /* 0x0005f80601007387 */ /* 0x0009e40000100800 */
[-C--:B----4-:R-:W-:Y:S02]  /*140a0*/  LEA R6, P4, R24, R15.reuse, 0x1 ;  /* 0x0000000f18067211 */ /* 0x090fe400078808ff */
[----:B------:R-:W-:-:S05]  /*140b0*/  LEA R19, P0, R25, R15, 0x1 ;  /* 0x0000000f19137211 */ /* 0x000fca00078008ff */
[----:B------:R0:W-:Y:S04]  /*140c0*/  STL [R1+0x600], R19 ;  /* 0x0006001301007387 */ /* 0x0001e80000100800 */
[----:B------:R-:W3:Y:S01]  /*140d0*/  LDL.LU R27, [R1+0x1bc] ;  /* 0x0001bc00011b7983 */ /* 0x000ee20000300800 */
[----:B0-----:R-:W-:-:S03]  /*140e0*/  LEA R19, P6, R22, R15, 0x1 ;  /* 0x0000000f16137211 */ /* 0x001fc600078c08ff */
[----:B------:R0:W-:Y:S04]  /*140f0*/  STL [R1+0x608], R6 ;  /* 0x0006080601007387 */ /* 0x0001e80000100800 */
[----:B------:R1:W-:Y:S01]  /*14100*/  STL [R1+0x610], R19 ;  /* 0x0006101301007387 */ /* 0x0003e20000100800 */
[----:B0-----:R-:W-:Y:S02]  /*14110*/  LEA R6, P5, R21, R15, 0x1 ;  /* 0x0000000f15067211 */ /* 0x001fe400078a08ff */
[-C--:B-1----:R-:W-:Y:S02]  /*14120*/  LEA.HI.X.SX32 R19, R0, R3.reuse, 0x1, P3 ;  /* 0x0000000300137211 */ /* 0x082fe400018f0eff */
[----:B------:R-:W4:Y:S04]  /*14130*/  LDL.LU R0, [R1+0x1d4] ;  /* 0x0001d40001007983 */ /* 0x000f280000300800 */
[----:B------:R-:W-:Y:S04]  /*14140*/  STL [R1+0x618], R6 ;  /* 0x0006180601007387 */ /* 0x000fe80000100800 */
[----:B------:R0:W-:Y:S02]  /*14150*/  STL [R1+0x584], R19 ;  /* 0x0005841301007387 */ /* 0x0001e40000100800 */
[----:B0-----:R-:W-:-:S02]  /*14160*/  LEA.HI.X.SX32 R19, R4, R3, 0x1, P2 ;  /* 0x0000000304137211 */ /* 0x001fc400010f0eff */
[----:B------:R-:W5:Y:S01]  /*14170*/  LDL.LU R4, [R1+0x1ec] ;  /* 0x0001ec0001047983 */ /* 0x000f620000300800 */
[----:B------:R-:W-:-:S05]  /*14180*/  LEA R6, P3, R18, R15, 0x1 ;  /* 0x0000000f12067211 */ /* 0x000fca00078608ff */
[----:B------:R0:W-:Y:S04]  /*14190*/  STL [R1+0x620], R6 ;  /* 0x0006200601007387 */ /* 0x0001e80000100800 */
[----:B------:R1:W-:Y:S01]  /*141a0*/  STL [R1+0x5ec], R19 ;  /* 0x0005ec1301007387 */ /* 0x0003e20000100800 */
[----:B0-----:R-:W-:Y:S02]  /*141b0*/  LEA R6, P2, R17, R15, 0x1 ;  /* 0x0000000f11067211 */ /* 0x001fe400078408ff */
[-C--:B-1----:R-:W-:Y:S02]  /*141c0*/  LEA.HI.X.SX32 R19, R7, R3.reuse, 0x1, P1 ;  /* 0x0000000307137211 */ /* 0x082fe400008f0eff */
[----:B------:R-:W5:Y:S04]  /*141d0*/  LDL.LU R7, [R1+0x1f0] ;  /* 0x0001f00001077983 */ /* 0x000f680000300800 */
        /* <DEDUP_REMOVED lines=8> */
[----:B-1----:R-:W-:Y:S02]  /*14260*/  LEA.HI.X.SX32 R19, R24, R3, 0x1, P4 ;  /* 0x0000000318137211 */ /* 0x002fe400020f0eff */
[----:B------:R-:W5:Y:S04]  /*14270*/  LDL.LU R24, [R1+0x22c] ;  /* 0x00022c0001187983 */ /* 0x000f680000300800 */
[----:B------:R0:W-:Y:S04]  /*14280*/  STL [R1+0x638], R6 ;  /* 0x0006380601007387 */ /* 0x0001e80000100800 */
[----:B------:R1:W-:Y:S01]  /*14290*/  STL [R1+0x604], R19 ;  /* 0x0006041301007387 */ /* 0x0003e20000100800 */
[----:B0-----:R-:W-:-:S02]  /*142a0*/  LEA R6, P4, R14, R15, 0x1 ;  /* 0x0000000f0e067211 */ /* 0x001fc400078808ff */
[----:B-1----:R-:W-:Y:S02]  /*142b0*/  LEA.HI.X.SX32 R19, R22, R3, 0x1, P6 ;  /* 0x0000000316137211 */ /* 0x002fe400030f0eff */
[----:B------:R-:W5:Y:S04]  /*142c0*/  LDL.LU R22, [R1+0x24c] ;  /* 0x00024c0001167983 */ /* 0x000f680000300800 */
[----:B------:R0:W-:Y:S04]  /*142d0*/  STL [R1+0x640], R6 ;  /* 0x0006400601007387 */ /* 0x0001e80000100800 */
[----:B------:R1:W-:Y:S01]  /*142e0*/  STL [R1+0x60c], R19 ;  /* 0x00060c1301007387 */ /* 0x0003e20000100800 */
[----:B0-----:R-:W-:-:S02]  /*142f0*/  LEA R6, P6, R9, R15, 0x1 ;  /* 0x0000000f09067211 */ /* 0x001fc400078c08ff */
        /* <DEDUP_REMOVED lines=14> */
[----:B--2---:R-:W-:-:S02]  /*143e0*/  LEA R6, P2, R20, R15, 0x1 ;  /* 0x0000000f14067211 */ /* 0x004fc400078408ff */
[-C--:B0-----:R-:W-:Y:S02]  /*143f0*/  LEA.HI.X.SX32 R19, R16, R3.reuse, 0x1, P1 ;  /* 0x0000000310137211 */ /* 0x081fe400008f0eff */
[----:B------:R-:W2:Y:S04]  /*14400*/  LDL.LU R16, [R1+0x394] ;  /* 0x0003940001107983 */ /* 0x000ea80000300800 */
[----:B------:R-:W-:Y:S04]  /*14410*/  STL [R1+0x660], R6 ;  /* 0x0006600601007387 */ /* 0x000fe80000100800 */
[----:B------:R0:W-:Y:S02]  /*14420*/  STL [R1+0x62c], R19 ;  /* 0x00062c1301007387 */ /* 0x0001e40000100800 */
[----:B0-----:R-:W-:-:S02]  /*14430*/  LEA.HI.X.SX32 R19, R12, R3, 0x1, P0 ;  /* 0x000000030c137211 */ /* 0x001fc400000f0eff */
[----:B------:R-:W2:Y:S01]  /*14440*/  LDL.LU R12, [R1+0x390] ;  /* 0x00039000010c7983 */ /* 0x000ea20000300800 */
[----:B---3--:R-:W-:-:S05]  /*14450*/  LEA R6, P1, R27, R15, 0x1 ;  /* 0x0000000f1b067211 */ /* 0x008fca00078208ff */
[----:B------:R-:W-:Y:S04]  /*14460*/  STL [R1+0x668], R6 ;  /* 0x0006680601007387 */ /* 0x000fe80000100800 */
[----:B------:R0:W-:Y:S02]  /*14470*/  STL [R1+0x634], R19 ;  /* 0x0006341301007387 */ /* 0x0001e40000100800 */
[----:B0-----:R-:W-:Y:S02]  /*14480*/  LEA.HI.X.SX32 R19, R14, R3, 0x1, P4 ;  /* 0x000000030e137211 */ /* 0x001fe400020f0eff */
[----:B------:R-:W3:Y:S01]  /*14490*/  LDL.LU R14, [R1+0x38c] ;  /* 0x00038c00010e7983 */ /* 0x000ee20000300800 */
[----:B----4-:R-:W-:-:S05]  /*144a0*/  LEA R6, P0, R0, R15, 0x1 ;  /* 0x0000000f00067211 */ /* 0x010fca00078008ff */
[----:B------:R-:W-:Y:S04]  /*144b0*/  STL [R1+0x670], R6 ;  /* 0x0006700601007387 */ /* 0x000fe80000100800 */
[----:B------:R0:W-:Y:S02]  /*144c0*/  STL [R1+0x63c], R19 ;  /* 0x00063c1301007387 */ /* 0x0001e40000100800 */
[----:B0-----:R-:W-:Y:S02]  /*144d0*/  LEA.HI.X.SX32 R19, R9, R3, 0x1, P6 ;  /* 0x0000000309137211 */ /* 0x001fe400030f0eff */
[----:B------:R-:W4:Y:S01]  /*144e0*/  LDL.LU R9, [R1+0x388] ;  /* 0x0003880001097983 */ /* 0x000f220000300800 */
[----:B-----5:R-:W-:-:S05]  /*144f0*/  LEA R6, P4, R4, R15, 0x1 ;  /* 0x0000000f04067211 */ /* 0x020fca00078808ff */
[----:B------:R-:W-:Y:S04]  /*14500*/  STL [R1+0x678], R6 ;  /* 0x0006780601007387 */ /* 0x000fe80000100800 */
[----:B------:R0:W-:Y:S02]  /*14510*/  STL [R1+0x644], R19 ;  /* 0x0006441301007387 */ /* 0x0001e40000100800 */
[----:B0-----:R-:W-:Y:S02]  /*14520*/  LEA.HI.X.SX32 R19, R5, R3, 0x1, P5 ;  /* 0x0000000305137211 */ /* 0x001fe400028f0eff */
        /* <DEDUP_REMOVED lines=27> */
[----:B------:R-:W-:Y:S04]  /*146e0*/  STL [R1+0x6a8], R6 ;  /* 0x0006a80601007387 */ /* 0x000fe80000100800 */
[----:B------:R0:W-:Y:S02]  /*146f0*/  STL [R1+0x674], R19 ;  /* 0x0006741301007387 */ /* 0x0001e40000100800 */
[----:B0-----:R-:W-:Y:S02]  /*14700*/  LEA.HI.X.SX32 R19, R7, R3, 0x1, P6 ;  /* 0x0000000307137211 */ /* 0x001fe400030f0eff */
[----:B------:R-:W5:Y:S01]  /*14710*/  LDL.LU R7, [R1+0x36c] ;  /* 0x00036c0001077983 */ /* 0x000f620000300800 */
[----:B------:R-:W-:-:S05]  /*14720*/  LEA R6, P4, R17, R15, 0x1 ;  /* 0x0000000f11067211 */ /* 0x000fca00078808ff */
[----:B------:R2:W-:Y:S04]  /*14730*/  STL [R1+0x6b0], R6 ;  /* 0x0006b00601007387 */ /* 0x0005e80000100800 */
[----:B------:R0:W-:Y:S01]  /*14740*/  STL [R1+0x67c], R19 ;  /* 0x00067c1301007387 */ /* 0x0001e20000100800 */
[----:B--2---:R-:W-:Y:S02]  /*14750*/  LEA R6, P6, R16, R15, 0x1 ;  /* 0x0000000f10067211 */ /* 0x004fe400078c08ff */
[----:B0-----:R-:W-:Y:S02]  /*14760*/  LEA.HI.X.SX32 R19, R25, R3, 0x1, P5 ;  /* 0x0000000319137211 */ /* 0x001fe400028f0eff */
[----:B------:R-:W2:Y:S04]  /*14770*/  LDL.LU R25, [R1+0x368] ;  /* 0x0003680001197983 */ /* 0x000ea80000300800 */
[----:B------:R0:W-:Y:S04]  /*14780*/  STL [R1+0x6b8], R6 ;  /* 0x0006b80601007387 */ /* 0x0001e80000100800 */
[----:B------:R1:W-:Y:S01]  /*14790*/  STL [R1+0x684], R19 ;  /* 0x0006841301007387 */ /* 0x0003e20000100800 */
[----:B0-----:R-:W-:-:S02]  /*147a0*/  LEA R6, P5, R12, R15, 0x1 ;  /* 0x0000000f0c067211 */ /* 0x001fc400078a08ff */
[-C--:B-1----:R-:W-:Y:S02]  /*147b0*/  LEA.HI.X.SX32 R19, R24, R3.reuse, 0x1, P3 ;  /* 0x0000000318137211 */ /* 0x082fe400018f0eff */
        /* <DEDUP_REMOVED lines=21> */
[----:B------:R-:W-:Y:S04]  /*14910*/  STL [R1+0x6e0], R6 ;  /* 0x0006e00601007387 */ /* 0x000fe80000100800 */
[----:B------:R0:W-:Y:S02]  /*14920*/  STL [R1+0x6ac], R19 ;  /* 0x0006ac1301007387 */ /* 0x0001e40000100800 */
[----:B0-----:R-:W-:Y:S02]  /*14930*/  LEA.HI.X.SX32 R19, R16, R3, 0x1, P6 ;  /* 0x0000000310137211 */ /* 0x001fe400030f0eff */
[----:B------:R-:W-:Y:S01]  /*14940*/  LEA R6, P4, R20, R15, 0x1 ;  /* 0x0000000f14067211 */ /* 0x000fe200078808ff */
        /* <DEDUP_REMOVED lines=25> */
[----:B--2---:R-:W-:-:S05]  /*14ae0*/  LEA R6, P1, R25, R15, 0x1 ;  /* 0x0000000f19067211 */ /* 0x004fca00078208ff */
[----:B------:R0:W-:Y:S04]  /*14af0*/  STL [R1+0x710], R6 ;  /* 0x0007100601007387 */ /* 0x0001e80000100800 */
[----:B------:R1:W-:Y:S01]  /*14b00*/  STL [R1+0x6dc], R19 ;  /* 0x0006dc1301007387 */ /* 0x0003e20000100800 */
[----:B0-----:R-:W-:Y:S02]  /*14b10*/  LEA R6, P0, R24, R15, 0x1 ;  /* 0x0000000f18067211 */ /* 0x001fe400078008ff */
[----:B-1----:R-:W-:Y:S02]  /*14b20*/  LEA.HI.X.SX32 R19, R20, R3, 0x1, P4 ;  /* 0x0000000314137211 */ /* 0x002fe400020f0eff */
        /* <DEDUP_REMOVED lines=176> */
[----:B------:R-:W-:Y:S04]  /*15630*/  STL [R1+0x830], R6 ;  /* 0x0008300601007387 */ /* 0x000fe80000100800 */
[----:B------:R0:W-:Y:S02]  /*15640*/  STL [R1+0x7fc], R19 ;  /* 0x0007fc1301007387 */ /* 0x0001e40000100800 */
[----:B0-----:R-:W-:Y:S02]  /*15650*/  LEA.HI.X.SX32 R19, R0, R3, 0x1, P6 ;  /* 0x0000000300137211 */ /* 0x001fe400030f0eff */
[----:B------:R-:W-:Y:S01]  /*15660*/  LEA R6, P4, R21, R15, 0x1 ;  /* 0x0000000f15067211 */ /* 0x000fe200078808ff */
[----:B------:R-:W2:Y:S04]  /*15670*/  LDL.LU R0, [R1+0x2a8] ;  /* 0x0002a80001007983 */ /* 0x000ea80000300800 */
[----:B------:R-:W-:Y:S04]  /*15680*/  STL [R1+0x838], R6 ;  /* 0x0008380601007387 */ /* 0x000fe80000100800 */
[----:B------:R0:W-:Y:S02]  /*15690*/  STL [R1+0x804], R19 ;  /* 0x0008041301007387 */ /* 0x0001e40000100800 */
[----:B0-----:R-:W-:-:S02]  /*156a0*/  LEA.HI.X.SX32 R19, R4, R3, 0x1, P5 ;  /* 0x0000000304137211 */ /* 0x001fc400028f0eff */
[----:B------:R-:W2:Y:S01]  /*156b0*/  LDL.LU R4, [R1+0x2a4] ;  /* 0x0002a40001047983 */ /* 0x000ea20000300800 */
[----:B------:R-:W-:-:S05]  /*156c0*/  LEA R6, P6, R18, R15, 0x1 ;  /* 0x0000000f12067211 */ /* 0x000fca00078c08ff */
[----:B------:R-:W-:Y:S04]  /*156d0*/  STL [R1+0x840], R6 ;  /* 0x0008400601007387 */ /* 0x000fe80000100800 */
[----:B------:R0:W-:Y:S02]  /*156e0*/  STL [R1+0x80c], R19 ;  /* 0x00080c1301007387 */ /* 0x0001e40000100800 */
[----:B0-----:R-:W-:Y:S02]  /*156f0*/  LEA.HI.X.SX32 R19, R7, R3, 0x1, P3 ;  /* 0x0000000307137211 */ /* 0x001fe400018f0eff */
        /* <DEDUP_REMOVED lines=408> */
[----:B------:R0:W-:Y:S04]  /*17080*/  STL [R1+0xa9c], R19 ;  /* 0x000a9c1301007387 */ /* 0x0001e80000100800 */
[----:B------:R-:W2:Y:S01]  /*17090*/  LDL.LU R28, [R1+0x124] ;  /* 0x00012400011c7983 */ /* 0x000ea20000300800 */
[----:B0-----:R-:W-:Y:S02]  /*170a0*/  LEA.HI.X.SX32 R19, R27, R3, 0x1, P6 ;  /* 0x000000031b137211 */ /* 0x001fe400030f0eff */
[----:B------:R-:W-:-:S05]  /*170b0*/  LEA R6, P4, R22, R15, 0x1 ;  /* 0x0000000f16067211 */ /* 0x000fca00078808ff */
[----:B------:R-:W-:Y:S04]  /*170c0*/  STL [R1+0xad8], R6 ;  /* 0x000ad80601007387 */ /* 0x000fe80000100800 */
[----:B------:R0:W-:Y:S02]  /*170d0*/  STL [R1+0xaa4], R19 ;  /* 0x000aa41301007387 */ /* 0x0001e40000100800 */
[----:B0-----:R-:W-:Y:S02]  /*170e0*/  LEA.HI.X.SX32 R19, R0, R3, 0x1, P5 ;  /* 0x0000000300137211 */ /* 0x001fe400028f0eff */
        /* <DEDUP_REMOVED lines=13> */
[----:B------:R0:W-:Y:S04]  /*171c0*/  STL [R1+0xabc], R19 ;  /* 0x000abc1301007387 */ /* 0x0001e80000100800 */
[----:B------:R-:W4:Y:S01]  /*171d0*/  LDL.LU R27, [R1+0x10c] ;  /* 0x00010c00011b7983 */ /* 0x000f220000300800 */
[----:B0-----:R-:W-:Y:S02]  /*171e0*/  LEA.HI.X.SX32 R19, R25, R3, 0x1, P1 ;  /* 0x0000000319137211 */ /* 0x001fe400008f0eff */
[----:B-----5:R-:W-:-:S05]  /*171f0*/  LEA R6, P2, R16, R15, 0x1 ;  /* 0x0000000f10067211 */ /* 0x020fca00078408ff */
[----:B------:R-:W-:Y:S04]  /*17200*/  STL [R1+0xaf8], R6 ;  /* 0x000af80601007387 */ /* 0x000fe80000100800 */
[----:B------:R0:W-:Y:S04]  /*17210*/  STL [R1+0xac4], R19 ;  /* 0x000ac41301007387 */ /* 0x0001e80000100800 */
[----:B------:R-:W5:Y:S01]  /*17220*/  LDL.LU R25, [R1+0x108] ;  /* 0x0001080001197983 */ /* 0x000f620000300800 */
[----:B0-----:R-:W-:Y:S02]  /*17230*/  LEA.HI.X.SX32 R19, R24, R3, 0x1, P0 ;  /* 0x0000000318137211 */ /* 0x001fe400000f0eff */
[----:B------:R-:W-:-:S05]  /*17240*/  LEA R6, P1, R12, R15, 0x1 ;  /* 0x0000000f0c067211 */ /* 0x000fca00078208ff */
        /* <DEDUP_REMOVED lines=10> */
[----:B------:R0:W-:Y:S04]  /*172f0*/  STL [R1+0xb10], R6 ;  /* 0x000b100601007387 */ /* 0x0001e80000100800 */
[----:B------:R-:W-:Y:S01]  /*17300*/  STL [R1+0xadc], R19 ;  /* 0x000adc1301007387 */ /* 0x000fe20000100800 */
[----:B------:R-:W-:-:S03]  /*17310*/  LEA.HI.X.SX32 R18, R18, R3, 0x1, P5 ;  /* 0x0000000312127211 */ /* 0x000fc600028f0eff */
[----:B------:R-:W5:Y:S01]  /*17320*/  LDL.LU R21, [R1+0xfc] ;  /* 0x0000fc0001157983 */ /* 0x000f620000300800 */
[----:B------:R-:W-:Y:S02]  /*17330*/  LEA.HI.X.SX32 R17, R17, R3, 0x1, P3 ;  /* 0x0000000311117211 */ /* 0x000fe400018f0eff */
[----:B0-----:R-:W-:-:S05]  /*17340*/  LEA R6, P6, R5, R15, 0x1 ;  /* 0x0000000f05067211 */ /* 0x001fca00078c08ff */
[----:B------:R-:W-:Y:S04]  /*17350*/  STL [R1+0xb18], R6 ;  /* 0x000b180601007387 */ /* 0x000fe80000100800 */
[----:B------:R0:W-:Y:S04]  /*17360*/  STL [R1+0xae4], R18 ;  /* 0x000ae41201007387 */ /* 0x0001e80000100800 */
[----:B0-----:R-:W5:Y:S01]  /*17370*/  LDL.LU R18, [R1+0xf8] ;  /* 0x0000f80001127983 */ /* 0x001f620000300800 */
[----:B------:R-:W-:-:S05]  /*17380*/  LEA R6, P5, R10, R15, 0x1 ;  /* 0x0000000f0a067211 */ /* 0x000fca00078a08ff */
[----:B------:R-:W-:Y:S04]  /*17390*/  STL [R1+0xb20], R6 ;  /* 0x000b200601007387 */ /* 0x000fe80000100800 */
[----:B------:R0:W-:Y:S01]  /*173a0*/  STL [R1+0xaec], R17 ;  /* 0x000aec1101007387 */ /* 0x0001e20000100800 */
[----:B------:R-:W-:-:S03]  /*173b0*/  LEA.HI.X.SX32 R16, R16, R3, 0x1, P2 ;  /* 0x0000000310107211 */ /* 0x000fc600010f0eff */
[----:B0-----:R-:W5:Y:S01]  /*173c0*/  LDL.LU R17, [R1+0xf4] ;  /* 0x0000f40001117983 */ /* 0x001f620000300800 */
[----:B------:R-:W-:-:S05]  /*173d0*/  LEA R6, P3, R20, R15, 0x1 ;  /* 0x0000000f14067211 */ /* 0x000fca00078608ff */
[----:B------:R-:W-:Y:S04]  /*173e0*/  STL [R1+0xb28], R6 ;  /* 0x000b280601007387 */ /* 0x000fe80000100800 */
[----:B------:R0:W-:Y:S04]  /*173f0*/  STL [R1+0xaf4], R16 ;  /* 0x000af41001007387 */ /* 0x0001e80000100800 */
[----:B0-----:R-:W5:Y:S01]  /*17400*/  LDL.LU R16, [R1+0xf0] ;  /* 0x0000f00001107983 */ /* 0x001f620000300800 */
[----:B--2---:R-:W-:Y:S02]  /*17410*/  LEA R6, P2, R28, R15, 0x1 ;  /* 0x0000000f1c067211 */ /* 0x004fe400078408ff */
[----:B------:R-:W-:-:S03]  /*17420*/  LEA.HI.X.SX32 R12, R12, R3, 0x1, P1 ;  /* 0x000000030c0c7211 */ /* 0x000fc600008f0eff */
[----:B------:R-:W-:Y:S01]  /*17430*/  STL [R1+0xb30], R6 ;  /* 0x000b300601007387 */ /* 0x000fe20000100800 */
[----:B------:R-:W-:-:S03]  /*17440*/  LEA.HI.X.SX32 R14, R14, R3, 0x1, P0 ;  /* 0x000000030e0e7211 */ /* 0x000fc600000f0eff */
[----:B------:R0:W-:Y:S01]  /*17450*/  STL [R1+0xafc], R12 ;  /* 0x000afc0c01007387 */ /* 0x0001e20000100800 */
[----:B------:R-:W-:-:S03]  /*17460*/  LEA.HI.X.SX32 R9, R9, R3, 0x1, P4 ;  /* 0x0000000309097211 */ /* 0x000fc600020f0eff */
[----:B0-----:R-:W2:Y:S01]  /*17470*/  LDL.LU R12, [R1+0xec] ;  /* 0x0000ec00010c7983 */ /* 0x001ea20000300800 */
[----:B------:R-:W-:-:S05]  /*17480*/  LEA R6, P1, R0, R15, 0x1 ;  /* 0x0000000f00067211 */ /* 0x000fca00078208ff */
[----:B------:R-:W-:Y:S04]  /*17490*/  STL [R1+0xb38], R6 ;  /* 0x000b380601007387 */ /* 0x000fe80000100800 */
[----:B------:R0:W-:Y:S04]  /*174a0*/  STL [R1+0xb04], R14 ;  /* 0x000b040e01007387 */ /* 0x0001e80000100800 */
[----:B0-----:R-:W2:Y:S01]  /*174b0*/  LDL.LU R14, [R1+0xe4] ;  /* 0x0000e400010e7983 */ /* 0x001ea20000300800 */
[----:B------:R-:W-:-:S05]  /*174c0*/  LEA R6, P0, R4, R15, 0x1 ;  /* 0x0000000f04067211 */ /* 0x000fca00078008ff */
[----:B------:R-:W-:Y:S04]  /*174d0*/  STL [R1+0xb40], R6 ;  /* 0x000b400601007387 */ /* 0x000fe80000100800 */
[----:B------:R0:W-:Y:S04]  /*174e0*/  STL [R1+0xb0c], R9 ;  /* 0x000b0c0901007387 */ /* 0x0001e80000100800 */
[----:B0-----:R-:W2:Y:S01]  /*174f0*/  LDL.LU R9, [R1+0xd8] ;  /* 0x0000d80001097983 */ /* 0x001ea20000300800 */
[-C--:B------:R-:W-:Y:S02]  /*17500*/  LEA.HI.X.SX32 R19, R5, R3.reuse, 0x1, P6 ;  /* 0x0000000305137211 */ /* 0x080fe400030f0eff */
[----:B------:R-:W-:-:S02]  /*17510*/  LEA.HI.X.SX32 R23, R28, R3, 0x1, P2 ;  /* 0x000000031c177211 */ /* 0x000fc400010f0eff */
[----:B---3--:R-:W-:-:S05]  /*17520*/  LEA R6, P4, R7, R15, 0x1 ;  /* 0x0000000f07067211 */ /* 0x008fca00078808ff */
[----:B------:R4:W-:Y:S04]  /*17530*/  STL [R1+0xb48], R6 ;  /* 0x000b480601007387 */ /* 0x0009e80000100800 */
[----:B------:R-:W3:Y:S01]  /*17540*/  LDL.LU R5, [R1+0xd4] ;  /* 0x0000d40001057983 */ /* 0x000ee20000300800 */
[----:B----4-:R-:W-:-:S03]  /*17550*/  LEA R6, P6, R27, R15, 0x1 ;  /* 0x0000000f1b067211 */ /* 0x010fc600078c08ff */
[----:B------:R0:W-:Y:S04]  /*17560*/  STL [R1+0xb14], R19 ;  /* 0x000b141301007387 */ /* 0x0001e80000100800 */
[----:B------:R5:W-:Y:S01]  /*17570*/  STL [R1+0xb50], R6 ;  /* 0x000b500601007387 */ /* 0x000be20000100800 */
[----:B0-----:R-:W-:-:S03]  /*17580*/  LEA.HI.X.SX32 R19, R10, R3, 0x1, P5 ;  /* 0x000000030a137211 */ /* 0x001fc600028f0eff */
[----:B------:R-:W4:Y:S04]  /*17590*/  LDL.LU R10, [R1+0xd0] ;  /* 0x0000d000010a7983 */ /* 0x000f280000300800 */
[----:B------:R0:W-:Y:S01]  /*175a0*/  STL [R1+0xb1c], R19 ;  /* 0x000b1c1301007387 */ /* 0x0001e20000100800 */
[----:B-----5:R-:W-:Y:S02]  /*175b0*/  LEA R6, P5, R25, R15, 0x1 ;  /* 0x0000000f19067211 */ /* 0x020fe400078a08ff */
[----:B0-----:R-:W-:-:S03]  /*175c0*/  LEA.HI.X.SX32 R19, R20, R3, 0x1, P3 ;  /* 0x0000000314137211 */ /* 0x001fc600018f0eff */
[----:B------:R0:W-:Y:S04]  /*175d0*/  STL [R1+0xb58], R6 ;  /* 0x000b580601007387 */ /* 0x0001e80000100800 */
[----:B------:R-:W5:Y:S04]  /*175e0*/  LDL.LU R20, [R1+0xcc] ;  /* 0x0000cc0001147983 */ /* 0x000f680000300800 */
[----:B------:R-:W-:Y:S01]  /*175f0*/  STL [R1+0xb24], R19 ;  /* 0x000b241301007387 */ /* 0x000fe20000100800 */
[----:B0-----:R-:W-:-:S05]  /*17600*/  LEA R6, P3, R24, R15, 0x1 ;  /* 0x0000000f18067211 */ /* 0x001fca00078608ff */
[----:B------:R0:W-:Y:S04]  /*17610*/  STL [R1+0xb60], R6 ;  /* 0x000b600601007387 */ /* 0x0001e80000100800 */
[----:B------:R-:W-:Y:S01]  /*17620*/  STL [R1+0xb2c], R23 ;  /* 0x000b2c1701007387 */ /* 0x000fe20000100800 */
[----:B0-----:R-:W-:-:S03]  /*17630*/  LEA.HI.X.SX32 R6, R0, R3, 0x1, P1 ;  /* 0x0000000300067211 */ /* 0x001fc600008f0eff */
        /* <DEDUP_REMOVED lines=26> */
[----:B--2---:R-:W-:-:S05]  /*177e0*/  LEA R19, P5, R12, R15, 0x1 ;  /* 0x0000000f0c137211 */ /* 0x004fca00078a08ff */
[----:B------:R-:W-:Y:S04]  /*177f0*/  STL [R1+0xb90], R19 ;  /* 0x000b901301007387 */ /* 0x000fe80000100800 */
[----:B------:R0:W-:Y:S01]  /*17800*/  STL [R1+0xb5c], R6 ;  /* 0x000b5c0601007387 */ /* 0x0001e20000100800 */
[----:B------:R-:W-:Y:S02]  /*17810*/  LEA R23, P3, R14, R15, 0x1 ;  /* 0x0000000f0e177211 */ /* 0x000fe400078608ff */
[----:B0-----:R-:W-:-:S03]  /*17820*/  LEA.HI.X.SX32 R6, R22, R3, 0x1, P2 ;  /* 0x0000000316067211 */ /* 0x001fc600010f0eff */
[----:B------:R-:W-:Y:S04]  /*17830*/  STL [R1+0xb98], R23 ;  /* 0x000b981701007387 */ /* 0x000fe80000100800 */
[----:B------:R-:W2:Y:S04]  /*17840*/  LDL.LU R24, [R1+0xa4] ;  /* 0x0000a40001187983 */ /* 0x000ea80000300800 */
[----:B------:R0:W-:Y:S01]  /*17850*/  STL [R1+0xb64], R6 ;  /* 0x000b640601007387 */ /* 0x0001e20000100800 */
[----:B------:R-:W-:-:S05]  /*17860*/  LEA R19, P2, R9, R15, 0x1 ;  /* 0x0000000f09137211 */ /* 0x000fca00078408ff */
[----:B------:R-:W-:Y:S04]  /*17870*/  STL [R1+0xba0], R19 ;  /* 0x000ba01301007387 */ /* 0x000fe80000100800 */
[----:B------:R-:W2:Y:S01]  /*17880*/  LDL.LU R22, [R1+0xa0] ;  /* 0x0000a00001167983 */ /* 0x000ea20000300800 */
[----:B0-----:R-:W-:-:S05]  /*17890*/  LEA.HI.X.SX32 R6, R21, R3, 0x1, P1 ;  /* 0x0000000315067211 */ /* 0x001fca00008f0eff */
[----:B------:R0:W-:Y:S02]  /*178a0*/  STL [R1+0xb6c], R6 ;  /* 0x000b6c0601007387 */ /* 0x0001e40000100800 */
[----:B0-----:R-:W-:Y:S02]  /*178b0*/  LEA.HI.X.SX32 R6, R18, R3, 0x1, P0 ;  /* 0x0000000312067211 */ /* 0x001fe400000f0eff */
[----:B---3--:R-:W-:-:S05]  /*178c0*/  LEA R19, P1, R5, R15, 0x1 ;  /* 0x0000000f05137211 */ /* 0x008fca00078208ff */
[----:B------:R-:W-:Y:S04]  /*178d0*/  STL [R1+0xba8], R19 ;  /* 0x000ba81301007387 */ /* 0x000fe80000100800 */
[----:B------:R-:W3:Y:S04]  /*178e0*/  LDL.LU R21, [R1+0x9c] ;  /* 0x00009c0001157983 */ /* 0x000ee80000300800 */
[----:B------:R0:W-:Y:S01]  /*178f0*/  STL [R1+0xb74], R6 ;  /* 0x000b740601007387 */ /* 0x0001e20000100800 */
[----:B----4-:R-:W-:-:S05]  /*17900*/  LEA R18, P0, R10, R15, 0x1 ;  /* 0x0000000f0a127211 */ /* 0x010fca00078008ff */
[----:B------:R1:W-:Y:S01]  /*17910*/  STL [R1+0xbb0], R18 ;  /* 0x000bb01201007387 */ /* 0x0003e20000100800 */
[----:B0-----:R-:W-:-:S03]  /*17920*/  LEA.HI.X.SX32 R6, R17, R3, 0x1, P4 ;  /* 0x0000000311067211 */ /* 0x001fc600020f0eff */
[----:B-1----:R-:W4:Y:S01]  /*17930*/  LDL.LU R18, [R1+0x98] ;  /* 0x0000980001127983 */ /* 0x002f220000300800 */
[----:B-----5:R-:W-:-:S03]  /*17940*/  LEA R17, P4, R20, R15, 0x1 ;  /* 0x0000000f14117211 */ /* 0x020fc600078808ff */
[----:B------:R-:W-:Y:S04]  /*17950*/  STL [R1+0xb7c], R6 ;  /* 0x000b7c0601007387 */ /* 0x000fe80000100800 */
[----:B------:R0:W-:Y:S04]  /*17960*/  STL [R1+0xbb8], R17 ;  /* 0x000bb81101007387 */ /* 0x0001e80000100800 */
[----:B0-----:R-:W5:Y:S01]  /*17970*/  LDL.LU R17, [R1+0x94] ;  /* 0x0000940001117983 */ /* 0x001f620000300800 */
[----:B------:R-:W-:-:S05]  /*17980*/  LEA.HI.X.SX32 R6, R16, R3, 0x1, P6 ;  /* 0x0000000310067211 */ /* 0x000fca00030f0eff */
        /* <DEDUP_REMOVED lines=15> */
[----:B------:R1:W-:Y:S04]  /*17a80*/  STL [R1+0xb9c], R6 ;  /* 0x000b9c0601007387 */ /* 0x0003e80000100800 */
[----:B------:R-:W5:Y:S01]  /*17a90*/  LDL.LU R9, [R1+0x80] ;  /* 0x0000800001097983 */ /* 0x000f620000300800 */
[----:B0-----:R-:W-:Y:S02]  /*17aa0*/  LEA R19, P2, R28, R15, 0x1 ;  /* 0x0000000f1c137211 */ /* 0x001fe400078408ff */
[----:B-1----:R-:W-:-:S03]  /*17ab0*/  LEA.HI.X.SX32 R6, R5, R3, 0x1, P1 ;  /* 0x0000000305067211 */ /* 0x002fc600008f0eff */
[----:B------:R0:W-:Y:S04]  /*17ac0*/  STL [R1+0xbd8], R19 ;  /* 0x000bd81301007387 */ /* 0x0001e80000100800 */
[----:B------:R-:W5:Y:S04]  /*17ad0*/  LDL.LU R5, [R1+0x78] ;  /* 0x0000780001057983 */ /* 0x000f680000300800 */
[----:B------:R1:W-:Y:S01]  /*17ae0*/  STL [R1+0xba4], R6 ;  /* 0x000ba40601007387 */ /* 0x0003e20000100800 */
[----:B0-----:R-:W-:Y:S02]  /*17af0*/  LEA R19, P1, R27, R15, 0x1 ;  /* 0x0000000f1b137211 */ /* 0x001fe400078208ff */
[----:B-1----:R-:W-:-:S03]  /*17b00*/  LEA.HI.X.SX32 R6, R10, R3, 0x1, P0 ;  /* 0x000000030a067211 */ /* 0x002fc600000f0eff */
[----:B------:R0:W-:Y:S04]  /*17b10*/  STL [R1+0xbe0], R19 ;  /* 0x000be01301007387 */ /* 0x0001e80000100800 */
[----:B------:R-:W5:Y:S04]  /*17b20*/  LDL.LU R10, [R1+0x74] ;  /* 0x00007400010a7983 */ /* 0x000f680000300800 */
[----:B------:R1:W-:Y:S01]  /*17b30*/  STL [R1+0xbac], R6 ;  /* 0x000bac0601007387 */ /* 0x0003e20000100800 */
[----:B0-----:R-:W-:Y:S02]  /*17b40*/  LEA R19, P0, R25, R15, 0x1 ;  /* 0x0000000f19137211 */ /* 0x001fe400078008ff */
[----:B-1----:R-:W-:-:S03]  /*17b50*/  LEA.HI.X.SX32 R6, R20, R3, 0x1, P4 ;  /* 0x0000000314067211 */ /* 0x002fc600020f0eff */
[----:B------:R-:W-:Y:S04]  /*17b60*/  STL [R1+0xbe8], R19 ;  /* 0x000be81301007387 */ /* 0x000fe80000100800 */
[----:B------:R-:W5:Y:S04]  /*17b70*/  LDL.LU R20, [R1+0x70] ;  /* 0x0000700001147983 */ /* 0x000f680000300800 */
[----:B------:R0:W-:Y:S02]  /*17b80*/  STL [R1+0xbb4], R6 ;  /* 0x000bb40601007387 */ /* 0x0001e40000100800 */
[----:B0-----:R-:W-:-:S02]  /*17b90*/  LEA.HI.X.SX32 R6, R0, R3, 0x1, P6 ;  /* 0x0000000300067211 */ /* 0x001fc400030f0eff */
[----:B------:R-:W5:Y:S01]  /*17ba0*/  LDL.LU R0, [R1+0x6c] ;  /* 0x00006c0001007983 */ /* 0x000f620000300800 */
[----:B--2---:R-:W-:-:S05]  /*17bb0*/  LEA R19, P4, R24, R15, 0x1 ;  /* 0x0000000f18137211 */ /* 0x004fca00078808ff */
[----:B------:R-:W-:Y:S04]  /*17bc0*/  STL [R1+0xbf0], R19 ;  /* 0x000bf01301007387 */ /* 0x000fe80000100800 */
[----:B------:R0:W-:Y:S02]  /*17bd0*/  STL [R1+0xbbc], R6 ;  /* 0x000bbc0601007387 */ /* 0x0001e40000100800 */
[----:B0-----:R-:W-:Y:S02]  /*17be0*/  LEA.HI.X.SX32 R6, R4, R3, 0x1, P5 ;  /* 0x0000000304067211 */ /* 0x001fe400028f0eff */
[----:B------:R-:W2:Y:S01]  /*17bf0*/  LDL.LU R4, [R1+0x68] ;  /* 0x0000680001047983 */ /* 0x000ea20000300800 */
[----:B------:R-:W-:-:S05]  /*17c00*/  LEA R19, P6, R22, R15, 0x1 ;  /* 0x0000000f16137211 */ /* 0x000fca00078c08ff */
[----:B------:R-:W-:Y:S04]  /*17c10*/  STL [R1+0xbf8], R19 ;  /* 0x000bf81301007387 */ /* 0x000fe80000100800 */
[----:B------:R0:W-:Y:S02]  /*17c20*/  STL [R1+0xbc4], R6 ;  /* 0x000bc40601007387 */ /* 0x0001e40000100800 */
[-C--:B0-----:R-:W-:Y:S02]  /*17c30*/  LEA.HI.X.SX32 R6, R7, R3.reuse, 0x1, P3 ;  /* 0x0000000307067211 */ /* 0x081fe400018f0eff */
[----:B------:R-:W2:Y:S01]  /*17c40*/  LDL.LU R7, [R1+0x64] ;  /* 0x0000640001077983 */ /* 0x000ea20000300800 */
[----:B------:R-:W-:Y:S01]  /*17c50*/  IMAD R2, R26, c[0x0][0x184], RZ ;  /* 0x000061001a027a24 */ /* 0x000fe200078e02ff */
[----:B------:R-:W-:-:S02]  /*17c60*/  LEA.HI.X.SX32 R26, R27, R3, 0x1, P1 ;  /* 0x000000031b1a7211 */ /* 0x000fc400008f0eff */
[----:B------:R-:W-:Y:S02]  /*17c70*/  LEA.HI.X.SX32 R25, R25, R3, 0x1, P0 ;  /* 0x0000000319197211 */ /* 0x000fe400000f0eff */
[----:B---3--:R-:W-:-:S05]  /*17c80*/  LEA R19, P5, R21, R15, 0x1 ;  /* 0x0000000f15137211 */ /* 0x008fca00078a08ff */
[----:B------:R0:W-:Y:S04]  /*17c90*/  STL [R1+0xc00], R19 ;  /* 0x000c001301007387 */ /* 0x0001e80000100800 */
[----:B------:R-:W-:Y:S01]  /*17ca0*/  STL [R1+0xbcc], R6 ;  /* 0x000bcc0601007387 */ /* 0x000fe20000100800 */
[----:B0-----:R-:W-:Y:S02]  /*17cb0*/  LEA.HI.X.SX32 R19, R28, R3, 0x1, P2 ;  /* 0x000000031c137211 */ /* 0x001fe400010f0eff */
[----:B----4-:R-:W-:-:S05]  /*17cc0*/  LEA R23, P3, R18, R15, 0x1 ;  /* 0x0000000f12177211 */ /* 0x010fca00078608ff */
[----:B------:R0:W-:Y:S04]  /*17cd0*/  STL [R1+0xc08], R23 ;  /* 0x000c081701007387 */ /* 0x0001e80000100800 */
[----:B0-----:R-:W3:Y:S01]  /*17ce0*/  LDL.LU R23, [R1+0x60] ;  /* 0x0000600001177983 */ /* 0x001ee20000300800 */
[----:B-----5:R-:W-:-:S03]  /*17cf0*/  LEA R6, P2, R17, R15, 0x1 ;  /* 0x0000000f11067211 */ /* 0x020fc600078408ff */
[----:B------:R-:W-:Y:S04]  /*17d00*/  STL [R1+0xbd4], R19 ;  /* 0x000bd41301007387 */ /* 0x000fe80000100800 */
[----:B------:R0:W-:Y:S04]  /*17d10*/  STL [R1+0xc10], R6 ;  /* 0x000c100601007387 */ /* 0x0001e80000100800 */
[----:B0-----:R-:W4:Y:S01]  /*17d20*/  LDL.LU R6, [R1+0x58] ;  /* 0x0000580001067983 */ /* 0x001f220000300800 */
[----:B------:R-:W-:-:S03]  /*17d30*/  LEA R19, P1, R16, R15, 0x1 ;  /* 0x0000000f10137211 */ /* 0x000fc600078208ff */
[----:B------:R0:W-:Y:S04]  /*17d40*/  STL [R1+0xbdc], R26 ;  /* 0x000bdc1a01007387 */ /* 0x0001e80000100800 */
[----:B------:R1:W-:Y:S04]  /*17d50*/  STL [R1+0xc18], R19 ;  /* 0x000c181301007387 */ /* 0x0003e80000100800 */
[----:B------:R-:W-:Y:S04]  /*17d60*/  STL [R1+0xbe4], R25 ;  /* 0x000be41901007387 */ /* 0x000fe80000100800 */
[----:B0-----:R-:W5:Y:S01]  /*17d70*/  LDL.LU R26, [R1+0x54] ;  /* 0x00005400011a7983 */ /* 0x001f620000300800 */
[----:B------:R-:W-:-:S02]  /*17d80*/  LEA.HI.X.SX32 R24, R24, R3, 0x1, P4 ;  /* 0x0000000318187211 */ /* 0x000fc400020f0eff */
[----:B-1----:R-:W-:-:S05]  /*17d90*/  LEA R19, P0, R12, R15, 0x1 ;  /* 0x0000000f0c137211 */ /* 0x002fca00078008ff */
[----:B------:R0:W-:Y:S04]  /*17da0*/  STL [R1+0xc20], R19 ;  /* 0x000c201301007387 */ /* 0x0001e80000100800 */
[----:B------:R-:W-:Y:S01]  /*17db0*/  STL [R1+0xbec], R24 ;  /* 0x000bec1801007387 */ /* 0x000fe20000100800 */
[----:B------:R-:W-:Y:S02]  /*17dc0*/  LEA.HI.X.SX32 R22, R22, R3, 0x1, P6 ;  /* 0x0000000316167211 */ /* 0x000fe400030f0eff */
[----:B0-----:R-:W-:-:S05]  /*17dd0*/  LEA R19, P4, R14, R15, 0x1 ;  /* 0x0000000f0e137211 */ /* 0x001fca00078808ff */
[----:B------:R0:W-:Y:S04]  /*17de0*/  STL [R1+0xc28], R19 ;  /* 0x000c281301007387 */ /* 0x0001e80000100800 */
[----:B0-----:R-:W5:Y:S04]  /*17df0*/  LDL.LU R19, [R1+0x50] ;  /* 0x0000500001137983 */ /* 0x001f680000300800 */
[----:B------:R0:W-:Y:S01]  /*17e00*/  STL [R1+0xbf4], R22 ;  /* 0x000bf41601007387 */ /* 0x0001e20000100800 */
[----:B------:R-:W-:Y:S02]  /*17e10*/  LEA R24, P6, R9, R15, 0x1 ;  /* 0x0000000f09187211 */ /* 0x000fe400078c08ff */
[----:B0-----:R-:W-:-:S03]  /*17e20*/  LEA.HI.X.SX32 R22, R21, R3, 0x1, P5 ;  /* 0x0000000315167211 */ /* 0x001fc600028f0eff */
[----:B------:R-:W-:Y:S04]  /*17e30*/  STL [R1+0xc30], R24 ;  /* 0x000c301801007387 */ /* 0x000fe80000100800 */
[----:B------:R-:W-:Y:S04]  /*17e40*/  STL [R1+0xbfc], R22 ;  /* 0x000bfc1601007387 */ /* 0x000fe80000100800 */
[----:B------:R-:W5:Y:S01]  /*17e50*/  LDL.LU R28, [R1+0x4c] ;  /* 0x00004c00011c7983 */ /* 0x000f620000300800 */
[----:B------:R-:W-:Y:S02]  /*17e60*/  LEA R21, P5, R5, R15, 0x1 ;  /* 0x0000000f05157211 */ /* 0x000fe400078a08ff */
[----:B------:R-:W-:-:S03]  /*17e70*/  LEA.HI.X.SX32 R18, R18, R3, 0x1, P3 ;  /* 0x0000000312127211 */ /* 0x000fc600018f0eff */
[----:B------:R0:W-:Y:S01]  /*17e80*/  STL [R1+0xc38], R21 ;  /* 0x000c381501007387 */ /* 0x0001e20000100800 */
[----:B------:R-:W-:-:S03]  /*17e90*/  LEA.HI.X.SX32 R17, R17, R3, 0x1, P2 ;  /* 0x0000000311117211 */ /* 0x000fc600010f0eff */
[----:B------:R1:W-:Y:S01]  /*17ea0*/  STL [R1+0xc04], R18 ;  /* 0x000c041201007387 */ /* 0x0003e20000100800 */
[----:B0-----:R-:W-:-:S05]  /*17eb0*/  LEA R21, P3, R10, R15, 0x1 ;  /* 0x0000000f0a157211 */ /* 0x001fca00078608ff */
[----:B------:R-:W-:Y:S04]  /*17ec0*/  STL [R1+0xc40], R21 ;  /* 0x000c401501007387 */ /* 0x000fe80000100800 */
[----:B------:R-:W5:Y:S04]  /*17ed0*/  LDL.LU R27, [R1+0x48] ;  /* 0x00004800011b7983 */ /* 0x000f680000300800 */
[----:B------:R0:W-:Y:S01]  /*17ee0*/  STL [R1+0xc0c], R17 ;  /* 0x000c0c1101007387 */ /* 0x0001e20000100800 */
[----:B-1----:R-:W-:Y:S02]  /*17ef0*/  LEA R18, P2, R20, R15, 0x1 ;  /* 0x0000000f14127211 */ /* 0x002fe400078408ff */
[----:B0-----:R-:W-:-:S03]  /*17f00*/  LEA.HI.X.SX32 R17, R16, R3, 0x1, P1 ;  /* 0x0000000310117211 */ /* 0x001fc600008f0eff */
[----:B------:R-:W-:Y:S04]  /*17f10*/  STL [R1+0xc48], R18 ;  /* 0x000c481201007387 */ /* 0x000fe80000100800 */
[----:B------:R-:W-:Y:S04]  /*17f20*/  STL [R1+0xc14], R17 ;  /* 0x000c141101007387 */ /* 0x000fe80000100800 */
[----:B------:R-:W5:Y:S01]  /*17f30*/  LDL.LU R25, [R1+0x44] ;  /* 0x0000440001197983 */ /* 0x000f620000300800 */
[----:B------:R-:W-:Y:S02]  /*17f40*/  LEA.HI.X.SX32 R12, R12, R3, 0x1, P0 ;  /* 0x000000030c0c7211 */ /* 0x000fe400000f0eff */
[----:B------:R-:W-:-:S05]  /*17f50*/  LEA R16, P1, R0, R15, 0x1 ;  /* 0x0000000f00107211 */ /* 0x000fca00078208ff */
[----:B------:R-:W-:Y:S04]  /*17f60*/  STL [R1+0xc50], R16 ;  /* 0x000c501001007387 */ /* 0x000fe80000100800 */
[----:B------:R0:W-:Y:S04]  /*17f70*/  STL [R1+0xc1c], R12 ;  /* 0x000c1c0c01007387 */ /* 0x0001e80000100800 */
[----:B------:R-:W5:Y:S01]  /*17f80*/  LDL.LU R24, [R1+0x40] ;  /* 0x0000400001187983 */ /* 0x000f620000300800 */
[----:B0-----:R-:W-:Y:S02]  /*17f90*/  LEA.HI.X.SX32 R12, R14, R3, 0x1, P4 ;  /* 0x000000030e0c7211 */ /* 0x001fe400020f0eff */
[----:B--2---:R-:W-:-:S05]  /*17fa0*/  LEA R16, P0, R4, R15, 0x1 ;  /* 0x0000000f04107211 */ /* 0x004fca00078008ff */
[----:B------:R-:W-:Y:S04]  /*17fb0*/  STL [R1+0xc58], R16 ;  /* 0x000c581001007387 */ /* 0x000fe80000100800 */
[----:B------:R0:W-:Y:S04]  /*17fc0*/  STL [R1+0xc24], R12 ;  /* 0x000c240c01007387 */ /* 0x0001e80000100800 */
[----:B------:R-:W2:Y:S01]  /*17fd0*/  LDL.LU R22, [R1+0x3c] ;  /* 0x00003c0001167983 */ /* 0x000ea20000300800 */
[----:B------:R-:W-:Y:S02]  /*17fe0*/  LEA R14, P4, R7, R15, 0x1 ;  /* 0x0000000f070e7211 */ /* 0x000fe400078808ff */
[----:B0-----:R-:W-:-:S03]  /*17ff0*/  LEA.HI.X.SX32 R12, R9, R3, 0x1, P6 ;  /* 0x00000003090c7211 */ /* 0x001fc600030f0eff */
[----:B------:R-:W-:Y:S04]  /*18000*/  STL [R1+0xc60], R14 ;  /* 0x000c600e01007387 */ /* 0x000fe80000100800 */
[----:B------:R-:W2:Y:S01]  /*18010*/  LDL.LU R21, [R1+0x38] ;  /* 0x0000380001157983 */ /* 0x000ea20000300800 */
[----:B------:R-:W-:-:S03]  /*18020*/  LEA.HI.X.SX32 R5, R5, R3, 0x1, P5 ;  /* 0x0000000305057211 */ /* 0x000fc600028f0eff */
[----:B------:R-:W-:Y:S04]  /*18030*/  STL [R1+0xc2c], R12 ;  /* 0x000c2c0c01007387 */ /* 0x000fe80000100800 */
[----:B------:R-:W2:Y:S01]  /*18040*/  LDL.LU R18, [R1+0x34] ;  /* 0x0000340001127983 */ /* 0x000ea20000300800 */
[----:B---3--:R-:W-:-:S05]  /*18050*/  LEA R9, P6, R23, R15, 0x1 ;  /* 0x0000000f17097211 */ /* 0x008fca00078c08ff */
[----:B------:R4:W-:Y:S04]  /*18060*/  STL [R1+0xc68], R9 ;  /* 0x000c680901007387 */ /* 0x0009e80000100800 */
[----:B------:R0:W-:Y:S04]  /*18070*/  STL [R1+0xc34], R5 ;  /* 0x000c340501007387 */ /* 0x0001e80000100800 */
[----:B------:R-:W3:Y:S01]  /*18080*/  LDL.LU R17, [R1+0x30] ;  /* 0x0000300001117983 */ /* 0x000ee20000300800 */
[----:B----4-:R-:W-:Y:S02]  /*18090*/  LEA R9, P5, R6, R15, 0x1 ;  /* 0x0000000f06097211 */ /* 0x010fe400078a08ff */
[----:B0-----:R-:W-:-:S03]  /*180a0*/  LEA.HI.X.SX32 R5, R10, R3, 0x1, P3 ;  /* 0x000000030a057211 */ /* 0x001fc600018f0eff */
[----:B------:R5:W-:Y:S04]  /*180b0*/  STL [R1+0xc70], R9 ;  /* 0x000c700901007387 */ /* 0x000be80000100800 */
[----:B------:R-:W4:Y:S04]  /*180c0*/  LDL.LU R16, [R1+0x2c] ;  /* 0x00002c0001107983 */ /* 0x000f280000300800 */
[----:B------:R0:W-:Y:S04]  /*180d0*/  STL [R1+0xc3c], R5 ;  /* 0x000c3c0501007387 */ /* 0x0001e80000100800 */
[----:B------:R-:W4:Y:S01]  /*180e0*/  LDL.LU R12, [R1+0x28] ;  /* 0x00002800010c7983 */ /* 0x000f220000300800 */
[----:B-----5:R-:W-:-:S02]  /*180f0*/  LEA R9, P3, R26, R15, 0x1 ;  /* 0x0000000f1a097211 */ /* 0x020fc400078608ff */
[----:B0-----:R-:W-:-:S03]  /*18100*/  LEA.HI.X.SX32 R5, R20, R3, 0x1, P2 ;  /* 0x0000000314057211 */ /* 0x001fc600010f0eff */
[----:B------:R-:W-:Y:S04]  /*18110*/  STL [R1+0xc78], R9 ;  /* 0x000c780901007387 */ /* 0x000fe80000100800 */
[----:B------:R-:W5:Y:S04]  /*18120*/  LDL.LU R20, [R1+0x24] ;  /* 0x0000240001147983 */ /* 0x000f680000300800 */
[----:B------:R0:W-:Y:S04]  /*18130*/  STL [R1+0xc44], R5 ;  /* 0x000c440501007387 */ /* 0x0001e80000100800 */
[----:B------:R-:W5:Y:S01]  /*18140*/  LDL.LU R10, [R1+0x20] ;  /* 0x00002000010a7983 */ /* 0x000f620000300800 */
[----:B0-----:R-:W-:-:S02]  /*18150*/  LEA.HI.X.SX32 R5, R0, R3, 0x1, P1 ;  /* 0x0000000300057211 */ /* 0x001fc400008f0eff */
[----:B------:R-:W-:-:S05]  /*18160*/  LEA R9, P2, R19, R15, 0x1 ;  /* 0x0000000f13097211 */ /* 0x000fca00078408ff */
[----:B------:R0:W-:Y:S04]  /*18170*/  STL [R1+0xc80], R9 ;  /* 0x000c800901007387 */ /* 0x0001e80000100800 */
[----:B------:R-:W5:Y:S04]  /*18180*/  LDL.LU R0, [R1+0x14] ;  /* 0x0000140001007983 */ /* 0x000f680000300800 */
[----:B------:R1:W-:Y:S04]  /*18190*/  STL [R1+0xc4c], R5 ;  /* 0x000c4c0501007387 */ /* 0x0003e80000100800 */
[----:B------:R-:W5:Y:S01]  /*181a0*/  LDL.LU R14, [R1+0x10] ;  /* 0x00001000010e7983 */ /* 0x000f620000300800 */
[----:B0-----:R-:W-:-:S02]  /*181b0*/  LEA R9, P1, R28, R15, 0x1 ;  /* 0x0000000f1c097211 */ /* 0x001fc400078208ff */
[----:B-1----:R-:W-:-:S03]  /*181c0*/  LEA.HI.X.SX32 R5, R4, R3, 0x1, P0 ;  /* 0x0000000304057211 */ /* 0x002fc600000f0eff */
[----:B------:R-:W-:Y:S04]  /*181d0*/  STL [R1+0xc88], R9 ;  /* 0x000c880901007387 */ /* 0x000fe80000100800 */
[----:B------:R-:W5:Y:S04]  /*181e0*/  LDL.LU R4, [R1+0xc] ;  /* 0x00000c0001047983 */ /* 0x000f680000300800 */
[----:B------:R0:W-:Y:S04]  /*181f0*/  STL [R1+0xc54], R5 ;  /* 0x000c540501007387 */ /* 0x0001e80000100800 */
[----:B0-----:R-:W5:Y:S01]  /*18200*/  LDL.LU R5, [R1+0x8] ;  /* 0x0000080001057983 */ /* 0x001f620000300800 */
[----:B------:R-:W-:-:S05]  /*18210*/  LEA R9, P0, R27, R15, 0x1 ;  /* 0x0000000f1b097211 */ /* 0x000fca00078008ff */
[----:B------:R0:W-:Y:S02]  /*18220*/  STL [R1+0xc90], R9 ;  /* 0x000c900901007387 */ /* 0x0001e40000100800 */
[----:B0-----:R-:W-:Y:S02]  /*18230*/  LEA.HI.X.SX32 R9, R7, R3, 0x1, P4 ;  /* 0x0000000307097211 */ /* 0x001fe400020f0eff */
[----:B------:R-:W5:Y:S04]  /*18240*/  LDL.LU R7, [R1+0x4] ;  /* 0x0000040001077983 */ /* 0x000f680000300800 */
[----:B------:R0:W-:Y:S02]  /*18250*/  STL [R1+0xc5c], R9 ;  /* 0x000c5c0901007387 */ /* 0x0001e40000100800 */
[----:B0-----:R-:W-:-:S05]  /*18260*/  LEA R9, P4, R25, R15, 0x1 ;  /* 0x0000000f19097211 */ /* 0x001fca00078808ff */
[----:B------:R0:W-:Y:S04]  /*18270*/  STL [R1+0xc98], R9 ;  /* 0x000c980901007387 */ /* 0x0001e80000100800 */
[----:B0-----:R-:W5:Y:S01]  /*18280*/  LDL.LU R9, [R1] ;  /* 0x0000000001097983 */ /* 0x001f620000300800 */
[-C--:B------:R-:W-:Y:S02]  /*18290*/  LEA.HI.X.SX32 R23, R23, R3.reuse, 0x1, P6 ;  /* 0x0000000317177211 */ /* 0x080fe400030f0eff */
[----:B------:R-:W-:-:S03]  /*182a0*/  LEA.HI.X.SX32 R6, R6, R3, 0x1, P5 ;  /* 0x0000000306067211 */ /* 0x000fc600028f0eff */
[----:B------:R0:W-:Y:S02]  /*182b0*/  STL [R1+0xc64], R23 ;  /* 0x000c641701007387 */ /* 0x0001e40000100800 */
[----:B0-----:R-:W-:-:S05]  /*182c0*/  LEA R23, P6, R24, R15, 0x1 ;  /* 0x0000000f18177211 */ /* 0x001fca00078c08ff */
[----:B------:R0:W-:Y:S01]  /*182d0*/  STL [R1+0xca0], R23 ;  /* 0x000ca01701007387 */ /* 0x0001e20000100800 */
[----:B------:R-:W-:-:S03]  /*182e0*/  LEA.HI.X.SX32 R26, R26, R3, 0x1, P3 ;  /* 0x000000031a1a7211 */ /* 0x000fc600018f0eff */
[----:B0-----:R-:W5:Y:S04]  /*182f0*/  LDL.LU R23, [R1+0xe50] ;  /* 0x000e500001177983 */ /* 0x001f680000300800 */
[----:B------:R2:W-:Y:S02]  /*18300*/  STL [R1+0xc6c], R6 ;  /* 0x000c6c0601007387 */ /* 0x0005e40000100800 */
[----:B--2---:R-:W-:-:S05]  /*18310*/  LEA R6, P5, R22, R15, 0x1 ;  /* 0x0000000f16067211 */ /* 0x004fca00078a08ff */
[----:B------:R0:W-:Y:S01]  /*18320*/  STL [R1+0xca8], R6 ;  /* 0x000ca80601007387 */ /* 0x0001e20000100800 */
[----:B------:R-:W-:-:S03]  /*18330*/  LEA.HI.X.SX32 R19, R19, R3, 0x1, P2 ;  /* 0x0000000313137211 */ /* 0x000fc600010f0eff */
[----:B0-----:R-:W2:Y:S04]  /*18340*/  LDL.LU R6, [R1+0xe4c] ;  /* 0x000e4c0001067983 */ /* 0x001ea80000300800 */
[----:B------:R0:W-:Y:S02]  /*18350*/  STL [R1+0xc74], R26 ;  /* 0x000c741a01007387 */ /* 0x0001e40000100800 */
[----:B0-----:R-:W-:-:S05]  /*18360*/  LEA R26, P3, R21, R15, 0x1 ;  /* 0x0000000f151a7211 */ /* 0x001fca00078608ff */
        /* <DEDUP_REMOVED lines=9> */
[----:B---3--:R-:W-:-:S05]  /*18400*/  LEA R28, P1, R17, R15, 0x1 ;  /* 0x0000000f111c7211 */ /* 0x008fca00078208ff */
[----:B------:R0:W-:Y:S01]  /*18410*/  STL [R1+0xcc0], R28 ;  /* 0x000cc01c01007387 */ /* 0x0001e20000100800 */
[----:B------:R-:W-:-:S03]  /*18420*/  LEA.HI.X.SX32 R25, R25, R3, 0x1, P4 ;  /* 0x0000000319197211 */ /* 0x000fc600020f0eff */
[----:B0-----:R-:W2:Y:S04]  /*18430*/  LDL.LU R28, [R1+0xe44] ;  /* 0x000e4400011c7983 */ /* 0x001ea80000300800 */
[----:B------:R4:W-:Y:S02]  /*18440*/  STL [R1+0xc8c], R27 ;  /* 0x000c8c1b01007387 */ /* 0x0009e40000100800 */
[----:B----4-:R-:W-:-:S05]  /*18450*/  LEA R27, P0, R16, R15, 0x1 ;  /* 0x0000000f101b7211 */ /* 0x010fca00078008ff */
[----:B------:R0:W-:Y:S01]  /*18460*/  STL [R1+0xcc8], R27 ;  /* 0x000cc81b01007387 */ /* 0x0001e20000100800 */
[----:B------:R-:W-:-:S03]  /*18470*/  LEA.HI.X.SX32 R24, R24, R3, 0x1, P6 ;  /* 0x0000000318187211 */ /* 0x000fc600030f0eff */
[----:B0-----:R-:W4:Y:S04]  /*18480*/  LDL.LU R27, [R1+0xe40] ;  /* 0x000e4000011b7983 */ /* 0x001f280000300800 */
[----:B------:R0:W-:Y:S02]  /*18490*/  STL [R1+0xc94], R25 ;  /* 0x000c941901007387 */ /* 0x0001e40000100800 */
[----:B0-----:R-:W-:-:S05]  /*184a0*/  LEA R25, P4, R12, R15, 0x1 ;  /* 0x0000000f0c197211 */ /* 0x001fca00078808ff */
[----:B------:R0:W-:Y:S01]  /*184b0*/  STL [R1+0xcd0], R25 ;  /* 0x000cd01901007387 */ /* 0x0001e20000100800 */
[----:B------:R-:W-:-:S03]  /*184c0*/  LEA.HI.X.SX32 R22, R22, R3, 0x1, P5 ;  /* 0x0000000316167211 */ /* 0x000fc600028f0eff */
[----:B0-----:R-:W2:Y:S04]  /*184d0*/  LDL.LU R25, [R1+0xe3c] ;  /* 0x000e3c0001197983 */ /* 0x001ea80000300800 */
[----:B------:R5:W-:Y:S02]  /*184e0*/  STL [R1+0xc9c], R24 ;  /* 0x000c9c1801007387 */ /* 0x000be40000100800 */
[----:B-----5:R-:W-:-:S05]  /*184f0*/  LEA R24, P6, R20, R15, 0x1 ;  /* 0x0000000f14187211 */ /* 0x020fca00078c08ff */
[----:B------:R0:W-:Y:S01]  /*18500*/  STL [R1+0xcd8], R24 ;  /* 0x000cd81801007387 */ /* 0x0001e20000100800 */
[----:B------:R-:W-:-:S03]  /*18510*/  LEA.HI.X.SX32 R21, R21, R3, 0x1, P3 ;  /* 0x0000000315157211 */ /* 0x000fc600018f0eff */
[----:B0-----:R-:W5:Y:S04]  /*18520*/  LDL.LU R24, [R1+0xe38] ;  /* 0x000e380001187983 */ /* 0x001f680000300800 */
        /* <DEDUP_REMOVED lines=27> */
[----:B------:R0:W-:Y:S04]  /*186e0*/  STL [R1+0xd08], R12 ;  /* 0x000d080c01007387 */ /* 0x0001e80000100800 */
[----:B0-----:R-:W2:Y:S04]  /*186f0*/  LDL.LU R12, [R1+0xe20] ;  /* 0x000e2000010c7983 */ /* 0x001ea80000300800 */
[----:B------:R0:W-:Y:S02]  /*18700*/  STL [R1+0xcd4], R20 ;  /* 0x000cd41401007387 */ /* 0x0001e40000100800 */
[----:B0-----:R-:W-:-:S05]  /*18710*/  LEA R20, P6, R9, R15, 0x1 ;  /* 0x0000000f09147211 */ /* 0x001fca00078c08ff */
[----:B------:R0:W-:Y:S04]  /*18720*/  STL [R1+0xd10], R20 ;  /* 0x000d101401007387 */ /* 0x0001e80000100800 */
[----:B0-----:R-:W2:Y:S01]  /*18730*/  LDL.LU R20, [R1+0xe1c] ;  /* 0x000e1c0001147983 */ /* 0x001ea20000300800 */
[----:B------:R-:W-:-:S05]  /*18740*/  LEA.HI.X.SX32 R10, R10, R3, 0x1, P5 ;  /* 0x000000030a0a7211 */ /* 0x000fca00028f0eff */
[----:B------:R2:W-:Y:S02]  /*18750*/  STL [R1+0xcdc], R10 ;  /* 0x000cdc0a01007387 */ /* 0x0005e40000100800 */
[----:B--2---:R-:W-:-:S05]  /*18760*/  LEA R10, P5, R20, R15, 0x1 ;  /* 0x0000000f140a7211 */ /* 0x004fca00078a08ff */
[----:B------:R0:W-:Y:S04]  /*18770*/  STL [R1+0xd18], R10 ;  /* 0x000d180a01007387 */ /* 0x0001e80000100800 */
[----:B0-----:R-:W2:Y:S01]  /*18780*/  LDL.LU R10, [R1+0xe18] ;  /* 0x000e1800010a7983 */ /* 0x001ea20000300800 */
[----:B------:R-:W-:-:S05]  /*18790*/  LEA.HI.X.SX32 R0, R0, R3, 0x1, P3 ;  /* 0x0000000300007211 */ /* 0x000fca00018f0eff */
[----:B------:R2:W-:Y:S02]  /*187a0*/  STL [R1+0xce4], R0 ;  /* 0x000ce40001007387 */ /* 0x0005e40000100800 */
[----:B--2---:R-:W-:-:S05]  /*187b0*/  LEA R0, P3, R10, R15, 0x1 ;  /* 0x0000000f0a007211 */ /* 0x004fca00078608ff */
[----:B------:R0:W-:Y:S04]  /*187c0*/  STL [R1+0xd20], R0 ;  /* 0x000d200001007387 */ /* 0x0001e80000100800 */
[----:B0-----:R-:W2:Y:S01]  /*187d0*/  LDL.LU R0, [R1+0xe14] ;  /* 0x000e140001007983 */ /* 0x001ea20000300800 */
[-C--:B------:R-:W-:Y:S02]  /*187e0*/  LEA.HI.X.SX32 R14, R14, R3.reuse, 0x1, P2 ;  /* 0x000000030e0e7211 */ /* 0x080fe400010f0eff */
[----:B------:R-:W-:-:S03]  /*187f0*/  LEA.HI.X.SX32 R4, R4, R3, 0x1, P1 ;  /* 0x0000000304047211 */ /* 0x000fc600008f0eff */
[----:B------:R2:W-:Y:S02]  /*18800*/  STL [R1+0xcec], R14 ;  /* 0x000cec0e01007387 */ /* 0x0005e40000100800 */
[----:B--2---:R-:W-:-:S05]  /*18810*/  LEA R14, P2, R0, R15, 0x1 ;  /* 0x0000000f000e7211 */ /* 0x004fca00078408ff */
        /* <DEDUP_REMOVED lines=22> */
[----:B------:R2:W-:Y:S01]  /*18980*/  STL [R1+0xd14], R20 ;  /* 0x000d141401007387 */ /* 0x0005e20000100800 */
[-C--:B------:R-:W-:Y:S01]  /*18990*/  LEA.HI.X.SX32 R10, R10, R3.reuse, 0x1, P3 ;  /* 0x000000030a0a7211 */ /* 0x080fe200018f0eff */
[----:B------:R-:W-:Y:S01]  /*189a0*/  IMAD R13, R13, c[0x0][0x190], RZ ;  /* 0x000064000d0d7a24 */ /* 0x000fe200078e02ff */
[-C--:B------:R-:W-:Y:S02]  /*189b0*/  LEA.HI.X.SX32 R4, R4, R3.reuse, 0x1, P0 ;  /* 0x0000000304047211 */ /* 0x080fe400000f0eff */
[----:B------:R-:W-:Y:S02]  /*189c0*/  LEA.HI.X.SX32 R5, R5, R3, 0x1, P4 ;  /* 0x0000000305057211 */ /* 0x000fe400020f0eff */
[----:B--2---:R-:W-:-:S05]  /*189d0*/  LEA R20, P5, R9, R15, 0x1 ;  /* 0x0000000f09147211 */ /* 0x004fca00078a08ff */
[----:B------:R0:W-:Y:S04]  /*189e0*/  STL [R1+0xd50], R20 ;  /* 0x000d501401007387 */ /* 0x0001e80000100800 */
[----:B------:R1:W-:Y:S01]  /*189f0*/  STL [R1+0xd1c], R10 ;  /* 0x000d1c0a01007387 */ /* 0x0003e20000100800 */
[----:B0-----:R-:W-:Y:S02]  /*18a00*/  LEA R20, P3, R14, R15, 0x1 ;  /* 0x0000000f0e147211 */ /* 0x001fe400078608ff */
[----:B-1----:R-:W-:-:S03]  /*18a10*/  LEA.HI.X.SX32 R10, R0, R3, 0x1, P2 ;  /* 0x00000003000a7211 */ /* 0x002fc600010f0eff */
[----:B------:R0:W-:Y:S01]  /*18a20*/  STL [R1+0xd58], R20 ;  /* 0x000d581401007387 */ /* 0x0001e20000100800 */
[----:B------:R-:W-:-:S03]  /*18a30*/  LEA.HI.X.SX32 R0, R26, R3, 0x1, P1 ;  /* 0x000000031a007211 */ /* 0x000fc600008f0eff */
[----:B------:R1:W-:Y:S01]  /*18a40*/  STL [R1+0xd24], R10 ;  /* 0x000d240a01007387 */ /* 0x0003e20000100800 */
[-C--:B0-----:R-:W-:Y:S02]  /*18a50*/  LEA R20, P2, R12, R15.reuse, 0x1 ;  /* 0x0000000f0c147211 */ /* 0x081fe400078408ff */
[----:B-1----:R-:W-:-:S03]  /*18a60*/  LEA R10, P1, R13, R15, 0x1 ;  /* 0x0000000f0d0a7211 */ /* 0x002fc600078208ff */
[----:B------:R-:W-:Y:S04]  /*18a70*/  STL [R1+0xdc0], R20 ;  /* 0x000dc01401007387 */ /* 0x000fe80000100800 */
[----:B------:R0:W-:Y:S04]  /*18a80*/  STL [R1+0xd2c], R0 ;  /* 0x000d2c0001007387 */ /* 0x0001e80000100800 */
[----:B------:R-:W-:Y:S01]  /*18a90*/  STL [R1+0xd60], R10 ;  /* 0x000d600a01007387 */ /* 0x000fe20000100800 */
[----:B0-----:R-:W-:-:S03]  /*18aa0*/  LEA R0, P0, R16, R15, 0x1 ;  /* 0x0000000f10007211 */ /* 0x001fc600078008ff */
[----:B------:R0:W-:Y:S04]  /*18ab0*/  STL [R1+0xd34], R4 ;  /* 0x000d340401007387 */ /* 0x0001e80000100800 */
[----:B------:R1:W-:Y:S04]  /*18ac0*/  STL [R1+0xd68], R0 ;  /* 0x000d680001007387 */ /* 0x0003e80000100800 */
[----:B------:R2:W-:Y:S01]  /*18ad0*/  STL [R1+0xd3c], R5 ;  /* 0x000d3c0501007387 */ /* 0x0005e20000100800 */
[----:B0-----:R-:W-:Y:S02]  /*18ae0*/  LEA R4, P4, R17, R15, 0x1 ;  /* 0x0000000f11047211 */ /* 0x001fe400078808ff */
[----:B-1----:R-:W-:-:S03]  /*18af0*/  LEA.HI.X.SX32 R0, R7, R3, 0x1, P6 ;  /* 0x0000000307007211 */ /* 0x002fc600030f0eff */
[----:B------:R0:W-:Y:S01]  /*18b00*/  STL [R1+0xd70], R4 ;  /* 0x000d700401007387 */ /* 0x0001e20000100800 */
[----:B--2---:R-:W-:-:S03]  /*18b10*/  LEA R5, P6, R18, R15, 0x1 ;  /* 0x0000000f12057211 */ /* 0x004fc600078c08ff */
[----:B------:R1:W-:Y:S04]  /*18b20*/  STL [R1+0xd44], R0 ;  /* 0x000d440001007387 */ /* 0x0003e80000100800 */
[----:B------:R2:W-:Y:S01]  /*18b30*/  STL [R1+0xd78], R5 ;  /* 0x000d780501007387 */ /* 0x0005e20000100800 */
[----:B0-----:R-:W-:-:S03]  /*18b40*/  LEA.HI.X.SX32 R4, R9, R3, 0x1, P5 ;  /* 0x0000000309047211 */ /* 0x001fc600028f0eff */
[----:B------:R-:W3:Y:S01]  /*18b50*/  LDL.LU R26, [R1+0x408] ;  /* 0x00040800011a7983 */ /* 0x000ee20000300800 */
[----:B-1----:R-:W-:Y:S02]  /*18b60*/  LEA R0, P5, R21, R15, 0x1 ;  /* 0x0000000f15007211 */ /* 0x002fe400078a08ff */
[----:B--2---:R-:W-:Y:S01]  /*18b70*/  LEA.HI.X.SX32 R5, R14, R3, 0x1, P3 ;  /* 0x000000030e057211 */ /* 0x004fe200018f0eff */
[----:B------:R0:W-:Y:S04]  /*18b80*/  STL [R1+0xd4c], R4 ;  /* 0x000d4c0401007387 */ /* 0x0001e80000100800 */
[----:B------:R1:W-:Y:S04]  /*18b90*/  STL [R1+0xd80], R0 ;  /* 0x000d800001007387 */ /* 0x0003e80000100800 */
[----:B------:R5:W-:Y:S01]  /*18ba0*/  STL [R1+0xd54], R5 ;  /* 0x000d540501007387 */ /* 0x000be20000100800 */
[----:B0-----:R-:W-:-:S02]  /*18bb0*/  LEA R4, P3, R22, R15, 0x1 ;  /* 0x0000000f16047211 */ /* 0x001fc400078608ff */
[----:B-1----:R-:W-:-:S03]  /*18bc0*/  LEA.HI.X.SX32 R0, R12, R3, 0x1, P2 ;  /* 0x000000030c007211 */ /* 0x002fc600010f0eff */
[----:B------:R0:W-:Y:S01]  /*18bd0*/  STL [R1+0xd88], R4 ;  /* 0x000d880401007387 */ /* 0x0001e20000100800 */
[----:B-----5:R-:W-:-:S03]  /*18be0*/  LEA R5, P2, R24, R15, 0x1 ;  /* 0x0000000f18057211 */ /* 0x020fc600078408ff */
[----:B------:R1:W-:Y:S04]  /*18bf0*/  STL [R1+0xdbc], R0 ;  /* 0x000dbc0001007387 */ /* 0x0003e80000100800 */
[----:B------:R2:W-:Y:S01]  /*18c00*/  STL [R1+0xd90], R5 ;  /* 0x000d900501007387 */ /* 0x0005e20000100800 */
[----:B0-----:R-:W-:Y:S02]  /*18c10*/  LEA.HI.X.SX32 R4, R13, R3, 0x1, P1 ;  /* 0x000000030d047211 */ /* 0x001fe400008f0eff */
[----:B-1----:R-:W-:-:S03]  /*18c20*/  LEA R0, P1, R25, R15, 0x1 ;  /* 0x0000000f19007211 */ /* 0x002fc600078208ff */
[----:B------:R4:W-:Y:S01]  /*18c30*/  STL [R1+0xd5c], R4 ;  /* 0x000d5c0401007387 */ /* 0x0009e20000100800 */
[----:B--2---:R-:W-:-:S03]  /*18c40*/  LEA.HI.X.SX32 R5, R16, R3, 0x1, P0 ;  /* 0x0000000310057211 */ /* 0x004fc600000f0eff */
[----:B------:R0:W-:Y:S04]  /*18c50*/  STL [R1+0xd98], R0 ;  /* 0x000d980001007387 */ /* 0x0001e80000100800 */
[----:B------:R1:W-:Y:S04]  /*18c60*/  STL [R1+0xd64], R5 ;  /* 0x000d640501007387 */ /* 0x0003e80000100800 */
[----:B------:R-:W2:Y:S01]  /*18c70*/  LDL.LU R20, [R1+0x400] ;  /* 0x0004000001147983 */ /* 0x000ea20000300800 */
[----:B----4-:R-:W-:Y:S02]  /*18c80*/  LEA R4, P0, R27, R15, 0x1 ;  /* 0x0000000f1b047211 */ /* 0x010fe400078008ff */
[----:B0-----:R-:W-:-:S03]  /*18c90*/  LEA.HI.X.SX32 R0, R17, R3, 0x1, P4 ;  /* 0x0000000311007211 */ /* 0x001fc600020f0eff */
[----:B------:R0:W-:Y:S01]  /*18ca0*/  STL [R1+0xda0], R4 ;  /* 0x000da00401007387 */ /* 0x0001e20000100800 */
[----:B-1----:R-:W-:-:S03]  /*18cb0*/  LEA R5, P4, R28, R15, 0x1 ;  /* 0x0000000f1c057211 */ /* 0x002fc600078808ff */
[----:B------:R1:W-:Y:S04]  /*18cc0*/  STL [R1+0xd6c], R0 ;  /* 0x000d6c0001007387 */ /* 0x0003e80000100800 */
[----:B------:R-:W4:Y:S01]  /*18cd0*/  S2R R10, SR_TID.X ;  /* 0x00000000000a7919 */ /* 0x000f220000002100 */
[----:B0-----:R-:W-:Y:S02]  /*18ce0*/  LEA.HI.X.SX32 R4, R18, R3, 0x1, P6 ;  /* 0x0000000312047211 */ /* 0x001fe400030f0eff */
[----:B-1----:R-:W-:Y:S01]  /*18cf0*/  LEA R0, P6, R19, R15, 0x1 ;  /* 0x0000000f13007211 */ /* 0x002fe200078c08ff */
[----:B------:R0:W-:Y:S01]  /*18d00*/  STL [R1+0xda4], R5 ;  /* 0x000da40501007387 */ /* 0x0001e20000100800 */
[----:B------:R-:W-:-:S03]  /*18d10*/  IMAD R8, R8, c[0x0][0x190], RZ ;  /* 0x0000640008087a24 */ /* 0x000fc600078e02ff */
[----:B------:R1:W-:Y:S04]  /*18d20*/  STL [R1+0xd74], R4 ;  /* 0x000d740401007387 */ /* 0x0003e80000100800 */
[----:B------:R5:W-:Y:S01]  /*18d30*/  STL [R1+0xda8], R0 ;  /* 0x000da80001007387 */ /* 0x000be20000100800 */
[----:B0-----:R-:W-:Y:S02]  /*18d40*/  LEA.HI.X.SX32 R5, R21, R3, 0x1, P5 ;  /* 0x0000000315057211 */ /* 0x001fe400028f0eff */
[----:B-1----:R-:W-:-:S03]  /*18d50*/  LEA R4, P5, R6, R15, 0x1 ;  /* 0x0000000f06047211 */ /* 0x002fc600078a08ff */
[----:B------:R0:W-:Y:S01]  /*18d60*/  STL [R1+0xd7c], R5 ;  /* 0x000d7c0501007387 */ /* 0x0001e20000100800 */
[----:B-----5:R-:W-:-:S03]  /*18d70*/  LEA.HI.X.SX32 R0, R22, R3, 0x1, P3 ;  /* 0x0000000316007211 */ /* 0x020fc600018f0eff */
[----:B------:R1:W-:Y:S01]  /*18d80*/  STL [R1+0xdac], R4 ;  /* 0x000dac0401007387 */ /* 0x0003e20000100800 */
[----:B------:R-:W-:-:S03]  /*18d90*/  IMAD R11, R11, c[0x0][0x190], RZ ;  /* 0x000064000b0b7a24 */ /* 0x000fc600078e02ff */
[----:B------:R5:W-:Y:S01]  /*18da0*/  STL [R1+0xd84], R0 ;  /* 0x000d840001007387 */ /* 0x000be20000100800 */
[----:B0-----:R-:W-:Y:S02]  /*18db0*/  LEA R5, P3, R23, R15, 0x1 ;  /* 0x0000000f17057211 */ /* 0x001fe400078608ff */
[----:B-1----:R-:W-:-:S03]  /*18dc0*/  LEA.HI.X.SX32 R4, R24, R3, 0x1, P2 ;  /* 0x0000000318047211 */ /* 0x002fc600010f0eff */
[----:B------:R0:W-:Y:S01]  /*18dd0*/  STL [R1+0xdb0], R5 ;  /* 0x000db00501007387 */ /* 0x0001e20000100800 */
[----:B-----5:R-:W-:-:S03]  /*18de0*/  LEA R0, P2, R8, R15, 0x1 ;  /* 0x0000000f08007211 */ /* 0x020fc600078408ff */
[----:B------:R1:W-:Y:S01]  /*18df0*/  STL [R1+0xd8c], R4 ;  /* 0x000d8c0401007387 */ /* 0x0003e20000100800 */
[----:B------:R-:W-:-:S03]  /*18e00*/  IMAD R29, R29, c[0x0][0x190], RZ ;  /* 0x000064001d1d7a24 */ /* 0x000fc600078e02ff */
[----:B------:R5:W-:Y:S01]  /*18e10*/  STL [R1+0xdb4], R0 ;  /* 0x000db40001007387 */ /* 0x000be20000100800 */
[----:B0-----:R-:W-:Y:S02]  /*18e20*/  LEA.HI.X.SX32 R5, R25, R3, 0x1, P1 ;  /* 0x0000000319057211 */ /* 0x001fe400008f0eff */
[----:B-1----:R-:W-:-:S03]  /*18e30*/  LEA R4, P1, R11, R15, 0x1 ;  /* 0x0000000f0b047211 */ /* 0x002fc600078208ff */
[----:B------:R0:W-:Y:S01]  /*18e40*/  STL [R1+0xd94], R5 ;  /* 0x000d940501007387 */ /* 0x0001e20000100800 */
[----:B-----5:R-:W-:-:S03]  /*18e50*/  LEA.HI.X.SX32 R0, R27, R3, 0x1, P0 ;  /* 0x000000031b007211 */ /* 0x020fc600000f0eff */
[----:B------:R1:W-:Y:S01]  /*18e60*/  STL [R1+0xdb8], R4 ;  /* 0x000db80401007387 */ /* 0x0003e20000100800 */
[----:B----4-:R-:W-:-:S03]  /*18e70*/  SHF.R.U32.HI R9, RZ, 0x4, R10 ;  /* 0x00000004ff097819 */ /* 0x010fc6000001160a */
[----:B------:R4:W-:Y:S01]  /*18e80*/  STL [R1+0xd9c], R0 ;  /* 0x000d9c0001007387 */ /* 0x0009e20000100800 */
[----:B0-----:R-:W-:Y:S02]  /*18e90*/  LEA R5, P0, R29, R15, 0x1 ;  /* 0x0000000f1d057211 */ /* 0x001fe400078008ff */
[----:B-1----:R-:W-:-:S03]  /*18ea0*/  LEA.HI.X.SX32 R4, R28, R3, 0x1, P4 ;  /* 0x000000031c047211 */ /* 0x002fc600020f0eff */
[----:B------:R0:W-:Y:S01]  /*18eb0*/  STL [R1+0x5a8], R5 ;  /* 0x0005a80501007387 */ /* 0x0001e20000100800 */
[----:B----4-:R-:W-:-:S03]  /*18ec0*/  LEA.HI.X.SX32 R0, R19, R3, 0x1, P6 ;  /* 0x0000000313007211 */ /* 0x010fc600030f0eff */
[----:B------:R1:W-:Y:S01]  /*18ed0*/  STL [R1+0x58c], R4 ;  /* 0x00058c0401007387 */ /* 0x0003e20000100800 */
[----:B------:R-:W-:-:S03]  /*18ee0*/  SGXT.U32 R9, R9, 0x2 ;  /* 0x000000020909781a */ /* 0x000fc60000000000 */
[----:B------:R4:W-:Y:S01]  /*18ef0*/  STL [R1+0x590], R0 ;  /* 0x0005900001007387 */ /* 0x0009e20000100800 */
[-C--:B0-----:R-:W-:Y:S02]  /*18f00*/  LEA.HI.X.SX32 R5, R6, R3.reuse, 0x1, P5 ;  /* 0x0000000306057211 */ /* 0x081fe400028f0eff */
[----:B-1----:R-:W-:-:S03]  /*18f10*/  LEA.HI.X.SX32 R4, R23, R3, 0x1, P3 ;  /* 0x0000000317047211 */ /* 0x002fc600018f0eff */
[----:B------:R0:W-:Y:S01]  /*18f20*/  STL [R1+0x594], R5 ;  /* 0x0005940501007387 */ /* 0x0001e20000100800 */
[----:B----4-:R-:W-:-:S03]  /*18f30*/  LEA.HI.X.SX32 R0, R8, R3, 0x1, P2 ;  /* 0x0000000308007211 */ /* 0x010fc600010f0eff */
[----:B------:R1:W-:Y:S01]  /*18f40*/  STL [R1+0x598], R4 ;  /* 0x0005980401007387 */ /* 0x0003e20000100800 */
[C---:B------:R-:W-:Y:S02]  /*18f50*/  LOP3.LUT R10, R9.reuse, 0x1c, RZ, 0xfc, !PT ;  /* 0x0000001c090a7812 */ /* 0x040fe400078efcff */
[C---:B------:R-:W-:Y:S01]  /*18f60*/  LOP3.LUT R7, R9.reuse, 0x1c, RZ, 0xfc, !PT ;  /* 0x0000001c09077812 */ /* 0x040fe200078efcff */
[----:B------:R4:W-:Y:S01]  /*18f70*/  STL [R1+0x59c], R0 ;  /* 0x00059c0001007387 */ /* 0x0009e20000100800 */
[C---:B0-----:R-:W-:Y:S01]  /*18f80*/  IMAD R5, R9.reuse, c[0x0][0x188], RZ ;  /* 0x0000620009057a24 */ /* 0x041fe200078e02ff */
[----:B------:R-:W-:Y:S02]  /*18f90*/  LOP3.LUT R9, R9, 0x1c, RZ, 0xfc, !PT ;  /* 0x0000001c09097812 */ /* 0x000fe400078efcff */
[-C--:B-1----:R-:W-:Y:S01]  /*18fa0*/  LEA.HI.X.SX32 R4, R11, R3.reuse, 0x1, P1 ;  /* 0x000000030b047211 */ /* 0x082fe200008f0eff */
[----:B------:R-:W-:Y:S01]  /*18fb0*/  IMAD.MOV R14, RZ, RZ, -c[0x0][0x188] ;  /* 0x80006200ff0e7624 */ /* 0x000fe200078e02ff */
[----:B----4-:R-:W-:Y:S01]  /*18fc0*/  LEA.HI.X.SX32 R0, R29, R3, 0x1, P0 ;  /* 0x000000031d007211 */ /* 0x010fe200000f0eff */
[----:B------:R-:W-:-:S02]  /*18fd0*/  IMAD R10, R10, c[0x0][0x188], RZ ;  /* 0x000062000a0a7a24 */ /* 0x000fc400078e02ff */
[----:B------:R-:W-:Y:S01]  /*18fe0*/  IMAD R7, R7, c[0x0][0x188], RZ ;  /* 0x0000620007077a24 */ /* 0x000fe200078e02ff */
[----:B------:R-:W-:Y:S01]  /*18ff0*/  STL [R1+0x5a0], R4 ;  /* 0x0005a00401007387 */ /* 0x000fe20000100800 */
[----:B------:R-:W-:Y:S02]  /*19000*/  IMAD R9, R9, c[0x0][0x188], RZ ;  /* 0x0000620009097a24 */ /* 0x000fe400078e02ff */
[C---:B------:R-:W-:Y:S01]  /*19010*/  IMAD R10, R14.reuse, 0x4, R10 ;  /* 0x000000040e0a7824 */ /* 0x040fe200078e020a */
[----:B------:R0:W-:Y:S01]  /*19020*/  STL [R1+0x5a4], R0 ;  /* 0x0005a40001007387 */ /* 0x0001e20000100800 */
[C---:B------:R-:W-:Y:S02]  /*19030*/  IMAD R7, R14.reuse, 0x4, R7 ;  /* 0x000000040e077824 */ /* 0x040fe400078e0207 */
[----:B------:R-:W-:Y:S01]  /*19040*/  IMAD R10, R14, 0x4, R10 ;  /* 0x000000040e0a7824 */ /* 0x000fe200078e020a */
[----:B0-----:R-:W-:-:S04]  /*19050*/  LEA R0, P0, R2, c[0x0][0x160], 0x1 ;  /* 0x0000580002007a11 */ /* 0x001fc800078008ff */
[-C--:B------:R-:W-:Y:S02]  /*19060*/  LEA R8, P4, R9, R0.reuse, 0x1 ;  /* 0x0000000009087211 */ /* 0x080fe400078808ff */
[-C--:B------:R-:W-:Y:S02]  /*19070*/  LEA R6, P5, R7, R0.reuse, 0x1 ;  /* 0x0000000007067211 */ /* 0x080fe400078a08ff */
[----:B------:R-:W-:Y:S01]  /*19080*/  LEA R11, P3, R10, R0, 0x1 ;  /* 0x000000000a0b7211 */ /* 0x000fe200078608ff */
[----:B------:R-:W-:Y:S01]  /*19090*/  STL [R1+0x5b0], R8 ;  /* 0x0005b00801007387 */ /* 0x000fe20000100800 */
[----:B------:R-:W-:-:S03]  /*190a0*/  LEA.HI.X.SX32 R2, R2, c[0x0][0x164], 0x1, P0 ;  /* 0x0000590002027a11 */ /* 0x000fc600000f0eff */
[----:B------:R0:W-:Y:S04]  /*190b0*/  STL [R1+0x5b8], R6 ;  /* 0x0005b80601007387 */ /* 0x0001e80000100800 */
[----:B------:R1:W-:Y:S01]  /*190c0*/  STL [R1+0x5c0], R11 ;  /* 0x0005c00b01007387 */ /* 0x0003e20000100800 */
[----:B------:R-:W-:Y:S01]  /*190d0*/  LEA.HI.X.SX32 R7, R7, R2, 0x1, P5 ;  /* 0x0000000207077211 */ /* 0x000fe200028f0eff */
[----:B---3--:R-:W-:Y:S01]  /*190e0*/  IMAD R3, R14, 0x4, R26 ;  /* 0x000000040e037824 */ /* 0x008fe200078e021a */
[----:B0-----:R-:W-:-:S03]  /*190f0*/  LEA R6, P1, R26, R0, 0x1 ;  /* 0x000000001a067211 */ /* 0x001fc600078208ff */
[----:B------:R-:W-:Y:S01]  /*19100*/  IMAD R4, R14, 0x4, R3 ;  /* 0x000000040e047824 */ /* 0x000fe200078e0203 */
[-C--:B-1----:R-:W-:Y:S02]  /*19110*/  LEA R11, P0, R3, R0.reuse, 0x1 ;  /* 0x00000000030b7211 */ /* 0x082fe400078008ff */
[----:B--2---:R-:W-:-:S05]  /*19120*/  LEA R8, P2, R20, R0, 0x1 ;  /* 0x0000000014087211 */ /* 0x004fca00078408ff */
[----:B------:R0:W-:Y:S04]  /*19130*/  STL [R1+0x5c8], R8 ;  /* 0x0005c80801007387 */ /* 0x0001e80000100800 */
[----:B------:R1:W-:Y:S01]  /*19140*/  STL [R1+0x5d0], R6 ;  /* 0x0005d00601007387 */ /* 0x0003e20000100800 */
[----:B0-----:R-:W-:-:S03]  /*19150*/  LEA.HI.X.SX32 R8, R9, R2, 0x1, P4 ;  /* 0x0000000209087211 */ /* 0x001fc600020f0eff */
[----:B------:R-:W-:Y:S01]  /*19160*/  STL [R1+0x5d8], R11 ;  /* 0x0005d80b01007387 */ /* 0x000fe20000100800 */
[-C--:B-1----:R-:W-:Y:S02]  /*19170*/  LEA R6, P4, R4, R0.reuse, 0x1 ;  /* 0x0000000004067211 */ /* 0x082fe400078808ff */
[----:B------:R-:W-:Y:S01]  /*19180*/  LEA R0, P5, R5, R0, 0x1 ;  /* 0x0000000005007211 */ /* 0x000fe200078a08ff */
[----:B------:R-:W-:Y:S04]  /*19190*/  STL [R1+0x5ac], R8 ;  /* 0x0005ac0801007387 */ /* 0x000fe80000100800 */
[----:B------:R0:W-:Y:S04]  /*191a0*/  STL [R1+0x5e0], R6 ;  /* 0x0005e00601007387 */ /* 0x0001e80000100800 */
[----:B------:R1:W-:Y:S04]  /*191b0*/  STL [R1+0x5b4], R7 ;  /* 0x0005b40701007387 */ /* 0x0003e80000100800 */
[----:B------:R2:W-:Y:S01]  /*191c0*/  STL [R1+0x5e8], R0 ;  /* 0x0005e80001007387 */ /* 0x0005e20000100800 */
[----:B0-----:R-:W-:-:S02]  /*191d0*/  LEA.HI.X.SX32 R6, R10, R2, 0x1, P3 ;  /* 0x000000020a067211 */ /* 0x001fc400018f0eff */
[----:B-1----:R-:W-:-:S03]  /*191e0*/  LEA.HI.X.SX32 R7, R20, R2, 0x1, P2 ;  /* 0x0000000214077211 */ /* 0x002fc600010f0eff */
[----:B------:R0:W-:Y:S01]  /*191f0*/  STL [R1+0x5bc], R6 ;  /* 0x0005bc0601007387 */ /* 0x0001e20000100800 */
[----:B--2---:R-:W-:-:S03]  /*19200*/  LEA.HI.X.SX32 R0, R26, R2, 0x1, P1 ;  /* 0x000000021a007211 */ /* 0x004fc600008f0eff */
[----:B------:R-:W-:Y:S04]  /*19210*/  STL [R1+0x5c4], R7 ;  /* 0x0005c40701007387 */ /* 0x000fe80000100800 */
[----:B------:R1:W-:Y:S01]  /*19220*/  STL [R1+0x5cc], R0 ;  /* 0x0005cc0001007387 */ /* 0x0003e20000100800 */
[-C--:B0-----:R-:W-:Y:S02]  /*19230*/  LEA.HI.X.SX32 R6, R3, R2.reuse, 0x1, P0 ;  /* 0x0000000203067211 */ /* 0x081fe400000f0eff */
[----:B------:R-:W-:-:S03]  /*19240*/  LEA.HI.X.SX32 R3, R4, R2, 0x1, P4 ;  /* 0x0000000204037211 */ /* 0x000fc600020f0eff */
[----:B------:R0:W-:Y:S01]  /*19250*/  STL [R1+0x5d4], R6 ;  /* 0x0005d40601007387 */ /* 0x0001e20000100800 */
[----:B-1----:R-:W-:-:S03]  /*19260*/  LEA.HI.X.SX32 R0, R5, R2, 0x1, P5 ;  /* 0x0000000205007211 */ /* 0x002fc600028f0eff */
[----:B------:R0:W-:Y:S04]  /*19270*/  STL [R1+0x5dc], R3 ;  /* 0x0005dc0301007387 */ /* 0x0001e80000100800 */
[----:B------:R0:W-:Y:S04]  /*19280*/  STL [R1+0x5e4], R0 ;  /* 0x0005e40001007387 */ /* 0x0001e80000100800 */
        /* <DEDUP_REMOVED lines=90> */
[----:B------:R0:W-:Y:S01]  /*19830*/  STL [R1+0x448], RZ ;  /* 0x000448ff01007387 */ /* 0x0001e20000100800 */
[----:B------:R-:W-:-:S02]  /*19840*/  USHF.L.U32 UR5, UR7, 0x5, URZ ;  /* 0x0000000507057899 */ /* 0x000fc4000800063f */
[----:B------:R-:W-:Y:S02]  /*19850*/  USHF.L.U32 UR6, UR6, 0x5, URZ ;  /* 0x0000000506067899 */ /* 0x000fe4000800063f */
[----:B------:R-:W-:Y:S02]  /*19860*/  USHF.L.U32 UR9, UR4, 0x4, URZ ;  /* 0x0000000404097899 */ /* 0x000fe4000800063f */
[----:B------:R-:W-:Y:S02]  /*19870*/  USHF.R.S32.HI UR7, URZ, 0x1f, UR6 ;  /* 0x0000001f3f077899 */ /* 0x000fe40008011406 */
[----:B------:R-:W-:Y:S02]  /*19880*/  UMOV UR4, URZ ;  /* 0x0000003f00047c82 */ /* 0x000fe40008000000 */
[----:B------:R-:W-:Y:S02]  /*19890*/  USHF.R.S32.HI UR8, URZ, 0x1f, UR5 ;  /* 0x0000001f3f087899 */ /* 0x000fe40008011405 */
[----:B------:R-:W-:-:S02]  /*198a0*/  USHF.L.U32 UR14, UR6, 0x1, URZ ;  /* 0x00000001060e7899 */ /* 0x000fc4000800063f */
[----:B0-----:R-:W0:Y:S04]  /*198b0*/  S2R R26, SR_TID.X ;  /* 0x00000000001a7919 */ /* 0x001e280000002100 */
[----:B------:R-:W2:Y:S01]  /*198c0*/  LDL.LU R10, [R1+0x418] ;  /* 0x00041800010a7983 */ /* 0x000ea20000300800 */
[----:B0-----:R-:W-:-:S03]  /*198d0*/  IMAD.SHL.U32 R20, R26, 0x2, RZ ;  /* 0x000000021a147824 */ /* 0x001fc600078e00ff */
[----:B------:R-:W3:Y:S01]  /*198e0*/  LDL.LU R26, [R1+0x41c] ;  /* 0x00041c00011a7983 */ /* 0x000ee20000300800 */
[----:B------:R-:W-:Y:S01]  /*198f0*/  USHF.L.U32 UR11, UR5, 0x1, URZ ;  /* 0x00000001050b7899 */ /* 0x000fe2000800063f */
[----:B------:R-:W-:Y:S01]  /*19900*/  LOP3.LUT R2, R20, 0x7e, RZ, 0xc0, !PT ;  /* 0x0000007e14027812 */ /* 0x000fe200078ec0ff */
[----:B------:R-:W-:Y:S02]  /*19910*/  USHF.L.U64.HI UR8, UR5, 0x1, UR8 ;  /* 0x0000000105087899 */ /* 0x000fe40008010208 */
[----:B------:R-:W-:Y:S01]  /*19920*/  USHF.L.U64.HI UR7, UR6, 0x1, UR7 ;  /* 0x0000000106077899 */ /* 0x000fe20008010207 */
[C---:B------:R-:W-:Y:S01]  /*19930*/  LOP3.LUT R5, R2.reuse, 0x10, RZ, 0x3c, !PT ;  /* 0x0000001002057812 */ /* 0x040fe200078e3cff */
[----:B------:R-:W-:Y:S01]  /*19940*/  UMOV UR5, UR9 ;  /* 0x0000000900057c82 */ /* 0x000fe20008000000 */
[----:B------:R-:W-:Y:S02]  /*19950*/  LOP3.LUT R4, R2, 0x20, RZ, 0x3c, !PT ;  /* 0x0000002002047812 */ /* 0x000fe400078e3cff */
[----:B--2---:R-:W-:-:S02]  /*19960*/  LOP3.LUT R0, R10, 0x30, R20, 0x78, !PT ;  /* 0x000000300a007812 */ /* 0x004fc400078e7814 */
[----:B---3--:R-:W-:-:S05]  /*19970*/  SHF.R.S32.HI R3, RZ, 0x5, R26 ;  /* 0x00000005ff037819 */ /* 0x008fca000001141a */
[----:B------:R0:W-:Y:S04]  /*19980*/  STL [R1+0xdd8], R3 ;  /* 0x000dd80301007387 */ /* 0x0001e80000100800 */
[----:B------:R1:W-:Y:S04]  /*19990*/  STL [R1+0x44c], RZ ;  /* 0x00044cff01007387 */ /* 0x0003e80000100800 */
[----:B------:R1:W-:Y:S01]  /*199a0*/  STL [R1+0x430], RZ ;  /* 0x000430ff01007387 */ /* 0x0003e20000100800 */
[----:B0-----:R-:W-:-:S03]  /*199b0*/  LOP3.LUT R3, R2, 0x30, RZ, 0x3c, !PT ;  /* 0x0000003002037812 */ /* 0x001fc600078e3cff */
        /* <DEDUP_REMOVED lines=34> */
[----:B------:R1:W-:Y:S02]  /*19be0*/  STL [R1+0x3bc], RZ ;  /* 0x0003bcff01007387 */ /* 0x0003e40000100800 */
.L_x_3:
[----:B------:R-:W-:Y:S04]  /*19bf0*/  STL [R1+0x164c], R22 ;  /* 0x00164c1601007387 */ /* 0x000fe80000100800 */
[----:B------:R-:W-:Y:S04]  /*19c00*/  STL [R1+0x1648], R19 ;  /* 0x0016481301007387 */ /* 0x000fe80000100800 */
[----:B-----5:R-:W2:Y:S04]  /*19c10*/  LDL R5, [R1+0x5e4] ;  /* 0x0005e40001057983 */ /* 0x020ea80000100800 */
[----:B------:R-:W2:Y:S04]  /*19c20*/  LDL R4, [R1+0x5e8] ;  /* 0x0005e80001047983 */ /* 0x000ea80000100800 */
[----:B------:R-:W-:Y:S04]  /*19c30*/  STL [R1+0x1644], R23 ;  /* 0x0016441701007387 */ /* 0x000fe80000100800 */
[----:B------:R-:W-:Y:S04]  /*19c40*/  STL [R1+0x1640], R24 ;  /* 0x0016401801007387 */ /* 0x000fe80000100800 */
[----:B------:R-:W-:Y:S04]  /*19c50*/  STL [R1+0x163c], R25 ;  /* 0x00163c1901007387 */ /* 0x000fe80000100800 */
[----:B------:R0:W-:Y:S04]  /*19c60*/  STL [R1+0x1638], R26 ;  /* 0x0016381a01007387 */ /* 0x0001e80000100800 */
[----:B0-----:R-:W3:Y:S01]  /*19c70*/  LDL R26, [R1+0x5d8] ;  /* 0x0005d800011a7983 */ /* 0x001ee20000100800 */
[----:B------:R-:W-:-:S02]  /*19c80*/  UMOV UR6, 0xffffffe0 ;  /* 0xffffffe000067882 */ /* 0x000fc40000000000 */
[----:B------:R-:W-:Y:S01]  /*19c90*/  ULDC UR10, c[0x0][0x180] ;  /* 0x00006000000a7ab9 */ /* 0x000fe20000000800 */
[----:B------:R-:W-:Y:S01]  /*19ca0*/  STL [R1+0x15e4], R9 ;  /* 0x0015e40901007387 */ /* 0x000fe20000100800 */
[----:B------:R-:W-:-:S03]  /*19cb0*/  UIMAD UR6, UR4, UR6, UR10 ;  /* 0x00000006040672a4 */ /* 0x000fc6000f8e020a */
[----:B------:R-:W-:Y:S04]  /*19cc0*/  STL [R1+0x15e8], R9 ;  /* 0x0015e80901007387 */ /* 0x000fe80000100800 */
        /* <DEDUP_REMOVED lines=11> */
[----:B------:R0:W-:Y:S04]  /*19d80*/  STL [R1+0x1634], R9 ;  /* 0x0016340901007387 */ /* 0x0001e80000100800 */
[----:B------:R-:W-:Y:S04]  /*19d90*/  STL [R1+0x15e0], R7 ;  /* 0x0015e00701007387 */ /* 0x000fe80000100800 */
[----:B------:R-:W4:Y:S04]  /*19da0*/  S2R R24, SR_TID.X ;  /* 0x0000000000187919 */ /* 0x000f280000002100 */
[----:B------:R-:W-:Y:S04]  /*19db0*/  STL [R1+0x1600], R7 ;  /* 0x0016000701007387 */ /* 0x000fe80000100800 */
[----:B------:R-:W-:Y:S04]  /*19dc0*/  STL [R1+0x1608], R7 ;  /* 0x0016080701007387 */ /* 0x000fe80000100800 */
[----:B------:R-:W-:Y:S04]  /*19dd0*/  STL [R1+0x1610], R7 ;  /* 0x0016100701007387 */ /* 0x000fe80000100800 */
[----:B------:R-:W-:Y:S04]  /*19de0*/  STL [R1+0x1618], R7 ;  /* 0x0016180701007387 */ /* 0x000fe80000100800 */
[----:B------:R-:W-:Y:S04]  /*19df0*/  STL [R1+0x1620], R7 ;  /* 0x0016200701007387 */ /* 0x000fe80000100800 */
[----:B------:R-:W-:Y:S01]  /*19e00*/  STL [R1+0x1628], R7 ;  /* 0x0016280701007387 */ /* 0x000fe20000100800 */
[----:B----4-:R-:W-:-:S03]  /*19e10*/  SHF.R.U32.HI R25, RZ, 0x4, R24 ;  /* 0x00000004ff197819 */ /* 0x010fc60000011618 */
[----:B------:R-:W4:Y:S01]  /*19e20*/  S2R R22, SR_TID.X ;  /* 0x0000000000167919 */ /* 0x000f220000002100 */
[----:B------:R-:W-:-:S03]  /*19e30*/  SGXT.U32 R25, R25, 0x2 ;  /* 0x000000021919781a */ /* 0x000fc60000000000 */
[----:B------:R-:W-:Y:S01]  /*19e40*/  STL [R1+0x1630], R7 ;  /* 0x0016300701007387 */ /* 0x000fe20000100800 */
[----:B------:R-:W-:-:S03]  /*19e50*/  ISETP.GE.AND P1, PT, R25, UR6, PT ;  /* 0x0000000619007c0c */ /* 0x000fc6000bf26270 */
[----:B------:R-:W1:Y:S04]  /*19e60*/  S2R R19, SR_TID.X ;  /* 0x0000000000137919 */ /* 0x000e680000002100 */
[----:B------:R-:W-:Y:S04]  /*19e70*/  STL [R1+0x15dc], R11 ;  /* 0x0015dc0b01007387 */ /* 0x000fe80000100800 */
[----:B------:R-:W-:Y:S04]  /*19e80*/  STL [R1+0x15d8], R8 ;  /* 0x0015d80801007387 */ /* 0x000fe80000100800 */
[----:B------:R-:W-:Y:S04]  /*19e90*/  STL [R1+0x15d4], R6 ;  /* 0x0015d40601007387 */ /* 0x000fe80000100800 */
[----:B------:R-:W-:Y:S01]  /*19ea0*/  STL [R1+0x15d0], R10 ;  /* 0x0015d00a01007387 */ /* 0x000fe20000100800 */
[----:B----4-:R-:W-:-:S03]  /*19eb0*/  SHF.R.U32.HI R23, RZ, 0x4, R22 ;  /* 0x00000004ff177819 */ /* 0x010fc60000011616 */
[----:B------:R-:W-:Y:S01]  /*19ec0*/  STL [R1+0x15cc], R15 ;  /* 0x0015cc0f01007387 */ /* 0x000fe20000100800 */
[----:B------:R-:W-:-:S03]  /*19ed0*/  SGXT.U32 R23, R23, 0x2 ;  /* 0x000000021717781a */ /* 0x000fc60000000000 */
[----:B------:R-:W-:Y:S01]  /*19ee0*/  STL [R1+0x15c8], R14 ;  /* 0x0015c80e01007387 */ /* 0x000fe20000100800 */
[----:B-1----:R-:W-:Y:S02]  /*19ef0*/  SHF.R.U32.HI R19, RZ, 0x4, R19 ;  /* 0x00000004ff137819 */ /* 0x002fe40000011613 */
[----:B------:R-:W-:Y:S01]  /*19f00*/  LOP3.LUT R22, R23, 0x4, RZ, 0xfc, !PT ;  /* 0x0000000417167812 */ /* 0x000fe200078efcff */
[----:B------:R-:W-:Y:S01]  /*19f10*/  STL [R1+0x15c4], R29 ;  /* 0x0015c41d01007387 */ /* 0x000fe20000100800 */
[----:B------:R-:W-:Y:S02]  /*19f20*/  SGXT.U32 R19, R19, 0x2 ;  /* 0x000000021313781a */ /* 0x000fe40000000000 */
[----:B------:R-:W-:Y:S01]  /*19f30*/  PRMT R16, RZ, 0x7610, R16 ;  /* 0x00007610ff107816 */ /* 0x000fe20000000010 */
[----:B------:R-:W-:Y:S01]  /*19f40*/  STL [R1+0x15c0], R28 ;  /* 0x0015c01c01007387 */ /* 0x000fe20000100800 */
[----:B------:R-:W-:Y:S02]  /*19f50*/  ISETP.GE.AND P2, PT, R22, UR6, PT ;  /* 0x0000000616007c0c */ /* 0x000fe4000bf46270 */
[----:B------:R-:W-:Y:S01]  /*19f60*/  LOP3.LUT R23, R23, 0x8, RZ, 0xfc, !PT ;  /* 0x0000000817177812 */ /* 0x000fe200078efcff */
        /* <DEDUP_REMOVED lines=19> */
[----:B------:R-:W-:Y:S01]  /*1a0a0*/  STL [R1+0x1438], R0 ;  /* 0x0014380001007387 */ /* 0x000fe20000100800 */
[----:B------:R-:W-:-:S03]  /*1a0b0*/  LOP3.LUT R19, R19, 0xc, RZ, 0xfc, !PT ;  /* 0x0000000c13137812 */ /* 0x000fc600078efcff */
[----:B------:R-:W-:Y:S04]  /*1a0c0*/  STL [R1+0x1440], R0 ;  /* 0x0014400001007387 */ /* 0x000fe80000100800 */
[----:B------:R-:W-:Y:S04]  /*1a0d0*/  STL [R1+0x1448], R0 ;  /* 0x0014480001007387 */ /* 0x000fe80000100800 */
[----:B------:R-:W-:Y:S04]  /*1a0e0*/  STL [R1+0x1450], R0 ;  /* 0x0014500001007387 */ /* 0x000fe80000100800 */
[----:B------:R-:W-:Y:S04]  /*1a0f0*/  STL [R1+0x1458], R0 ;  /* 0x0014580001007387 */ /* 0x000fe80000100800 */
[----:B------:R-:W-:Y:S01]  /*1a100*/  STL [R1+0x1460], R0 ;  /* 0x0014600001007387 */ /* 0x000fe20000100800 */
[----:B------:R-:W-:-:S03]  /*1a110*/  ISETP.GE.AND P0, PT, R19, UR6, PT ;  /* 0x0000000613007c0c */ /* 0x000fc6000bf06270 */
[----:B------:R-:W-:Y:S04]  /*1a120*/  STL [R1+0x1468], R0 ;  /* 0x0014680001007387 */ /* 0x000fe80000100800 */
[----:B------:R-:W-:Y:S04]  /*1a130*/  STL [R1+0x1470], R0 ;  /* 0x0014700001007387 */ /* 0x000fe80000100800 */
[----:B------:R-:W-:Y:S04]  /*1a140*/  STL [R1+0x1580], R0 ;  /* 0x0015800001007387 */ /* 0x000fe80000100800 */
[----:B------:R-:W4:Y:S01]  /*1a150*/  LDL.LU R22, [R1+0x164c] ;  /* 0x00164c0001167983 */ /* 0x000f220000300800 */
[----:B------:R-:W-:-:S02]  /*1a160*/  ISETP.GE.AND P3, PT, R23, UR6, PT ;  /* 0x0000000617007c0c */ /* 0x000fc4000bf66270 */
[----:B------:R-:W-:Y:S01]  /*1a170*/  PRMT R20, RZ, 0x7610, R20 ;  /* 0x00007610ff147816 */ /* 0x000fe20000000014 */
[----:B------:R-:W3:Y:S04]  /*1a180*/  LDL.LU R19, [R1+0x1648] ;  /* 0x0016480001137983 */ /* 0x000ee80000300800 */
[----:B------:R-:W1:Y:S04]  /*1a190*/  S2R R23, SR_TID.X ;  /* 0x0000000000177919 */ /* 0x000e680000002100 */
[----:B--2---:R2:W3:Y:S01]  /*1a1a0*/  @!P1 LDG.E.U16 R16, [R4.64] ;  /* 0x0000000c04109981 */ /* 0x0044e2000c1e1500 */
[----:B-1----:R-:W-:-:S03]  /*1a1b0*/  SHF.R.U32.HI R23, RZ, 0x4, R23 ;  /* 0x00000004ff177819 */ /* 0x002fc60000011617 */
[----:B--2---:R-:W2:Y:S01]  /*1a1c0*/  LDL R4, [R1+0x5dc] ;  /* 0x0005dc0001047983 */ /* 0x004ea20000100800 */
[----:B------:R-:W-:-:S03]  /*1a1d0*/  SGXT.U32 R23, R23, 0x2 ;  /* 0x000000021717781a */ /* 0x000fc60000000000 */
[----:B------:R-:W2:Y:S01]  /*1a1e0*/  LDL R5, [R1+0x5e0] ;  /* 0x0005e00001057983 */ /* 0x000ea20000100800 */
[----:B------:R-:W-:-:S04]  /*1a1f0*/  LOP3.LUT R23, R23, 0x10, RZ, 0xfc, !PT ;  /* 0x0000001017177812 */ /* 0x000fc800078efcff */
[----:B------:R-:W-:Y:S02]  /*1a200*/  ISETP.GE.AND P1, PT, R23, UR6, PT ;  /* 0x0000000617007c0c */ /* 0x000fe4000bf26270 */
[----:B------:R-:W3:Y:S01]  /*1a210*/  LDL.LU R23, [R1+0x1644] ;  /* 0x0016440001177983 */ /* 0x000ee20000300800 */
[----:B--2---:R-:W-:-:S04]  /*1a220*/  @!P2 LOP3.LUT R5, R5, R4, RZ, 0x3c, !PT ;  /* 0x000000040505a212 */ /* 0x004fc800078e3cff */
[----:B------:R-:W-:-:S04]  /*1a230*/  @!P2 LOP3.LUT R4, R5, R4, RZ, 0x3c, !PT ;  /* 0x000000040504a212 */ /* 0x000fc800078e3cff */
[----:B------:R-:W-:-:S05]  /*1a240*/  @!P2 LOP3.LUT R5, R5, R4, RZ, 0x3c, !PT ;  /* 0x000000040505a212 */ /* 0x000fca00078e3cff */
[----:B------:R1:W2:Y:S04]  /*1a250*/  @!P2 LDG.E.U16 R20, [R4.64] ;  /* 0x0000000c0414a981 */ /* 0x0002a8000c1e1500 */
[----:B-1----:R-:W4:Y:S01]  /*1a260*/  LDL R5, [R1+0x5d4] ;  /* 0x0005d40001057983 */ /* 0x002f220000100800 */
[----:B------:R-:W-:Y:S01]  /*1a270*/  PRMT R3, RZ, 0x7610, R3 ;  /* 0x00007610ff037816 */ /* 0x000fe20000000003 */
[----:B---3--:R-:W-:Y:S02]  /*1a280*/  @!P3 IMAD.MOV.U32 R4, RZ, RZ, R26 ;  /* 0x000000ffff04b224 */ /* 0x008fe400078e001a */
[----:B--2---:R-:W-:Y:S04]  /*1a290*/  STL [R1+0x15a0], R20 ;  /* 0x0015a01401007387 */ /* 0x004fe80000100800 */
[----:B----4-:R1:W2:Y:S04]  /*1a2a0*/  @!P3 LDG.E.U16 R3, [R4.64] ;  /* 0x0000000c0403b981 */ /* 0x0102a8000c1e1500 */
[----:B-1----:R-:W3:Y:S04]  /*1a2b0*/  LDL R4, [R1+0x5cc] ;  /* 0x0005cc0001047983 */ /* 0x002ee80000100800 */
[----:B------:R-:W3:Y:S01]  /*1a2c0*/  LDL R5, [R1+0x5d0] ;  /* 0x0005d00001057983 */ /* 0x000ee20000100800 */
[----:B------:R-:W-:-:S04]  /*1a2d0*/  SHF.R.U32.HI R24, RZ, 0x4, R24 ;  /* 0x00000004ff187819 */ /* 0x000fc80000011618 */
[----:B------:R-:W-:Y:S02]  /*1a2e0*/  SGXT.U32 R24, R24, 0x2 ;  /* 0x000000021818781a */ /* 0x000fe40000000000 */
[C---:B------:R-:W-:Y:S02]  /*1a2f0*/  LOP3.LUT R26, R25.reuse, 0x18, RZ, 0xfc, !PT ;  /* 0x00000018191a7812 */ /* 0x040fe400078efcff */
[----:B------:R-:W-:Y:S02]  /*1a300*/  LOP3.LUT R24, R24, 0x14, RZ, 0xfc, !PT ;  /* 0x0000001418187812 */ /* 0x000fe400078efcff */
[----:B------:R-:W-:Y:S02]  /*1a310*/  PRMT R21, RZ, 0x7610, R21 ;  /* 0x00007610ff157816 */ /* 0x000fe40000000015 */
[----:B------:R-:W-:Y:S02]  /*1a320*/  LOP3.LUT R25, R25, 0x1c, RZ, 0xfc, !PT ;  /* 0x0000001c19197812 */ /* 0x000fe400078efcff */
[----:B------:R-:W-:-:S02]  /*1a330*/  ISETP.GE.AND P2, PT, R24, UR6, PT ;  /* 0x0000000618007c0c */ /* 0x000fc4000bf46270 */
[----:B------:R-:W4:Y:S01]  /*1a340*/  LDL.LU R24, [R1+0x1640] ;  /* 0x0016400001187983 */ /* 0x000f220000300800 */
[----:B------:R-:W-:-:S03]  /*1a350*/  ISETP.GE.AND P4, PT, R25, UR6, PT ;  /* 0x0000000619007c0c */ /* 0x000fc6000bf86270 */
[----:B------:R-:W2:Y:S01]  /*1a360*/  LDL.LU R25, [R1+0x163c] ;  /* 0x00163c0001197983 */ /* 0x000ea20000300800 */
[----:B---3--:R-:W-:-:S04]  /*1a370*/  @!P0 LOP3.LUT R5, R5, R4, RZ, 0x3c, !PT ;  /* 0x0000000405058212 */ /* 0x008fc800078e3cff */
[----:B------:R-:W-:-:S04]  /*1a380*/  @!P0 LOP3.LUT R4, R5, R4, RZ, 0x3c, !PT ;  /* 0x0000000405048212 */ /* 0x000fc800078e3cff */
[----:B------:R-:W-:-:S05]  /*1a390*/  @!P0 LOP3.LUT R5, R5, R4, RZ, 0x3c, !PT ;  /* 0x0000000405058212 */ /* 0x000fca00078e3cff */
[----:B------:R1:W3:Y:S04]  /*1a3a0*/  @!P0 LDG.E.U16 R21, [R4.64] ;  /* 0x0000000c04158981 */ /* 0x0002e8000c1e1500 */
[----:B-1----:R-:W2:Y:S04]  /*1a3b0*/  LDL R4, [R1+0x5c4] ;  /* 0x0005c40001047983 */ /* 0x002ea80000100800 */
[----:B------:R-:W2:Y:S01]  /*1a3c0*/  LDL R5, [R1+0x5c8] ;  /* 0x0005c80001057983 */ /* 0x000ea20000100800 */
[----:B------:R-:W-:-:S03]  /*1a3d0*/  ISETP.GE.AND P3, PT, R26, UR6, PT ;  /* 0x000000061a007c0c */ /* 0x000fc6000bf66270 */
[----:B------:R-:W1:Y:S01]  /*1a3e0*/  S2R R26, SR_TID.X ;  /* 0x00000000001a7919 */ /* 0x000e620000002100 */
[----:B------:R-:W-:Y:S02]  /*1a3f0*/  PRMT R18, RZ, 0x7610, R18 ;  /* 0x00007610ff127816 */ /* 0x000fe40000000012 */
[----:B-1----:R-:W-:-:S04]  /*1a400*/  LOP3.LUT R26, R26, 0x1f, RZ, 0xc0, !PT ;  /* 0x0000001f1a1a7812 */ /* 0x002fc800078ec0ff */
[----:B------:R-:W-:Y:S02]  /*1a410*/  ISETP.GE.AND P0, PT, R26, UR6, PT ;  /* 0x000000061a007c0c */ /* 0x000fe4000bf06270 */
[----:B------:R-:W3:Y:S01]  /*1a420*/  LDL.LU R26, [R1+0x1638] ;  /* 0x00163800011a7983 */ /* 0x000ee20000300800 */
[----:B--2---:R-:W-:-:S04]  /*1a430*/  @!P1 LOP3.LUT R5, R5, R4, RZ, 0x3c, !PT ;  /* 0x0000000405059212 */ /* 0x004fc800078e3cff */
[----:B------:R-:W-:-:S04]  /*1a440*/  @!P1 LOP3.LUT R4, R5, R4, RZ, 0x3c, !PT ;  /* 0x0000000405049212 */ /* 0x000fc800078e3cff */
[----:B------:R-:W-:-:S05]  /*1a450*/  @!P1 LOP3.LUT R5, R5, R4, RZ, 0x3c, !PT ;  /* 0x0000000405059212 */ /* 0x000fca00078e3cff */
[----:B------:R1:W2:Y:S04]  /*1a460*/  @!P1 LDG.E.U16 R18, [R4.64] ;  /* 0x0000000c04129981 */ /* 0x0002a8000c1e1500 */
[----:B-1----:R-:W2:Y:S04]  /*1a470*/  LDL R4, [R1+0x5bc] ;  /* 0x0005bc0001047983 */ /* 0x002ea80000100800 */
[----:B------:R-:W2:Y:S01]  /*1a480*/  LDL R5, [R1+0x5c0] ;  /* 0x0005c00001057983 */ /* 0x000ea20000100800 */
[----:B------:R-:W-:Y:S02]  /*1a490*/  PRMT R22, RZ, 0x7610, R22 ;  /* 0x00007610ff167816 */ /* 0x000fe40000000016 */
        /* <DEDUP_REMOVED lines=18> */
[----:B-1----:R-:W3:Y:S04]  /*1a5c0*/  LDL R4, [R1+0xdbc] ;  /* 0x000dbc0001047983 */ /* 0x002ee80000100800 */
[----:B------:R-:W3:Y:S01]  /*1a5d0*/  LDL R5, [R1+0xdc0] ;  /* 0x000dc00001057983 */ /* 0x000ee20000100800 */
[----:B----4-:R-:W-:-:S03]  /*1a5e0*/  PRMT R24, RZ, 0x7610, R24 ;  /* 0x00007610ff187816 */ /* 0x010fc60000000018 */
[----:B------:R-:W-:Y:S06]  /*1a5f0*/  BAR.SYNC.DEFER_BLOCKING 0x0 ;  /* 0x0000000000007b1d */ /* 0x000fec0000010000 */
[----:B--2---:R-:W-:Y:S01]  /*1a600*/  STL [R1+0x159c], R23 ;  /* 0x00159c1701007387 */ /* 0x004fe20000100800 */
[----:B---3--:R-:W-:-:S04]  /*1a610*/  @!P0 LOP3.LUT R5, R5, R4, RZ, 0x3c, !PT ;  /* 0x0000000405058212 */ /* 0x008fc800078e3cff */
[----:B------:R-:W-:-:S04]  /*1a620*/  @!P0 LOP3.LUT R4, R5, R4, RZ, 0x3c, !PT ;  /* 0x0000000405048212 */ /* 0x000fc800078e3cff */
[----:B------:R-:W-:-:S05]  /*1a630*/  @!P0 LOP3.LUT R5, R5, R4, RZ, 0x3c, !PT ;  /* 0x0000000405058212 */ /* 0x000fca00078e3cff */
[----:B------:R1:W2:Y:S04]  /*1a640*/  @!P0 LDG.E.U16 R24, [R4.64] ;  /* 0x0000000c04188981 */ /* 0x0002a8000c1e1500 */
[----:B-1----:R-:W3:Y:S04]  /*1a650*/  LDL R4, [R1+0x598] ;  /* 0x0005980001047983 */ /* 0x002ee80000100800 */
[----:B------:R-:W3:Y:S01]  /*1a660*/  LDL R5, [R1+0xdb0] ;  /* 0x000db00001057983 */ /* 0x000ee20000100800 */
[----:B------:R-:W-:Y:S02]  /*1a670*/  PRMT R25, RZ, 0x7610, R25 ;  /* 0x00007610ff197816 */ /* 0x000fe40000000019 */
[----:B---3--:R-:W-:-:S04]  /*1a680*/  @!P0 LOP3.LUT R5, R5, R4, RZ, 0x3c, !PT ;  /* 0x0000000405058212 */ /* 0x008fc800078e3cff */
[----:B------:R-:W-:-:S04]  /*1a690*/  @!P0 LOP3.LUT R4, R5, R4, RZ, 0x3c, !PT ;  /* 0x0000000405048212 */ /* 0x000fc800078e3cff */
[----:B------:R-:W-:-:S05]  /*1a6a0*/  @!P0 LOP3.LUT R5, R5, R4, RZ, 0x3c, !PT ;  /* 0x0000000405058212 */ /* 0x000fca00078e3cff */
[----:B------:R1:W3:Y:S04]  /*1a6b0*/  @!P0 LDG.E.U16 R25, [R4.64] ;  /* 0x0000000c04198981 */ /* 0x0002e8000c1e1500 */
[----:B-1----:R-:W4:Y:S04]  /*1a6c0*/  LDL R4, [R1+0xd9c] ;  /* 0x000d9c0001047983 */ /* 0x002f280000100800 */
[----:B------:R-:W4:Y:S01]  /*1a6d0*/  LDL R5, [R1+0xda0] ;  /* 0x000da00001057983 */ /* 0x000f220000100800 */
[----:B------:R-:W-:Y:S02]  /*1a6e0*/  PRMT R26, RZ, 0x7610, R26 ;  /* 0x00007610ff1a7816 */ /* 0x000fe4000000001a */
[----:B----4-:R-:W-:-:S04]  /*1a6f0*/  @!P0 LOP3.LUT R5, R5, R4, RZ, 0x3c, !PT ;  /* 0x0000000405058212 */ /* 0x010fc800078e3cff */
[----:B------:R-:W-:-:S04]  /*1a700*/  @!P0 LOP3.LUT R4, R5, R4, RZ, 0x3c, !PT ;  /* 0x0000000405048212 */ /* 0x000fc800078e3cff */
[----:B------:R-:W-:-:S05]  /*1a710*/  @!P0 LOP3.LUT R5, R5, R4, RZ, 0x3c, !PT ;  /* 0x0000000405058212 */ /* 0x000fca00078e3cff */
[----:B------:R1:W4:Y:S04]  /*1a720*/  @!P0 LDG.E.U16 R26, [R4.64] ;  /* 0x0000000c041a8981 */ /* 0x000328000c1e1500 */
[----:B-1----:R-:W2:Y:S04]  /*1a730*/  LDL R4, [R1+0xd7c] ;  /* 0x000d7c0001047983 */ /* 0x002ea80000100800 */
[----:B------:R-:W2:Y:S01]  /*1a740*/  LDL R5, [R1+0xd80] ;  /* 0x000d800001057983 */ /* 0x000ea20000100800 */
[----:B0-----:R-:W-:Y:S02]  /*1a750*/  PRMT R9, RZ, 0x7610, R9 ;  /* 0x00007610ff097816 */ /* 0x001fe40000000009 */
[----:B--2---:R-:W-:-:S04]  /*1a760*/  @!P0 LOP3.LUT R5, R5, R4, RZ, 0x3c, !PT ;  /* 0x0000000405058212 */ /* 0x004fc800078e3cff */
[----:B------:R-:W-:-:S04]  /*1a770*/  @!P0 LOP3.LUT R4, R5, R4, RZ, 0x3c, !PT ;  /* 0x0000000405048212 */ /* 0x000fc800078e3cff */
[----:B------:R-:W-:-:S05]  /*1a780*/  @!P0 LOP3.LUT R5, R5, R4, RZ, 0x3c, !PT ;  /* 0x0000000405058212 */ /* 0x000fca00078e3cff */
[----:B------:R-:W2:Y:S04]  /*1a790*/  @!P0 LDG.E.U16 R9, [R4.64] ;  /* 0x0000000c04098981 */ /* 0x000ea8000c1e1500 */
[----:B--2---:R0:W-:Y:S04]  /*1a7a0*/  STL [R1+0xa8], R9 ;  /* 0x0000a80901007387 */ /* 0x0041e80000100800 */
[----:B0-----:R-:W2:Y:S04]  /*1a7b0*/  LDL.LU R9, [R1+0x1634] ;  /* 0x0016340001097983 */ /* 0x001ea80000300800 */
[----:B------:R-:W2:Y:S04]  /*1a7c0*/  LDL R4, [R1+0xd5c] ;  /* 0x000d5c0001047983 */ /* 0x000ea80000100800 */
[----:B------:R-:W2:Y:S01]  /*1a7d0*/  LDL R5, [R1+0xd60] ;  /* 0x000d600001057983 */ /* 0x000ea20000100800 */
[----:B------:R-:W-:-:S02]  /*1a7e0*/  PRMT R7, RZ, 0x7610, R7 ;  /* 0x00007610ff077816 */ /* 0x000fc40000000007 */
        /* <DEDUP_REMOVED lines=129> */
[----:B------:R0:W2:Y:S04]  /*1b000*/  @!P0 LDG.E.U16 R0, [R4.64] ;  /* 0x0000000c04008981 */ /* 0x0000a8000c1e1500 */
[----:B0-----:R-:W2:Y:S04]  /*1b010*/  LDL R4, [R1+0xb7c] ;  /* 0x000b7c0001047983 */ /* 0x001ea80000100800 */
[----:B------:R-:W2:Y:S01]  /*1b020*/  LDL R5, [R1+0xb80] ;  /* 0x000b800001057983 */ /* 0x000ea20000100800 */
[----:B------:R-:W-:Y:S02]  /*1b030*/  PRMT R9, RZ, 0x7610, R9 ;  /* 0x00007610ff097816 */ /* 0x000fe40000000009 */
[----:B--2---:R-:W-:-:S04]  /*1b040*/  @!P0 LOP3.LUT R5, R5, R4, RZ, 0x3c, !PT ;  /* 0x0000000405058212 */ /* 0x004fc800078e3cff */
[----:B------:R-:W-:-:S04]  /*1b050*/  @!P0 LOP3.LUT R4, R5, R4, RZ, 0x3c, !PT ;  /* 0x0000000405048212 */ /* 0x000fc800078e3cff */
[----:B------:R-:W-:-:S05]  /*1b060*/  @!P0 LOP3.LUT R5, R5, R4, RZ, 0x3c, !PT ;  /* 0x0000000405058212 */ /* 0x000fca00078e3cff */
[----:B------:R-:W2:Y:S04]  /*1b070*/  @!P0 LDG.E.U16 R9, [R4.64] ;  /* 0x0000000c04098981 */ /* 0x000ea8000c1e1500 */
[----:B------:R-:W-:Y:S04]  /*1b080*/  STL [R1+0x1584], R0 ;  /* 0x0015840001007387 */ /* 0x000fe80000100800 */
[----:B------:R-:W-:Y:S04]  /*1b090*/  STL [R1+0x1594], R0 ;  /* 0x0015940001007387 */ /* 0x000fe80000100800 */
[----:B--2---:R0:W-:Y:S04]  /*1b0a0*/  STL [R1+0x68], R9 ;  /* 0x0000680901007387 */ /* 0x0041e80000100800 */
[----:B0-----:R-:W2:Y:S04]  /*1b0b0*/  LDL.LU R9, [R1+0x15f8] ;  /* 0x0015f80001097983 */ /* 0x001ea80000300800 */
[----:B------:R-:W3:Y:S04]  /*1b0c0*/  LDL R4, [R1+0xb5c] ;  /* 0x000b5c0001047983 */ /* 0x000ee80000100800 */
[----:B------:R-:W3:Y:S01]  /*1b0d0*/  LDL R5, [R1+0xb60] ;  /* 0x000b600001057983 */ /* 0x000ee20000100800 */
[----:B--2---:R-:W-:-:S02]  /*1b0e0*/  PRMT R9, RZ, 0x7610, R9 ;  /* 0x00007610ff097816 */ /* 0x004fc40000000009 */
[----:B---3--:R-:W-:-:S04]  /*1b0f0*/  @!P0 LOP3.LUT R5, R5, R4, RZ, 0x3c, !PT ;  /* 0x0000000405058212 */ /* 0x008fc800078e3cff */
[----:B------:R-:W-:-:S04]  /*1b100*/  @!P0 LOP3.LUT R4, R5, R4, RZ, 0x3c, !PT ;  /* 0x0000000405048212 */ /* 0x000fc800078e3cff */
[----:B------:R-:W-:-:S05]  /*1b110*/  @!P0 LOP3.LUT R5, R5, R4, RZ, 0x3c, !PT ;  /* 0x0000000405058212 */ /* 0x000fca00078e3cff */
[----:B------:R-:W2:Y:S04]  /*1b120*/  @!P0 LDG.E.U16 R9, [R4.64] ;  /* 0x0000000c04098981 */ /* 0x000ea8000c1e1500 */
        /* <DEDUP_REMOVED lines=40> */
[----:B------:R-:W-:-:S02]  /*1b3b0*/  PRMT R7, RZ, 0x7610, R7 ;  /* 0x00007610ff077816 */ /* 0x000fc40000000007 */
[----:B---3--:R-:W-:-:S04]  /*1b3c0*/  @!P0 LOP3.LUT R5, R5, R4, RZ, 0x3c, !PT ;  /* 0x0000000405058212 */ /* 0x008fc800078e3cff */
[----:B------:R-:W-:-:S04]  /*1b3d0*/  @!P0 LOP3.LUT R4, R5, R4, RZ, 0x3c, !PT ;  /* 0x0000000405048212 */ /* 0x000fc800078e3cff */
[----:B------:R-:W-:-:S05]  /*1b3e0*/  @!P0 LOP3.LUT R5, R5, R4, RZ, 0x3c, !PT ;  /* 0x0000000405058212 */ /* 0x000fca00078e3cff */
[----:B------:R-:W3:Y:S04]  /*1b3f0*/  @!P0 LDG.E.U16 R7, [R4.64] ;  /* 0x0000000c04078981 */ /* 0x000ee8000c1e1500 */
[----:B---3--:R0:W-:Y:S04]  /*1b400*/  STL [R1+0x50], R7 ;  /* 0x0000500701007387 */ /* 0x0081e80000100800 */
[----:B0-----:R-:W3:Y:S04]  /*1b410*/  LDL.LU R7, [R1+0x15e0] ;  /* 0x0015e00001077983 */ /* 0x001ee80000300800 */
        /* <DEDUP_REMOVED lines=41> */
[----:B------:R0:W-:Y:S04]  /*1b6b0*/  STL [R1+0x40], R9 ;  /* 0x0000400901007387 */ /* 0x0001e80000100800 */
[----:B0-----:R-:W3:Y:S04]  /*1b6c0*/  LDL R9, [R1+0x980] ;  /* 0x0009800001097983 */ /* 0x001ee80000100800 */
        /* <DEDUP_REMOVED lines=35> */
[----:B------:R-:W2:Y:S01]  /*1b900*/  @!P0 LDG.E.U16 R28, [R4.64] ;  /* 0x0000000c041c8981 */ /* 0x000ea2000c1e1500 */
[----:B------:R-:W-:-:S03]  /*1b910*/  PRMT R27, RZ, 0x7610, R27 ;  /* 0x00007610ff1b7816 */ /* 0x000fc6000000001b */
[----:B--2---:R0:W-:Y:S04]  /*1b920*/  STL [R1+0x2c], R28 ;  /* 0x00002c1c01007387 */ /* 0x0041e80000100800 */
[----:B0-----:R-:W2:Y:S04]  /*1b930*/  LDL.LU R28, [R1+0x15c0] ;  /* 0x0015c000011c7983 */ /* 0x001ea80000300800 */
[----:B------:R-:W2:Y:S01]  /*1b940*/  LDL R5, [R1+0x97c] ;  /* 0x00097c0001057983 */ /* 0x000ea20000100800 */
[----:B---3--:R-:W-:-:S03]  /*1b950*/  @!P0 IMAD.MOV.U32 R4, RZ, RZ, R9 ;  /* 0x000000ffff048224 */ /* 0x008fc600078e0009 */
[----:B------:R-:W3:Y:S04]  /*1b960*/  LDL R9, [R1+0x8e0] ;  /* 0x0008e00001097983 */ /* 0x000ee80000100800 */
[----:B--2---:R-:W2:Y:S04]  /*1b970*/  @!P0 LDG.E.U16 R27, [R4.64] ;  /* 0x0000000c041b8981 */ /* 0x004ea8000c1e1500 */
        /* <DEDUP_REMOVED lines=38> */
[----:B------:R-:W2:Y:S01]  /*1bbe0*/  LDL R5, [R1+0x8dc] ;  /* 0x0008dc0001057983 */ /* 0x000ea20000100800 */
[----:B------:R-:W-:Y:S01]  /*1bbf0*/  PRMT R8, RZ, 0x7610, R8 ;  /* 0x00007610ff087816 */ /* 0x000fe20000000008 */
[----:B---3--:R-:W-:Y:S01]  /*1bc00*/  @!P0 IMAD.MOV.U32 R4, RZ, RZ, R9 ;  /* 0x000000ffff048224 */ /* 0x008fe200078e0009 */
[----:B------:R-:W-:Y:S01]  /*1bc10*/  PRMT R6, RZ, 0x7610, R6 ;  /* 0x00007610ff067816 */ /* 0x000fe20000000006 */
[----:B------:R-:W3:Y:S04]  /*1bc20*/  LDL R9, [R1+0x83c] ;  /* 0x00083c0001097983 */ /* 0x000ee80000100800 */
[----:B--2---:R0:W2:Y:S04]  /*1bc30*/  @!P0 LDG.E.U16 R8, [R4.64] ;  /* 0x0000000c04088981 */ /* 0x0040a8000c1e1500 */
[----:B0-----:R-:W3:Y:S01]  /*1bc40*/  LDL R5, [R1+0x8bc] ;  /* 0x0008bc0001057983 */ /* 0x001ee20000100800 */
[----:B------:R-:W-:-:S03]  /*1bc50*/  @!P0 IMAD.MOV.U32 R4, RZ, RZ, R7 ;  /* 0x000000ffff048224 */ /* 0x000fc600078e0007 */
[----:B--2---:R0:W-:Y:S01]  /*1bc60*/  STL [R1+0x14], R8 ;  /* 0x0000140801007387 */ /* 0x0041e20000100800 */
[----:B------:R-:W-:-:S03]  /*1bc70*/  PRMT R17, RZ, 0x7610, R17 ;  /* 0x00007610ff117816 */ /* 0x000fc60000000011 */
[----:B------:R-:W2:Y:S04]  /*1bc80*/  LDL R7, [R1+0x81c] ;  /* 0x00081c0001077983 */ /* 0x000ea80000100800 */
[----:B---3--:R1:W3:Y:S04]  /*1bc90*/  @!P0 LDG.E.U16 R6, [R4.64] ;  /* 0x0000000c04068981 */ /* 0x0082e8000c1e1500 */
[----:B0-----:R-:W2:Y:S04]  /*1bca0*/  LDL R8, [R1+0x840] ;  /* 0x0008400001087983 */ /* 0x001ea80000100800 */
[----:B-1----:R-:W2:Y:S04]  /*1bcb0*/  LDL R4, [R1+0x89c] ;  /* 0x00089c0001047983 */ /* 0x002ea80000100800 */
[----:B------:R-:W2:Y:S02]  /*1bcc0*/  LDL R5, [R1+0x8a0] ;  /* 0x0008a00001057983 */ /* 0x000ea40000100800 */
[----:B--2---:R-:W-:-:S04]  /*1bcd0*/  @!P0 LOP3.LUT R5, R5, R4, RZ, 0x3c, !PT ;  /* 0x0000000405058212 */ /* 0x004fc800078e3cff */
[----:B------:R-:W-:-:S04]  /*1bce0*/  @!P0 LOP3.LUT R4, R5, R4, RZ, 0x3c, !PT ;  /* 0x0000000405048212 */ /* 0x000fc800078e3cff */
[----:B------:R-:W-:-:S05]  /*1bcf0*/  @!P0 LOP3.LUT R5, R5, R4, RZ, 0x3c, !PT ;  /* 0x0000000405058212 */ /* 0x000fca00078e3cff */
[----:B------:R-:W2:Y:S04]  /*1bd00*/  @!P0 LDG.E.U16 R17, [R4.64] ;  /* 0x0000000c04118981 */ /* 0x000ea8000c1e1500 */
[----:B---3--:R0:W-:Y:S04]  /*1bd10*/  STL [R1+0x10], R6 ;  /* 0x0000100601007387 */ /* 0x0081e80000100800 */
[----:B0-----:R-:W3:Y:S04]  /*1bd20*/  LDL R6, [R1+0x820] ;  /* 0x0008200001067983 */ /* 0x001ee80000100800 */
[----:B--2---:R0:W-:Y:S04]  /*1bd30*/  STL [R1+0xc], R17 ;  /* 0x00000c1101007387 */ /* 0x0041e80000100800 */
[----:B0-----:R-:W2:Y:S04]  /*1bd40*/  LDL.LU R17, [R1+0x15b0] ;  /* 0x0015b00001117983 */ /* 0x001ea80000300800 */
[----:B------:R-:W2:Y:S01]  /*1bd50*/  LDL R5, [R1+0x87c] ;  /* 0x00087c0001057983 */ /* 0x000ea20000100800 */
[----:B------:R-:W-:Y:S01]  /*1bd60*/  PRMT R10, RZ, 0x7610, R10 ;  /* 0x00007610ff0a7816 */ /* 0x000fe2000000000a */
[----:B------:R-:W-:Y:S01]  /*1bd70*/  @!P0 IMAD.MOV.U32 R4, RZ, RZ, R11 ;  /* 0x000000ffff048224 */ /* 0x000fe200078e000b */
[----:B------:R-:W-:Y:S01]  /*1bd80*/  PRMT R15, RZ, 0x7610, R15 ;  /* 0x00007610ff0f7816 */ /* 0x000fe2000000000f */
[----:B------:R-:W3:Y:S04]  /*1bd90*/  LDL R11, [R1+0x7fc] ;  /* 0x0007fc00010b7983 */ /* 0x000ee80000100800 */
[----:B--2---:R0:W2:Y:S04]  /*1bda0*/  @!P0 LDG.E.U16 R10, [R4.64] ;  /* 0x0000000c040a8981 */ /* 0x0040a8000c1e1500 */
[----:B0-----:R-:W2:Y:S04]  /*1bdb0*/  LDL R4, [R1+0x85c] ;  /* 0x00085c0001047983 */ /* 0x001ea80000100800 */
[----:B------:R-:W2:Y:S01]  /*1bdc0*/  LDL R5, [R1+0x860] ;  /* 0x0008600001057983 */ /* 0x000ea20000100800 */
[----:B------:R-:W-:-:S02]  /*1bdd0*/  PRMT R14, RZ, 0x7610, R14 ;  /* 0x00007610ff0e7816 */ /* 0x000fc4000000000e */
[----:B------:R-:W-:Y:S02]  /*1bde0*/  PRMT R29, RZ, 0x7610, R29 ;  /* 0x00007610ff1d7816 */ /* 0x000fe4000000001d */
[----:B--2---:R-:W-:-:S04]  /*1bdf0*/  @!P0 LOP3.LUT R5, R5, R4, RZ, 0x3c, !PT ;  /* 0x0000000405058212 */ /* 0x004fc800078e3cff */
[----:B------:R-:W-:-:S04]  /*1be00*/  @!P0 LOP3.LUT R4, R5, R4, RZ, 0x3c, !PT ;  /* 0x0000000405048212 */ /* 0x000fc800078e3cff */
[----:B------:R-:W-:-:S05]  /*1be10*/  @!P0 LOP3.LUT R5, R5, R4, RZ, 0x3c, !PT ;  /* 0x0000000405058212 */ /* 0x000fca00078e3cff */
[----:B------:R0:W2:Y:S02]  /*1be20*/  @!P0 LDG.E.U16 R15, [R4.64] ;  /* 0x0000000c040f8981 */ /* 0x0000a4000c1e1500 */
[----:B0-----:R-:W-:Y:S02]  /*1be30*/  @!P0 IMAD.MOV.U32 R4, RZ, RZ, R8 ;  /* 0x000000ffff048224 */ /* 0x001fe400078e0008 */
[----:B------:R-:W-:-:S05]  /*1be40*/  @!P0 IMAD.MOV.U32 R5, RZ, RZ, R9 ;  /* 0x000000ffff058224 */ /* 0x000fca00078e0009 */
[----:B------:R3:W2:Y:S02]  /*1be50*/  @!P0 LDG.E.U16 R14, [R4.64] ;  /* 0x0000000c040e8981 */ /* 0x0006a4000c1e1500 */
[----:B---3--:R-:W-:Y:S02]  /*1be60*/  @!P0 IMAD.MOV.U32 R4, RZ, RZ, R6 ;  /* 0x000000ffff048224 */ /* 0x008fe400078e0006 */
[----:B------:R-:W-:-:S05]  /*1be70*/  @!P0 IMAD.MOV.U32 R5, RZ, RZ, R7 ;  /* 0x000000ffff058224 */ /* 0x000fca00078e0007 */
[----:B------:R0:W3:Y:S04]  /*1be80*/  @!P0 LDG.E.U16 R29, [R4.64] ;  /* 0x0000000c041d8981 */ /* 0x0000e8000c1e1500 */
[----:B------:R1:W-:Y:S04]  /*1be90*/  STL [R1+0x8], R10 ;  /* 0x0000080a01007387 */ /* 0x0003e80000100800 */
[----:B------:R-:W2:Y:S04]  /*1bea0*/  LDL R9, [R1+0x7dc] ;  /* 0x0007dc0001097983 */ /* 0x000ea80000100800 */
[----:B------:R-:W2:Y:S04]  /*1beb0*/  LDL R8, [R1+0x7e0] ;  /* 0x0007e00001087983 */ /* 0x000ea80000100800 */
[----:B-1----:R-:W4:Y:S04]  /*1bec0*/  LDL R10, [R1+0x800] ;  /* 0x00080000010a7983 */ /* 0x002f280000100800 */
[----:B------:R-:W4:Y:S04]  /*1bed0*/  LDL R7, [R1+0x7bc] ;  /* 0x0007bc0001077983 */ /* 0x000f280000100800 */
[----:B------:R-:W4:Y:S01]  /*1bee0*/  LDL R6, [R1+0x7c0] ;  /* 0x0007c00001067983 */ /* 0x000f220000100800 */
[----:B------:R-:W-:Y:S01]  /*1bef0*/  PRMT R28, RZ, 0x7610, R28 ;  /* 0x00007610ff1c7816 */ /* 0x000fe2000000001c */
[----:B0-----:R-:W-:-:S02]  /*1bf00*/  @!P0 IMAD.MOV.U32 R5, RZ, RZ, R11 ;  /* 0x000000ffff058224 */ /* 0x001fc400078e000b */
[----:B---3--:R-:W-:Y:S04]  /*1bf10*/  STL [R1+0x155c], R29 ;  /* 0x00155c1d01007387 */ /* 0x008fe80000100800 */
[----:B------:R-:W-:Y:S04]  /*1bf20*/  STL [R1+0x157c], R29 ;  /* 0x00157c1d01007387 */ /* 0x000fe80000100800 */
[----:B------:R-:W-:Y:S04]  /*1bf30*/  STL [R1+0x1588], R29 ;  /* 0x0015881d01007387 */ /* 0x000fe80000100800 */
[----:B--2---:R0:W-:Y:S01]  /*1bf40*/  STL [R1+0x4], R15 ;  /* 0x0000040f01007387 */ /* 0x0041e20000100800 */
[----:B----4-:R-:W-:-:S05]  /*1bf50*/  @!P0 IMAD.MOV.U32 R4, RZ, RZ, R10 ;  /* 0x000000ffff048224 */ /* 0x010fca00078e000a */
[----:B------:R1:W2:Y:S04]  /*1bf60*/  @!P0 LDG.E.U16 R28, [R4.64] ;  /* 0x0000000c041c8981 */ /* 0x0002a8000c1e1500 */
[----:B0-----:R-:W3:Y:S04]  /*1bf70*/  LDL R15, [R1+0x79c] ;  /* 0x00079c00010f7983 */ /* 0x001ee80000100800 */
[----:B------:R0:W-:Y:S04]  /*1bf80*/  STL [R1], R14 ;  /* 0x0000000e01007387 */ /* 0x0001e80000100800 */
[----:B0-----:R-:W4:Y:S01]  /*1bf90*/  LDL R14, [R1+0x7a0] ;  /* 0x0007a000010e7983 */ /* 0x001f220000100800 */
[----:B------:R-:W-:Y:S01]  /*1bfa0*/  PRMT R27, RZ, 0x7610, R27 ;  /* 0x00007610ff1b7816 */ /* 0x000fe2000000001b */
[----:B-1----:R-:W-:-:S02]  /*1bfb0*/  @!P0 IMAD.MOV.U32 R4, RZ, RZ, R8 ;  /* 0x000000ffff048224 */ /* 0x002fc400078e0008 */
[----:B------:R-:W-:-:S05]  /*1bfc0*/  @!P0 IMAD.MOV.U32 R5, RZ, RZ, R9 ;  /* 0x000000ffff058224 */ /* 0x000fca00078e0009 */
[----:B------:R0:W4:Y:S02]  /*1bfd0*/  @!P0 LDG.E.U16 R27, [R4.64] ;  /* 0x0000000c041b8981 */ /* 0x000124000c1e1500 */
[----:B0-----:R-:W-:Y:S02]  /*1bfe0*/  PRMT R4, RZ, 0x7610, R4 ;  /* 0x00007610ff047816 */ /* 0x001fe40000000004 */
[----:B------:R-:W-:-:S04]  /*1bff0*/  PRMT R5, RZ, 0x7610, R5 ;  /* 0x00007610ff057816 */ /* 0x000fc80000000005 */
[----:B------:R3:W4:Y:S02]  /*1c000*/  @!P0 LDG.E.U16 R4, [R6.64] ;  /* 0x0000000c06048981 */ /* 0x000724000c1e1500 */
[----:B---3--:R-:W-:Y:S02]  /*1c010*/  @!P0 IMAD.MOV.U32 R7, RZ, RZ, R15 ;  /* 0x000000ffff078224 */ /* 0x008fe400078e000f */
[----:B--2---:R-:W-:Y:S04]  /*1c020*/  STL [R1+0x1560], R28 ;  /* 0x0015601c01007387 */ /* 0x004fe80000100800 */
[----:B------:R-:W2:Y:S04]  /*1c030*/  LDL R9, [R1+0x77c] ;  /* 0x00077c0001097983 */ /* 0x000ea80000100800 */
[----:B------:R-:W2:Y:S01]  /*1c040*/  LDL R8, [R1+0x780] ;  /* 0x0007800001087983 */ /* 0x000ea20000100800 */
[----:B----4-:R-:W-:-:S05]  /*1c050*/  @!P0 IMAD.MOV.U32 R6, RZ, RZ, R14 ;  /* 0x000000ffff068224 */ /* 0x010fca00078e000e */
[----:B------:R0:W3:Y:S04]  /*1c060*/  @!P0 LDG.E.U16 R5, [R6.64] ;  /* 0x0000000c06058981 */ /* 0x0000e8000c1e1500 */
[----:B------:R-:W-:Y:S04]  /*1c070*/  STL [R1+0x1564], R27 ;  /* 0x0015641b01007387 */ /* 0x000fe80000100800 */
[----:B------:R-:W-:Y:S01]  /*1c080*/  STL [R1+0x1598], R27 ;  /* 0x0015981b01007387 */ /* 0x000fe20000100800 */
[----:B0-----:R-:W-:-:S03]  /*1c090*/  PRMT R6, RZ, 0x7610, R6 ;  /* 0x00007610ff067816 */ /* 0x001fc60000000006 */
[----:B------:R-:W4:Y:S04]  /*1c0a0*/  LDL R11, [R1+0x73c] ;  /* 0x00073c00010b7983 */ /* 0x000f280000100800 */
[----:B------:R-:W4:Y:S04]  /*1c0b0*/  LDL R10, [R1+0x740] ;  /* 0x00074000010a7983 */ /* 0x000f280000100800 */
[----:B------:R-:W-:Y:S04]  /*1c0c0*/  STL [R1+0x1568], R4 ;  /* 0x0015680401007387 */ /* 0x000fe80000100800 */
[----:B------:R-:W-:Y:S04]  /*1c0d0*/  STL [R1+0x1590], R4 ;  /* 0x0015900401007387 */ /* 0x000fe80000100800 */
[----:B------:R-:W4:Y:S04]  /*1c0e0*/  LDL R15, [R1+0x6fc] ;  /* 0x0006fc00010f7983 */ /* 0x000f280000100800 */
[----:B------:R-:W4:Y:S04]  /*1c0f0*/  LDL R14, [R1+0x700] ;  /* 0x00070000010e7983 */ /* 0x000f280000100800 */
[----:B--2---:R0:W2:Y:S04]  /*1c100*/  @!P0 LDG.E.U16 R6, [R8.64] ;  /* 0x0000000c08068981 */ /* 0x0040a8000c1e1500 */
[----:B---3--:R-:W-:Y:S04]  /*1c110*/  STL [R1+0x156c], R5 ;  /* 0x00156c0501007387 */ /* 0x008fe80000100800 */
[----:B------:R-:W-:Y:S04]  /*1c120*/  STL [R1+0x158c], R5 ;  /* 0x00158c0501007387 */ /* 0x000fe80000100800 */
[----:B0-----:R-:W3:Y:S04]  /*1c130*/  LDL R8, [R1+0x75c] ;  /* 0x00075c0001087983 */ /* 0x001ee80000100800 */
[----:B------:R-:W3:Y:S01]  /*1c140*/  LDL R9, [R1+0x760] ;  /* 0x0007600001097983 */ /* 0x000ee20000100800 */
[----:B------:R-:W-:-:S02]  /*1c150*/  PRMT R7, RZ, 0x7610, R7 ;  /* 0x00007610ff077816 */ /* 0x000fc40000000007 */
[----:B---3--:R-:W-:-:S04]  /*1c160*/  @!P0 LOP3.LUT R9, R9, R8, RZ, 0x3c, !PT ;  /* 0x0000000809098212 */ /* 0x008fc800078e3cff */
[----:B------:R-:W-:-:S04]  /*1c170*/  @!P0 LOP3.LUT R8, R9, R8, RZ, 0x3c, !PT ;  /* 0x0000000809088212 */ /* 0x000fc800078e3cff */
[----:B------:R-:W-:-:S05]  /*1c180*/  @!P0 LOP3.LUT R9, R9, R8, RZ, 0x3c, !PT ;  /* 0x0000000809098212 */ /* 0x000fca00078e3cff */
[----:B------:R0:W3:Y:S04]  /*1c190*/  @!P0 LDG.E.U16 R7, [R8.64] ;  /* 0x0000000c08078981 */ /* 0x0000e8000c1e1500 */
[----:B--2---:R-:W-:Y:S01]  /*1c1a0*/  STL [R1+0x1570], R6 ;  /* 0x0015700601007387 */ /* 0x004fe20000100800 */
[----:B0-----:R-:W-:-:S06]  /*1c1b0*/  PRMT R8, RZ, 0x7610, R8 ;  /* 0x00007610ff087816 */ /* 0x001fcc0000000008 */
[----:B----4-:R0:W2:Y:S04]  /*1c1c0*/  @!P0 LDG.E.U16 R8, [R10.64] ;  /* 0x0000000c0a088981 */ /* 0x0100a8000c1e1500 */
[----:B---3--:R-:W-:Y:S04]  /*1c1d0*/  STL [R1+0x1574], R7 ;  /* 0x0015740701007387 */ /* 0x008fe80000100800 */
[----:B0-----:R-:W3:Y:S04]  /*1c1e0*/  LDL R10, [R1+0x71c] ;  /* 0x00071c00010a7983 */ /* 0x001ee80000100800 */
[----:B------:R-:W3:Y:S01]  /*1c1f0*/  LDL R11, [R1+0x720] ;  /* 0x00072000010b7983 */ /* 0x000ee20000100800 */
[----:B------:R-:W-:-:S03]  /*1c200*/  PRMT R12, RZ, 0x7610, R12 ;  /* 0x00007610ff0c7816 */ /* 0x000fc6000000000c */
[----:B--2---:R-:W-:Y:S01]  /*1c210*/  STL [R1+0x1578], R8 ;  /* 0x0015780801007387 */ /* 0x004fe20000100800 */
[----:B---3--:R-:W-:-:S04]  /*1c220*/  @!P0 LOP3.LUT R11, R11, R10, RZ, 0x3c, !PT ;  /* 0x0000000a0b0b8212 */ /* 0x008fc800078e3cff */
[----:B------:R-:W-:-:S04]  /*1c230*/  @!P0 LOP3.LUT R10, R11, R10, RZ, 0x3c, !PT ;  /* 0x0000000a0b0a8212 */ /* 0x000fc800078e3cff */
[----:B------:R-:W-:-:S05]  /*1c240*/  @!P0 LOP3.LUT R11, R11, R10, RZ, 0x3c, !PT ;  /* 0x0000000a0b0b8212 */ /* 0x000fca00078e3cff */
[----:B------:R0:W2:Y:S02]  /*1c250*/  @!P0 LDG.E.U16 R12, [R10.64] ;  /* 0x0000000c0a0c8981 */ /* 0x0000a4000c1e1500 */
[----:B0-----:R-:W-:-:S06]  /*1c260*/  PRMT R11, RZ, 0x7610, R11 ;  /* 0x00007610ff0b7816 */ /* 0x001fcc000000000b */
[----:B------:R0:W3:Y:S04]  /*1c270*/  @!P0 LDG.E.U16 R11, [R14.64] ;  /* 0x0000000c0e0b8981 */ /* 0x0000e8000c1e1500 */
[----:B0-----:R-:W4:Y:S04]  /*1c280*/  LDL R14, [R1+0x6dc] ;  /* 0x0006dc00010e7983 */ /* 0x001f280000100800 */
[----:B------:R-:W4:Y:S01]  /*1c290*/  LDL R15, [R1+0x6e0] ;  /* 0x0006e000010f7983 */ /* 0x000f220000100800 */
[----:B------:R-:W-:Y:S02]  /*1c2a0*/  PRMT R10, RZ, 0x7610, R10 ;  /* 0x00007610ff0a7816 */ /* 0x000fe4000000000a */
[----:B----4-:R-:W-:-:S04]  /*1c2b0*/  @!P0 LOP3.LUT R15, R15, R14, RZ, 0x3c, !PT ;  /* 0x0000000e0f0f8212 */ /* 0x010fc800078e3cff */
[----:B------:R-:W-:-:S04]  /*1c2c0*/  @!P0 LOP3.LUT R14, R15, R14, RZ, 0x3c, !PT ;  /* 0x0000000e0f0e8212 */ /* 0x000fc800078e3cff */
[----:B------:R-:W-:-:S05]  /*1c2d0*/  @!P0 LOP3.LUT R15, R15, R14, RZ, 0x3c, !PT ;  /* 0x0000000e0f0f8212 */ /* 0x000fca00078e3cff */
[----:B------:R0:W4:Y:S04]  /*1c2e0*/  @!P0 LDG.E.U16 R10, [R14.64] ;  /* 0x0000000c0e0a8981 */ /* 0x000128000c1e1500 */
[----:B0-----:R-:W2:Y:S04]  /*1c2f0*/  LDL R14, [R1+0x6bc] ;  /* 0x0006bc00010e7983 */ /* 0x001ea80000100800 */
[----:B------:R-:W2:Y:S01]  /*1c300*/  LDL R15, [R1+0x6c0] ;  /* 0x0006c000010f7983 */ /* 0x000ea20000100800 */
[----:B------:R-:W-:Y:S02]  /*1c310*/  PRMT R9, RZ, 0x7610, R9 ;  /* 0x00007610ff097816 */ /* 0x000fe40000000009 */
        /* <DEDUP_REMOVED lines=53> */
[----:B------:R-:W2:Y:S04]  /*1c670*/  LDL R14, [R1+0x5a4] ;  /* 0x0005a400010e7983 */ /* 0x000ea80000100800 */
[----:B------:R-:W2:Y:S01]  /*1c680*/  LDL R15, [R1+0x5a8] ;  /* 0x0005a800010f7983 */ /* 0x000ea20000100800 */
[----:B------:R-:W-:-:S02]  /*1c690*/  PRMT R29, RZ, 0x7610, R29 ;  /* 0x00007610ff1d7816 */ /* 0x000fc4000000001d */
[----:B--2---:R-:W-:-:S04]  /*1c6a0*/  @!P0 LOP3.LUT R15, R15, R14, RZ, 0x3c, !PT ;  /* 0x0000000e0f0f8212 */ /* 0x004fc800078e3cff */
[----:B------:R-:W-:-:S04]  /*1c6b0*/  @!P0 LOP3.LUT R14, R15, R14, RZ, 0x3c, !PT ;  /* 0x0000000e0f0e8212 */ /* 0x000fc800078e3cff */
[----:B------:R-:W-:-:S05]  /*1c6c0*/  @!P0 LOP3.LUT R15, R15, R14, RZ, 0x3c, !PT ;  /* 0x0000000e0f0f8212 */ /* 0x000fca00078e3cff */
[----:B------:R1:W2:Y:S04]  /*1c6d0*/  @!P0 LDG.E.U16 R29, [R14.64] ;  /* 0x0000000c0e1d8981 */ /* 0x0002a8000c1e1500 */
[----:B-1----:R-:W3:Y:S04]  /*1c6e0*/  LDL R14, [R1+0x594] ;  /* 0x00059400010e7983 */ /* 0x002ee80000100800 */
[----:B------:R-:W3:Y:S01]  /*1c6f0*/  LDL R15, [R1+0xdac] ;  /* 0x000dac00010f7983 */ /* 0x000ee20000100800 */
[----:B------:R-:W-:-:S03]  /*1c700*/  PRMT R28, RZ, 0x7610, R28 ;  /* 0x00007610ff1c7816 */ /* 0x000fc6000000001c */
[----:B0-----:R-:W0:Y:S04]  /*1c710*/  S2R R2, SR_TID.X ;  /* 0x0000000000027919 */ /* 0x001e280000002100 */
[----:B--2---:R1:W-:Y:S01]  /*1c720*/  STL [R1+0x174], R29 ;  /* 0x0001741d01007387 */ /* 0x0043e20000100800 */
[-C--:B---3--:R-:W-:Y:S01]  /*1c730*/  @!P0 LOP3.LUT R15, R15, R14.reuse, RZ, 0x3c, !PT ;  /* 0x0000000e0f0f8212 */ /* 0x088fe200078e3cff */
[----:B0-----:R-:W-:Y:S02]  /*1c740*/  IMAD.SHL.U32 R2, R2, 0x2, RZ ;  /* 0x0000000202027824 */ /* 0x001fe400078e00ff */
[----:B-1----:R-:W2:Y:S01]  /*1c750*/  LDL R29, [R1+0xd58] ;  /* 0x000d5800011d7983 */ /* 0x002ea20000100800 */
[----:B------:R-:W-:-:S04]  /*1c760*/  @!P0 LOP3.LUT R14, R15, R14, RZ, 0x3c, !PT ;  /* 0x0000000e0f0e8212 */ /* 0x000fc800078e3cff */
[----:B------:R-:W-:-:S05]  /*1c770*/  @!P0 LOP3.LUT R15, R15, R14, RZ, 0x3c, !PT ;  /* 0x0000000e0f0f8212 */ /* 0x000fca00078e3cff */
[----:B------:R0:W3:Y:S04]  /*1c780*/  @!P0 LDG.E.U16 R28, [R14.64] ;  /* 0x0000000c0e1c8981 */ /* 0x0000e8000c1e1500 */
[----:B0-----:R-:W2:Y:S04]  /*1c790*/  LDL R14, [R1+0xd94] ;  /* 0x000d9400010e7983 */ /* 0x001ea80000100800 */
[----:B------:R-:W2:Y:S01]  /*1c7a0*/  LDL R15, [R1+0xd98] ;  /* 0x000d9800010f7983 */ /* 0x000ea20000100800 */
[----:B------:R-:W-:-:S05]  /*1c7b0*/  LOP3.LUT R2, R2, 0x7e, RZ, 0xc0, !PT ;  /* 0x0000007e02027812 */ /* 0x000fca00078ec0ff */
[----:B------:R-:W-:Y:S04]  /*1c7c0*/  STS.U16 [R2+0x8000], R16 ;  /* 0x0080001002007388 */ /* 0x000fe80000000400 */
[----:B------:R-:W-:Y:S04]  /*1c7d0*/  STS.U16 [R2+0x8100], R3 ;  /* 0x0081000302007388 */ /* 0x000fe80000000400 */
[----:B------:R0:W-:Y:S02]  /*1c7e0*/  STS.U16 [R2+0x8200], R18 ;  /* 0x0082001202007388 */ /* 0x0001e40000000400 */
[----:B0-----:R-:W-:-:S02]  /*1c7f0*/  PRMT R2, RZ, 0x7610, R2 ;  /* 0x00007610ff027816 */ /* 0x001fc40000000002 */
[----:B--2---:R-:W-:-:S04]  /*1c800*/  @!P0 LOP3.LUT R15, R15, R14, RZ, 0x3c, !PT ;  /* 0x0000000e0f0f8212 */ /* 0x004fc800078e3cff */
[----:B------:R-:W-:-:S04]  /*1c810*/  @!P0 LOP3.LUT R14, R15, R14, RZ, 0x3c, !PT ;  /* 0x0000000e0f0e8212 */ /* 0x000fc800078e3cff */
[----:B------:R-:W-:-:S05]  /*1c820*/  @!P0 LOP3.LUT R15, R15, R14, RZ, 0x3c, !PT ;  /* 0x0000000e0f0f8212 */ /* 0x000fca00078e3cff */
[----:B------:R-:W2:Y:S04]  /*1c830*/  @!P0 LDG.E.U16 R2, [R14.64] ;  /* 0x0000000c0e028981 */ /* 0x000ea8000c1e1500 */
[----:B---3--:R-:W-:Y:S04]  /*1c840*/  STL [R1+0x170], R28 ;  /* 0x0001701c01007387 */ /* 0x008fe80000100800 */
[----:B--2---:R0:W-:Y:S04]  /*1c850*/  STL [R1+0x16c], R2 ;  /* 0x00016c0201007387 */ /* 0x0041e80000100800 */
[----:B------:R-:W2:Y:S04]  /*1c860*/  LDL R14, [R1+0xd74] ;  /* 0x000d7400010e7983 */ /* 0x000ea80000100800 */
[----:B------:R-:W2:Y:S01]  /*1c870*/  LDL R15, [R1+0xd78] ;  /* 0x000d7800010f7983 */ /* 0x000ea20000100800 */
[----:B------:R-:W-:-:S03]  /*1c880*/  PRMT R20, RZ, 0x7610, R20 ;  /* 0x00007610ff147816 */ /* 0x000fc60000000014 */
[----:B0-----:R-:W0:Y:S04]  /*1c890*/  S2R R2, SR_TID.X ;  /* 0x0000000000027919 */ /* 0x001e280000002100 */
[----:B------:R-:W1:Y:S01]  /*1c8a0*/  S2R R28, SR_TID.X ;  /* 0x00000000001c7919 */ /* 0x000e620000002100 */
[----:B--2---:R-:W-:-:S04]  /*1c8b0*/  @!P0 LOP3.LUT R15, R15, R14, RZ, 0x3c, !PT ;  /* 0x0000000e0f0f8212 */ /* 0x004fc800078e3cff */
[----:B------:R-:W-:-:S04]  /*1c8c0*/  @!P0 LOP3.LUT R14, R15, R14, RZ, 0x3c, !PT ;  /* 0x0000000e0f0e8212 */ /* 0x000fc800078e3cff */
[----:B------:R-:W-:-:S05]  /*1c8d0*/  @!P0 LOP3.LUT R15, R15, R14, RZ, 0x3c, !PT ;  /* 0x0000000e0f0f8212 */ /* 0x000fca00078e3cff */
[----:B------:R-:W2:Y:S01]  /*1c8e0*/  @!P0 LDG.E.U16 R20, [R14.64] ;  /* 0x0000000c0e148981 */ /* 0x000ea2000c1e1500 */
[----:B0-----:R-:W-:Y:S02]  /*1c8f0*/  IMAD.SHL.U32 R2, R2, 0x2, RZ ;  /* 0x0000000202027824 */ /* 0x001fe400078e00ff */
[----:B-1----:R-:W-:-:S03]  /*1c900*/  IMAD.SHL.U32 R28, R28, 0x2, RZ ;  /* 0x000000021c1c7824 */ /* 0x002fc600078e00ff */
[----:B------:R-:W-:-:S05]  /*1c910*/  LOP3.LUT R2, R2, 0x7e, RZ, 0xc0, !PT ;  /* 0x0000007e02027812 */ /* 0x000fca00078ec0ff */
[----:B------:R0:W-:Y:S02]  /*1c920*/  STS.U16 [R2+0x8300], R19 ;  /* 0x0083001302007388 */ /* 0x0001e40000000400 */
[----:B0-----:R-:W-:Y:S02]  /*1c930*/  LOP3.LUT R2, R28, 0x7e, RZ, 0xc0, !PT ;  /* 0x0000007e1c027812 */ /* 0x001fe400078ec0ff */
[----:B------:R-:W3:Y:S04]  /*1c940*/  LDL R28, [R1+0xd18] ;  /* 0x000d1800011c7983 */ /* 0x000ee80000100800 */
        /* <DEDUP_REMOVED lines=8> */
[----:B0-----:R-:W3:Y:S04]  /*1c9d0*/  LDL R14, [R1+0xd34] ;  /* 0x000d3400010e7983 */ /* 0x001ee80000100800 */
[----:B------:R-:W3:Y:S04]  /*1c9e0*/  LDL R15, [R1+0xd38] ;  /* 0x000d3800010f7983 */ /* 0x000ee80000100800 */
[----:B--2---:R0:W-:Y:S04]  /*1c9f0*/  STL [R1+0x164], R4 ;  /* 0x0001640401007387 */ /* 0x0041e80000100800 */
[----:B0-----:R-:W2:Y:S01]  /*1ca00*/  LDL.LU R4, [R1+0xa8] ;  /* 0x0000a80001047983 */ /* 0x001ea20000300800 */
[----:B---3--:R-:W-:-:S04]  /*1ca10*/  @!P0 LOP3.LUT R15, R15, R14, RZ, 0x3c, !PT ;  /* 0x0000000e0f0f8212 */ /* 0x008fc800078e3cff */
[----:B------:R-:W-:-:S04]  /*1ca20*/  @!P0 LOP3.LUT R14, R15, R14, RZ, 0x3c, !PT ;  /* 0x0000000e0f0e8212 */ /* 0x000fc800078e3cff */
[----:B------:R-:W-:-:S05]  /*1ca30*/  @!P0 LOP3.LUT R15, R15, R14, RZ, 0x3c, !PT ;  /* 0x0000000e0f0f8212 */ /* 0x000fca00078e3cff */
[----:B------:R0:W3:Y:S04]  /*1ca40*/  @!P0 LDG.E.U16 R27, [R14.64] ;  /* 0x0000000c0e1b8981 */ /* 0x0000e8000c1e1500 */
[----:B0-----:R-:W2:Y:S01]  /*1ca50*/  LDL R15, [R1+0xd14] ;  /* 0x000d1400010f7983 */ /* 0x001ea20000100800 */
[----:B------:R-:W-:Y:S01]  /*1ca60*/  PRMT R23, RZ, 0x7610, R23 ;  /* 0x00007610ff177816 */ /* 0x000fe20000000017 */
[----:B------:R-:W-:-:S05]  /*1ca70*/  @!P0 IMAD.MOV.U32 R14, RZ, RZ, R28 ;  /* 0x000000ffff0e8224 */ /* 0x000fca00078e001c */
[----:B--2---:R-:W2:Y:S04]  /*1ca80*/  @!P0 LDG.E.U16 R23, [R14.64] ;  /* 0x0000000c0e178981 */ /* 0x004ea8000c1e1500 */
[----:B---3--:R0:W-:Y:S04]  /*1ca90*/  STL [R1+0x160], R27 ;  /* 0x0001601b01007387 */ /* 0x0081e80000100800 */
[----:B0-----:R-:W3:Y:S04]  /*1caa0*/  LDL.LU R27, [R1+0xa4] ;  /* 0x0000a400011b7983 */ /* 0x001ee80000300800 */
[----:B------:R-:W3:Y:S04]  /*1cab0*/  LDL.LU R28, [R1+0xa0] ;  /* 0x0000a000011c7983 */ /* 0x000ee80000300800 */
[----:B--2---:R0:W-:Y:S04]  /*1cac0*/  STL [R1+0x15c], R23 ;  /* 0x00015c1701007387 */ /* 0x0041e80000100800 */
[----:B0-----:R-:W2:Y:S04]  /*1cad0*/  LDL.LU R23, [R1+0x159c] ;  /* 0x00159c0001177983 */ /* 0x001ea80000300800 */
[----:B------:R-:W2:Y:S04]  /*1cae0*/  LDL R14, [R1+0xcf4] ;  /* 0x000cf400010e7983 */ /* 0x000ea80000100800 */
[----:B------:R-:W2:Y:S01]  /*1caf0*/  LDL R15, [R1+0xcf8] ;  /* 0x000cf800010f7983 */ /* 0x000ea20000100800 */
[----:B------:R-:W-:-:S02]  /*1cb00*/  PRMT R0, RZ, 0x7610, R0 ;  /* 0x00007610ff007816 */ /* 0x000fc40000000000 */
[----:B------:R-:W-:-:S05]  /*1cb10*/  LOP3.LUT R2, R2, 0x10, RZ, 0x3c, !PT ;  /* 0x0000001002027812 */ /* 0x000fca00078e3cff */
[----:B------:R-:W-:Y:S04]  /*1cb20*/  STS.U16 [R2+0x8080], R20 ;  /* 0x0080801402007388 */ /* 0x000fe80000000400 */
[----:B------:R-:W-:Y:S04]  /*1cb30*/  STS.U16 [R2+0x8180], R21 ;  /* 0x0081801502007388 */ /* 0x000fe80000000400 */
[----:B------:R-:W-:Y:S01]  /*1cb40*/  STS.U16 [R2+0x8280], R22 ;  /* 0x0082801602007388 */ /* 0x000fe20000000400 */
[----:B--2---:R-:W-:-:S04]  /*1cb50*/  @!P0 LOP3.LUT R15, R15, R14, RZ, 0x3c, !PT ;  /* 0x0000000e0f0f8212 */ /* 0x004fc800078e3cff */
[----:B------:R-:W-:-:S04]  /*1cb60*/  @!P0 LOP3.LUT R14, R15, R14, RZ, 0x3c, !PT ;  /* 0x0000000e0f0e8212 */ /* 0x000fc800078e3cff */
[----:B------:R-:W-:-:S05]  /*1cb70*/  @!P0 LOP3.LUT R15, R15, R14, RZ, 0x3c, !PT ;  /* 0x0000000e0f0f8212 */ /* 0x000fca00078e3cff */
[----:B------:R0:W2:Y:S04]  /*1cb80*/  @!P0 LDG.E.U16 R0, [R14.64] ;  /* 0x0000000c0e008981 */ /* 0x0000a8000c1e1500 */
[----:B0-----:R-:W2:Y:S04]  /*1cb90*/  LDL R15, [R1+0xcd4] ;  /* 0x000cd400010f7983 */ /* 0x001ea80000100800 */
[----:B------:R0:W-:Y:S04]  /*1cba0*/  STS.U16 [R2+0x8380], R23 ;  /* 0x0083801702007388 */ /* 0x0001e80000000400 */
[----:B0-----:R-:W0:Y:S01]  /*1cbb0*/  S2R R2, SR_TID.X ;  /* 0x0000000000027919 */ /* 0x001e220000002100 */
[----:B------:R-:W-:-:S02]  /*1cbc0*/  @!P0 IMAD.MOV.U32 R14, RZ, RZ, R29 ;  /* 0x000000ffff0e8224 */ /* 0x000fc400078e001d */
[----:B0-----:R-:W-:-:S05]  /*1cbd0*/  IMAD.SHL.U32 R2, R2, 0x2, RZ ;  /* 0x0000000202027824 */ /* 0x001fca00078e00ff */
[----:B------:R-:W-:-:S05]  /*1cbe0*/  LOP3.LUT R2, R2, 0x7e, RZ, 0xc0, !PT ;  /* 0x0000007e02027812 */ /* 0x000fca00078ec0ff */
[----:B------:R0:W-:Y:S02]  /*1cbf0*/  STS.U16 [R2], R24 ;  /* 0x0000001802007388 */ /* 0x0001e40000000400 */
[----:B0-----:R-:W-:-:S06]  /*1cc00*/  PRMT R2, RZ, 0x7610, R2 ;  /* 0x00007610ff027816 */ /* 0x001fcc0000000002 */
[----:B--2---:R-:W2:Y:S04]  /*1cc10*/  @!P0 LDG.E.U16 R2, [R14.64] ;  /* 0x0000000c0e028981 */ /* 0x004ea8000c1e1500 */
[----:B------:R0:W-:Y:S04]  /*1cc20*/  STL [R1+0x158], R0 ;  /* 0x0001580001007387 */ /* 0x0001e80000100800 */
[----:B0-----:R-:W3:Y:S04]  /*1cc30*/  LDL.LU R0, [R1+0x9c] ;  /* 0x00009c0001007983 */ /* 0x001ee80000300800 */
[----:B------:R-:W3:Y:S04]  /*1cc40*/  LDL.LU R29, [R1+0x98] ;  /* 0x00009800011d7983 */ /* 0x000ee80000300800 */
[----:B--2---:R0:W-:Y:S04]  /*1cc50*/  STL [R1+0x154], R2 ;  /* 0x0001540201007387 */ /* 0x0041e80000100800 */
[----:B------:R-:W2:Y:S04]  /*1cc60*/  LDL R14, [R1+0xcb4] ;  /* 0x000cb400010e7983 */ /* 0x000ea80000100800 */
[----:B------:R-:W2:Y:S04]  /*1cc70*/  LDL R15, [R1+0xcb8] ;  /* 0x000cb800010f7983 */ /* 0x000ea80000100800 */
[----:B0-----:R-:W0:Y:S02]  /*1cc80*/  S2R R2, SR_TID.X ;  /* 0x0000000000027919 */ /* 0x001e240000002100 */
[----:B0-----:R-:W-:-:S05]  /*1cc90*/  IMAD.SHL.U32 R2, R2, 0x2, RZ ;  /* 0x0000000202027824 */ /* 0x001fca00078e00ff */
[----:B------:R-:W-:-:S05]  /*1cca0*/  LOP3.LUT R2, R2, 0x7e, RZ, 0xc0, !PT ;  /* 0x0000007e02027812 */ /* 0x000fca00078ec0ff */
[----:B------:R0:W-:Y:S02]  /*1ccb0*/  STS.U16 [R2+0x200], R25 ;  /* 0x0002001902007388 */ /* 0x0001e40000000400 */
[----:B0-----:R-:W-:Y:S02]  /*1ccc0*/  PRMT R2, RZ, 0x7610, R2 ;  /* 0x00007610ff027816 */ /* 0x001fe40000000002 */
[----:B--2---:R-:W-:-:S04]  /*1ccd0*/  @!P0 LOP3.LUT R15, R15, R14, RZ, 0x3c, !PT ;  /* 0x0000000e0f0f8212 */ /* 0x004fc800078e3cff */
[----:B------:R-:W-:-:S04]  /*1cce0*/  @!P0 LOP3.LUT R14, R15, R14, RZ, 0x3c, !PT ;  /* 0x0000000e0f0e8212 */ /* 0x000fc800078e3cff */
[----:B------:R-:W-:-:S05]  /*1ccf0*/  @!P0 LOP3.LUT R15, R15, R14, RZ, 0x3c, !PT ;  /* 0x0000000e0f0f8212 */ /* 0x000fca00078e3cff */
[----:B------:R-:W2:Y:S04]  /*1cd00*/  @!P0 LDG.E.U16 R2, [R14.64] ;  /* 0x0000000c0e028981 */ /* 0x000ea8000c1e1500 */
        /* <DEDUP_REMOVED lines=20> */
[----:B------:R-:W3:Y:S01]  /*1ce50*/  LDL.LU R4, [R1+0x90] ;  /* 0x0000900001047983 */ /* 0x000ee20000300800 */
[----:B--2---:R-:W-:-:S04]  /*1ce60*/  @!P0 LOP3.LUT R15, R15, R14, RZ, 0x3c, !PT ;  /* 0x0000000e0f0f8212 */ /* 0x004fc800078e3cff */
[----:B------:R-:W-:-:S04]  /*1ce70*/  @!P0 LOP3.LUT R14, R15, R14, RZ, 0x3c, !PT ;  /* 0x0000000e0f0e8212 */ /* 0x000fc800078e3cff */
[----:B------:R-:W-:-:S05]  /*1ce80*/  @!P0 LOP3.LUT R15, R15, R14, RZ, 0x3c, !PT ;  /* 0x0000000e0f0f8212 */ /* 0x000fca00078e3cff */
[----:B------:R-:W2:Y:S04]  /*1ce90*/  @!P0 LDG.E.U16 R2, [R14.64] ;  /* 0x0000000c0e028981 */ /* 0x000ea8000c1e1500 */
[----:B--2---:R0:W-:Y:S04]  /*1cea0*/  STL [R1+0x148], R2 ;  /* 0x0001480201007387 */ /* 0x0041e80000100800 */
[----:B------:R-:W2:Y:S04]  /*1ceb0*/  LDL R14, [R1+0xc54] ;  /* 0x000c5400010e7983 */ /* 0x000ea80000100800 */
[----:B------:R-:W2:Y:S04]  /*1cec0*/  LDL R15, [R1+0xc58] ;  /* 0x000c5800010f7983 */ /* 0x000ea80000100800 */
[----:B0-----:R-:W0:Y:S01]  /*1ced0*/  S2R R2, SR_TID.X ;  /* 0x0000000000027919 */ /* 0x001e220000002100 */
[----:B------:R-:W-:Y:S01]  /*1cee0*/  PRMT R5, RZ, 0x7610, R5 ;  /* 0x00007610ff057816 */ /* 0x000fe20000000005 */
[----:B0-----:R-:W-:-:S05]  /*1cef0*/  IMAD.SHL.U32 R2, R2, 0x2, RZ ;  /* 0x0000000202027824 */ /* 0x001fca00078e00ff */
[----:B------:R-:W-:-:S05]  /*1cf00*/  LOP3.LUT R2, R2, 0x7e, RZ, 0xc0, !PT ;  /* 0x0000007e02027812 */ /* 0x000fca00078ec0ff */
[----:B---3--:R0:W-:Y:S04]  /*1cf10*/  STS.U16 [R2+0x800], R27 ;  /* 0x0008001b02007388 */ /* 0x0081e80000000400 */
[----:B0-----:R-:W3:Y:S01]  /*1cf20*/  LDL.LU R27, [R1+0x1598] ;  /* 0x00159800011b7983 */ /* 0x001ee20000300800 */
[----:B--2---:R-:W-:-:S04]  /*1cf30*/  @!P0 LOP3.LUT R15, R15, R14, RZ, 0x3c, !PT ;  /* 0x0000000e0f0f8212 */ /* 0x004fc800078e3cff */
[----:B------:R-:W-:-:S04]  /*1cf40*/  @!P0 LOP3.LUT R14, R15, R14, RZ, 0x3c, !PT ;  /* 0x0000000e0f0e8212 */ /* 0x000fc800078e3cff */
[----:B------:R-:W-:-:S05]  /*1cf50*/  @!P0 LOP3.LUT R15, R15, R14, RZ, 0x3c, !PT ;  /* 0x0000000e0f0f8212 */ /* 0x000fca00078e3cff */
[----:B------:R0:W2:Y:S04]  /*1cf60*/  @!P0 LDG.E.U16 R5, [R14.64] ;  /* 0x0000000c0e058981 */ /* 0x0000a8000c1e1500 */
[----:B0-----:R-:W2:Y:S04]  /*1cf70*/  LDL R14, [R1+0xc34] ;  /* 0x000c3400010e7983 */ /* 0x001ea80000100800 */
[----:B------:R-:W2:Y:S04]  /*1cf80*/  LDL R15, [R1+0xc38] ;  /* 0x000c3800010f7983 */ /* 0x000ea80000100800 */
[----:B------:R0:W-:Y:S02]  /*1cf90*/  STS.U16 [R2+0xa00], R28 ;  /* 0x000a001c02007388 */ /* 0x0001e40000000400 */
[----:B0-----:R-:W-:-:S02]  /*1cfa0*/  PRMT R2, RZ, 0x7610, R2 ;  /* 0x00007610ff027816 */ /* 0x001fc40000000002 */
[----:B------:R-:W3:Y:S01]  /*1cfb0*/  LDL R28, [R1+0xbd8] ;  /* 0x000bd800011c7983 */ /* 0x000ee20000100800 */
[----:B--2---:R-:W-:-:S04]  /*1cfc0*/  @!P0 LOP3.LUT R15, R15, R14, RZ, 0x3c, !PT ;  /* 0x0000000e0f0f8212 */ /* 0x004fc800078e3cff */
[----:B------:R-:W-:-:S04]  /*1cfd0*/  @!P0 LOP3.LUT R14, R15, R14, RZ, 0x3c, !PT ;  /* 0x0000000e0f0e8212 */ /* 0x000fc800078e3cff */
[----:B------:R-:W-:-:S05]  /*1cfe0*/  @!P0 LOP3.LUT R15, R15, R14, RZ, 0x3c, !PT ;  /* 0x0000000e0f0f8212 */ /* 0x000fca00078e3cff */
[----:B------:R-:W2:Y:S04]  /*1cff0*/  @!P0 LDG.E.U16 R2, [R14.64] ;  /* 0x0000000c0e028981 */ /* 0x000ea8000c1e1500 */
[----:B------:R0:W-:Y:S04]  /*1d000*/  STL [R1+0x144], R5 ;  /* 0x0001440501007387 */ /* 0x0001e80000100800 */
[----:B0-----:R-:W4:Y:S04]  /*1d010*/  LDL.LU R5, [R1+0x88] ;  /* 0x0000880001057983 */ /* 0x001f280000300800 */
[----:B--2---:R0:W-:Y:S04]  /*1d020*/  STL [R1+0x140], R2 ;  /* 0x0001400201007387 */ /* 0x0041e80000100800 */
[----:B------:R-:W2:Y:S04]  /*1d030*/  LDL R14, [R1+0xc14] ;  /* 0x000c1400010e7983 */ /* 0x000ea80000100800 */
[----:B------:R-:W2:Y:S04]  /*1d040*/  LDL R15, [R1+0xc18] ;  /* 0x000c1800010f7983 */ /* 0x000ea80000100800 */
[----:B0-----:R-:W0:Y:S01]  /*1d050*/  S2R R2, SR_TID.X ;  /* 0x0000000000027919 */ /* 0x001e220000002100 */
[----:B---3--:R-:W-:Y:S01]  /*1d060*/  PRMT R27, RZ, 0x7610, R27 ;  /* 0x00007610ff1b7816 */ /* 0x008fe2000000001b */
[----:B0-----:R-:W-:-:S05]  /*1d070*/  IMAD.SHL.U32 R2, R2, 0x2, RZ ;  /* 0x0000000202027824 */ /* 0x001fca00078e00ff */
[----:B------:R-:W-:-:S05]  /*1d080*/  LOP3.LUT R2, R2, 0x7e, RZ, 0xc0, !PT ;  /* 0x0000007e02027812 */ /* 0x000fca00078ec0ff */
[----:B------:R0:W-:Y:S04]  /*1d090*/  STS.U16 [R2+0xc00], R0 ;  /* 0x000c000002007388 */ /* 0x0001e80000000400 */
        /* <DEDUP_REMOVED lines=9> */
[----:B--2---:R-:W-:-:S04]  /*1d130*/  @!P0 LOP3.LUT R15, R15, R14, RZ, 0x3c, !PT ;  /* 0x0000000e0f0f8212 */ /* 0x004fc800078e3cff */
[----:B------:R-:W-:-:S04]  /*1d140*/  @!P0 LOP3.LUT R14, R15, R14, RZ, 0x3c, !PT ;  /* 0x0000000e0f0e8212 */ /* 0x000fc800078e3cff */
[----:B------:R-:W-:-:S05]  /*1d150*/  @!P0 LOP3.LUT R15, R15, R14, RZ, 0x3c, !PT ;  /* 0x0000000e0f0f8212 */ /* 0x000fca00078e3cff */
[----:B------:R-:W2:Y:S04]  /*1d160*/  @!P0 LDG.E.U16 R2, [R14.64] ;  /* 0x0000000c0e028981 */ /* 0x000ea8000c1e1500 */
[----:B------:R0:W-:Y:S04]  /*1d170*/  STL [R1+0x13c], R27 ;  /* 0x00013c1b01007387 */ /* 0x0001e80000100800 */
[----:B0-----:R-:W4:Y:S04]  /*1d180*/  LDL R27, [R1+0xb98] ;  /* 0x000b9800011b7983 */ /* 0x001f280000100800 */
[----:B------:R-:W4:Y:S04]  /*1d190*/  LDL.LU R29, [R1+0x80] ;  /* 0x00008000011d7983 */ /* 0x000f280000300800 */
[----:B--2---:R0:W-:Y:S04]  /*1d1a0*/  STL [R1+0x138], R2 ;  /* 0x0001380201007387 */ /* 0x0041e80000100800 */
[----:B------:R-:W2:Y:S04]  /*1d1b0*/  LDL.LU R14, [R1+0x94] ;  /* 0x00009400010e7983 */ /* 0x000ea80000300800 */
[----:B------:R-:W4:Y:S04]  /*1d1c0*/  LDL R15, [R1+0xbd4] ;  /* 0x000bd400010f7983 */ /* 0x000f280000100800 */
[----:B0-----:R-:W0:Y:S01]  /*1d1d0*/  S2R R2, SR_TID.X ;  /* 0x0000000000027919 */ /* 0x001e220000002100 */
[----:B---3--:R-:W-:Y:S01]  /*1d1e0*/  PRMT R0, RZ, 0x7610, R0 ;  /* 0x00007610ff007816 */ /* 0x008fe20000000000 */
[----:B0-----:R-:W-:-:S05]  /*1d1f0*/  IMAD.SHL.U32 R2, R2, 0x2, RZ ;  /* 0x0000000202027824 */ /* 0x001fca00078e00ff */
[----:B------:R-:W-:-:S05]  /*1d200*/  LOP3.LUT R2, R2, 0x7e, RZ, 0xc0, !PT ;  /* 0x0000007e02027812 */ /* 0x000fca00078ec0ff */
[----:B--2---:R0:W-:Y:S02]  /*1d210*/  STS.U16 [R2+0x1000], R14 ;  /* 0x0010000e02007388 */ /* 0x0041e40000000400 */
[----:B0-----:R-:W-:Y:S02]  /*1d220*/  @!P0 IMAD.MOV.U32 R14, RZ, RZ, R28 ;  /* 0x000000ffff0e8224 */ /* 0x001fe400078e001c */
[----:B------:R0:W-:Y:S04]  /*1d230*/  STS.U16 [R2+0x1200], R4 ;  /* 0x0012000402007388 */ /* 0x0001e80000000400 */
[----:B----4-:R1:W2:Y:S04]  /*1d240*/  @!P0 LDG.E.U16 R0, [R14.64] ;  /* 0x0000000c0e008981 */ /* 0x0102a8000c1e1500 */
[----:B------:R-:W3:Y:S04]  /*1d250*/  LDL R28, [R1+0xb58] ;  /* 0x000b5800011c7983 */ /* 0x000ee80000100800 */
[----:B-1----:R-:W4:Y:S04]  /*1d260*/  LDL R14, [R1+0xbb4] ;  /* 0x000bb400010e7983 */ /* 0x002f280000100800 */
[----:B------:R-:W4:Y:S01]  /*1d270*/  LDL R15, [R1+0xbb8] ;  /* 0x000bb800010f7983 */ /* 0x000f220000100800 */
[----:B0-----:R-:W-:-:S02]  /*1d280*/  PRMT R2, RZ, 0x7610, R2 ;  /* 0x00007610ff027816 */ /* 0x001fc40000000002 */
[----:B----4-:R-:W-:-:S04]  /*1d290*/  @!P0 LOP3.LUT R15, R15, R14, RZ, 0x3c, !PT ;  /* 0x0000000e0f0f8212 */ /* 0x010fc800078e3cff */
[----:B------:R-:W-:-:S04]  /*1d2a0*/  @!P0 LOP3.LUT R14, R15, R14, RZ, 0x3c, !PT ;  /* 0x0000000e0f0e8212 */ /* 0x000fc800078e3cff */
[----:B------:R-:W-:-:S05]  /*1d2b0*/  @!P0 LOP3.LUT R15, R15, R14, RZ, 0x3c, !PT ;  /* 0x0000000e0f0f8212 */ /* 0x000fca00078e3cff */
[----:B------:R-:W4:Y:S04]  /*1d2c0*/  @!P0 LDG.E.U16 R2, [R14.64] ;  /* 0x0000000c0e028981 */ /* 0x000f28000c1e1500 */
[----:B--2---:R0:W-:Y:S04]  /*1d2d0*/  STL [R1+0x134], R0 ;  /* 0x0001340001007387 */ /* 0x0041e80000100800 */
[----:B0-----:R-:W2:Y:S04]  /*1d2e0*/  LDL.LU R0, [R1+0x78] ;  /* 0x0000780001007983 */ /* 0x001ea80000300800 */
[----:B------:R-:W2:Y:S04]  /*1d2f0*/  LDL.LU R4, [R1+0x1590] ;  /* 0x0015900001047983 */ /* 0x000ea80000300800 */
[----:B----4-:R0:W-:Y:S04]  /*1d300*/  STL [R1+0x130], R2 ;  /* 0x0001300201007387 */ /* 0x0101e80000100800 */
[----:B------:R-:W4:Y:S04]  /*1d310*/  LDL.LU R14, [R1+0x8c] ;  /* 0x00008c00010e7983 */ /* 0x000f280000300800 */
[----:B------:R-:W3:Y:S04]  /*1d320*/  LDL R15, [R1+0xb94] ;  /* 0x000b9400010f7983 */ /* 0x000ee80000100800 */
[----:B0-----:R-:W0:Y:S01]  /*1d330*/  S2R R2, SR_TID.X ;  /* 0x0000000000027919 */ /* 0x001e220000002100 */
[----:B--2---:R-:W-:Y:S01]  /*1d340*/  PRMT R4, RZ, 0x7610, R4 ;  /* 0x00007610ff047816 */ /* 0x004fe20000000004 */
[----:B0-----:R-:W-:-:S05]  /*1d350*/  IMAD.SHL.U32 R2, R2, 0x2, RZ ;  /* 0x0000000202027824 */ /* 0x001fca00078e00ff */
[----:B------:R-:W-:-:S05]  /*1d360*/  LOP3.LUT R2, R2, 0x7e, RZ, 0xc0, !PT ;  /* 0x0000007e02027812 */ /* 0x000fca00078ec0ff */
[----:B----4-:R0:W-:Y:S02]  /*1d370*/  STS.U16 [R2+0x1400], R14 ;  /* 0x0014000e02007388 */ /* 0x0101e40000000400 */
[----:B0-----:R-:W-:-:S05]  /*1d380*/  @!P0 IMAD.MOV.U32 R14, RZ, RZ, R27 ;  /* 0x000000ffff0e8224 */ /* 0x001fca00078e001b */
[----:B---3--:R0:W2:Y:S04]  /*1d390*/  @!P0 LDG.E.U16 R4, [R14.64] ;  /* 0x0000000c0e048981 */ /* 0x0080a8000c1e1500 */
[----:B0-----:R-:W3:Y:S04]  /*1d3a0*/  LDL R14, [R1+0xb74] ;  /* 0x000b7400010e7983 */ /* 0x001ee80000100800 */
[----:B------:R-:W3:Y:S04]  /*1d3b0*/  LDL R15, [R1+0xb78] ;  /* 0x000b7800010f7983 */ /* 0x000ee80000100800 */
[----:B------:R0:W-:Y:S02]  /*1d3c0*/  STS.U16 [R2+0x1600], R5 ;  /* 0x0016000502007388 */ /* 0x0001e40000000400 */
[----:B0-----:R-:W-:-:S02]  /*1d3d0*/  PRMT R2, RZ, 0x7610, R2 ;  /* 0x00007610ff027816 */ /* 0x001fc40000000002 */
[----:B---3--:R-:W-:-:S04]  /*1d3e0*/  @!P0 LOP3.LUT R15, R15, R14, RZ, 0x3c, !PT ;  /* 0x0000000e0f0f8212 */ /* 0x008fc800078e3cff */
[----:B------:R-:W-:-:S04]  /*1d3f0*/  @!P0 LOP3.LUT R14, R15, R14, RZ, 0x3c, !PT ;  /* 0x0000000e0f0e8212 */ /* 0x000fc800078e3cff */
[----:B------:R-:W-:-:S05]  /*1d400*/  @!P0 LOP3.LUT R15, R15, R14, RZ, 0x3c, !PT ;  /* 0x0000000e0f0f8212 */ /* 0x000fca00078e3cff */
[----:B------:R-:W3:Y:S04]  /*1d410*/  @!P0 LDG.E.U16 R2, [R14.64] ;  /* 0x0000000c0e028981 */ /* 0x000ee8000c1e1500 */
[----:B--2---:R0:W-:Y:S04]  /*1d420*/  STL [R1+0x12c], R4 ;  /* 0x00012c0401007387 */ /* 0x0041e80000100800 */
[----:B0-----:R-:W2:Y:S04]  /*1d430*/  LDL R4, [R1+0xb18] ;  /* 0x000b180001047983 */ /* 0x001ea80000100800 */
[----:B------:R-:W4:Y:S04]  /*1d440*/  LDL.LU R27, [R1+0x70] ;  /* 0x00007000011b7983 */ /* 0x000f280000300800 */
[----:B------:R-:W2:Y:S04]  /*1d450*/  LDL.LU R5, [R1+0x158c] ;  /* 0x00158c0001057983 */ /* 0x000ea80000300800 */
[----:B---3--:R0:W-:Y:S04]  /*1d460*/  STL [R1+0x128], R2 ;  /* 0x0001280201007387 */ /* 0x0081e80000100800 */
[----:B------:R-:W3:Y:S04]  /*1d470*/  LDL.LU R14, [R1+0x84] ;  /* 0x00008400010e7983 */ /* 0x000ee80000300800 */
[----:B------:R-:W2:Y:S04]  /*1d480*/  LDL R15, [R1+0xb54] ;  /* 0x000b5400010f7983 */ /* 0x000ea80000100800 */
[----:B0-----:R-:W0:Y:S01]  /*1d490*/  S2R R2, SR_TID.X ;  /* 0x0000000000027919 */ /* 0x001e220000002100 */
[----:B------:R-:W-:Y:S01]  /*1d4a0*/  PRMT R6, RZ, 0x7610, R6 ;  /* 0x00007610ff067816 */ /* 0x000fe20000000006 */
[----:B0-----:R-:W-:-:S05]  /*1d4b0*/  IMAD.SHL.U32 R2, R2, 0x2, RZ ;  /* 0x0000000202027824 */ /* 0x001fca00078e00ff */
[----:B------:R-:W-:-:S05]  /*1d4c0*/  LOP3.LUT R2, R2, 0x7e, RZ, 0xc0, !PT ;  /* 0x0000007e02027812 */ /* 0x000fca00078ec0ff */
[----:B---3--:R0:W-:Y:S02]  /*1d4d0*/  STS.U16 [R2+0x1800], R14 ;  /* 0x0018000e02007388 */ /* 0x0081e40000000400 */
[----:B0-----:R-:W-:Y:S02]  /*1d4e0*/  @!P0 IMAD.MOV.U32 R14, RZ, RZ, R28 ;  /* 0x000000ffff0e8224 */ /* 0x001fe400078e001c */
[----:B------:R0:W-:Y:S04]  /*1d4f0*/  STS.U16 [R2+0x1a00], R29 ;  /* 0x001a001d02007388 */ /* 0x0001e80000000400 */
[----:B--2---:R1:W2:Y:S04]  /*1d500*/  @!P0 LDG.E.U16 R6, [R14.64] ;  /* 0x0000000c0e068981 */ /* 0x0042a8000c1e1500 */
[----:B------:R-:W3:Y:S04]  /*1d510*/  LDL R28, [R1+0xad4] ;  /* 0x000ad400011c7983 */ /* 0x000ee80000100800 */
[----:B-1----:R-:W2:Y:S04]  /*1d520*/  LDL R14, [R1+0xb34] ;  /* 0x000b3400010e7983 */ /* 0x002ea80000100800 */
[----:B------:R-:W2:Y:S01]  /*1d530*/  LDL R15, [R1+0xb38] ;  /* 0x000b3800010f7983 */ /* 0x000ea20000100800 */
[----:B0-----:R-:W-:-:S02]  /*1d540*/  PRMT R2, RZ, 0x7610, R2 ;  /* 0x00007610ff027816 */ /* 0x001fc40000000002 */
[----:B--2---:R-:W-:-:S04]  /*1d550*/  @!P0 LOP3.LUT R15, R15, R14, RZ, 0x3c, !PT ;  /* 0x0000000e0f0f8212 */ /* 0x004fc800078e3cff */
[----:B------:R-:W-:-:S04]  /*1d560*/  @!P0 LOP3.LUT R14, R15, R14, RZ, 0x3c, !PT ;  /* 0x0000000e0f0e8212 */ /* 0x000fc800078e3cff */
[----:B------:R-:W-:-:S05]  /*1d570*/  @!P0 LOP3.LUT R15, R15, R14, RZ, 0x3c, !PT ;  /* 0x0000000e0f0f8212 */ /* 0x000fca00078e3cff */
[----:B------:R-:W2:Y:S04]  /*1d580*/  @!P0 LDG.E.U16 R2, [R14.64] ;  /* 0x0000000c0e028981 */ /* 0x000ea8000c1e1500 */
[----:B------:R0:W-:Y:S04]  /*1d590*/  STL [R1+0x124], R6 ;  /* 0x0001240601007387 */ /* 0x0001e80000100800 */
[----:B0-----:R-:W3:Y:S04]  /*1d5a0*/  LDL R6, [R1+0xad8] ;  /* 0x000ad80001067983 */ /* 0x001ee80000100800 */
[----:B------:R-:W3:Y:S04]  /*1d5b0*/  LDL.LU R29, [R1+0x1588] ;  /* 0x00158800011d7983 */ /* 0x000ee80000300800 */
[----:B--2---:R0:W-:Y:S04]  /*1d5c0*/  STL [R1+0x120], R2 ;  /* 0x0001200201007387 */ /* 0x0041e80000100800 */
[----:B------:R-:W2:Y:S04]  /*1d5d0*/  LDL.LU R14, [R1+0x7c] ;  /* 0x00007c00010e7983 */ /* 0x000ea80000300800 */
[----:B------:R-:W3:Y:S04]  /*1d5e0*/  LDL R15, [R1+0xb14] ;  /* 0x000b1400010f7983 */ /* 0x000ee80000100800 */
[----:B0-----:R-:W0:Y:S02]  /*1d5f0*/  S2R R2, SR_TID.X ;  /* 0x0000000000027919 */ /* 0x001e240000002100 */
[----:B0-----:R-:W-:-:S05]  /*1d600*/  IMAD.SHL.U32 R2, R2, 0x2, RZ ;  /* 0x0000000202027824 */ /* 0x001fca00078e00ff */
[----:B------:R-:W-:-:S05]  /*1d610*/  LOP3.LUT R2, R2, 0x7e, RZ, 0xc0, !PT ;  /* 0x0000007e02027812 */ /* 0x000fca00078ec0ff */
[----:B--2---:R0:W-:Y:S02]  /*1d620*/  STS.U16 [R2+0x1c00], R14 ;  /* 0x001c000e02007388 */ /* 0x0041e40000000400 */
[----:B0-----:R-:W-:Y:S01]  /*1d630*/  PRMT R2, RZ, 0x7610, R2 ;  /* 0x00007610ff027816 */ /* 0x001fe20000000002 */
[----:B------:R-:W-:Y:S02]  /*1d640*/  @!P0 IMAD.MOV.U32 R14, RZ, RZ, R4 ;  /* 0x000000ffff0e8224 */ /* 0x000fe400078e0004 */
[----:B------:R-:W2:Y:S04]  /*1d650*/  LDL.LU R4, [R1+0x64] ;  /* 0x0000640001047983 */ /* 0x000ea80000300800 */
[----:B---3--:R-:W3:Y:S04]  /*1d660*/  @!P0 LDG.E.U16 R2, [R14.64] ;  /* 0x0000000c0e028981 */ /* 0x008ee8000c1e1500 */
[----:B---3--:R0:W-:Y:S04]  /*1d670*/  STL [R1+0x11c], R2 ;  /* 0x00011c0201007387 */ /* 0x0081e80000100800 */
[----:B------:R-:W3:Y:S04]  /*1d680*/  LDL R14, [R1+0xaf4] ;  /* 0x000af400010e7983 */ /* 0x000ee80000100800 */
[----:B------:R-:W3:Y:S04]  /*1d690*/  LDL R15, [R1+0xaf8] ;  /* 0x000af800010f7983 */ /* 0x000ee80000100800 */
[----:B0-----:R-:W0:Y:S01]  /*1d6a0*/  S2R R2, SR_TID.X ;  /* 0x0000000000027919 */ /* 0x001e220000002100 */
[----:B------:R-:W-:Y:S01]  /*1d6b0*/  PRMT R29, RZ, 0x7610, R29 ;  /* 0x00007610ff1d7816 */ /* 0x000fe2000000001d */
[----:B0-----:R-:W-:-:S05]  /*1d6c0*/  IMAD.SHL.U32 R2, R2, 0x2, RZ ;  /* 0x0000000202027824 */ /* 0x001fca00078e00ff */
[----:B------:R-:W-:-:S05]  /*1d6d0*/  LOP3.LUT R2, R2, 0x7e, RZ, 0xc0, !PT ;  /* 0x0000007e02027812 */ /* 0x000fca00078ec0ff */
[----:B------:R0:W-:Y:S04]  /*1d6e0*/  STS.U16 [R2+0x1e00], R0 ;  /* 0x001e000002007388 */ /* 0x0001e80000000400 */
[----:B0-----:R-:W2:Y:S01]  /*1d6f0*/  LDL.LU R0, [R1+0x1584] ;  /* 0x0015840001007983 */ /* 0x001ea20000300800 */
[----:B---3--:R-:W-:-:S04]  /*1d700*/  @!P0 LOP3.LUT R15, R15, R14, RZ, 0x3c, !PT ;  /* 0x0000000e0f0f8212 */ /* 0x008fc800078e3cff */
[----:B------:R-:W-:-:S04]  /*1d710*/  @!P0 LOP3.LUT R14, R15, R14, RZ, 0x3c, !PT ;  /* 0x0000000e0f0e8212 */ /* 0x000fc800078e3cff */
[----:B------:R-:W-:-:S05]  /*1d720*/  @!P0 LOP3.LUT R15, R15, R14, RZ, 0x3c, !PT ;  /* 0x0000000e0f0f8212 */ /* 0x000fca00078e3cff */
[----:B------:R0:W3:Y:S04]  /*1d730*/  @!P0 LDG.E.U16 R29, [R14.64] ;  /* 0x0000000c0e1d8981 */ /* 0x0000e8000c1e1500 */
[----:B0-----:R-:W2:Y:S01]  /*1d740*/  LDL.LU R15, [R1+0x74] ;  /* 0x00007400010f7983 */ /* 0x001ea20000300800 */
[----:B------:R-:W-:-:S03]  /*1d750*/  @!P0 IMAD.MOV.U32 R14, RZ, RZ, R6 ;  /* 0x000000ffff0e8224 */ /* 0x000fc600078e0006 */
[----:B--2---:R0:W-:Y:S02]  /*1d760*/  STS.U16 [R2+0x2000], R15 ;  /* 0x0020000f02007388 */ /* 0x0041e40000000400 */
[----:B0-----:R-:W-:Y:S01]  /*1d770*/  PRMT R2, RZ, 0x7610, R2 ;  /* 0x00007610ff027816 */ /* 0x001fe20000000002 */
[----:B------:R-:W-:-:S05]  /*1d780*/  @!P0 IMAD.MOV.U32 R15, RZ, RZ, R28 ;  /* 0x000000ffff0f8224 */ /* 0x000fca00078e001c */
[----:B------:R-:W2:Y:S04]  /*1d790*/  @!P0 LDG.E.U16 R2, [R14.64] ;  /* 0x0000000c0e028981 */ /* 0x000ea8000c1e1500 */
[----:B---3--:R0:W-:Y:S04]  /*1d7a0*/  STL [R1+0x118], R29 ;  /* 0x0001181d01007387 */ /* 0x0081e80000100800 */
[----:B0-----:R-:W3:Y:S04]  /*1d7b0*/  LDL.LU R29, [R1+0x60] ;  /* 0x00006000011d7983 */ /* 0x001ee80000300800 */
[----:B------:R-:W3:Y:S04]  /*1d7c0*/  LDL R28, [R1+0xa78] ;  /* 0x000a7800011c7983 */ /* 0x000ee80000100800 */
[----:B------:R-:W3:Y:S04]  /*1d7d0*/  LDL.LU R6, [R1+0x5c] ;  /* 0x00005c0001067983 */ /* 0x000ee80000300800 */
[----:B--2---:R0:W-:Y:S04]  /*1d7e0*/  STL [R1+0x114], R2 ;  /* 0x0001140201007387 */ /* 0x0041e80000100800 */
[----:B------:R-:W2:Y:S04]  /*1d7f0*/  LDL R14, [R1+0xab4] ;  /* 0x000ab400010e7983 */ /* 0x000ea80000100800 */
[----:B------:R-:W2:Y:S04]  /*1d800*/  LDL R15, [R1+0xab8] ;  /* 0x000ab800010f7983 */ /* 0x000ea80000100800 */
[----:B0-----:R-:W0:Y:S02]  /*1d810*/  S2R R2, SR_TID.X ;  /* 0x0000000000027919 */ /* 0x001e240000002100 */
[----:B0-----:R-:W-:-:S05]  /*1d820*/  IMAD.SHL.U32 R2, R2, 0x2, RZ ;  /* 0x0000000202027824 */ /* 0x001fca00078e00ff */
[----:B------:R-:W-:-:S05]  /*1d830*/  LOP3.LUT R2, R2, 0x7e, RZ, 0xc0, !PT ;  /* 0x0000007e02027812 */ /* 0x000fca00078ec0ff */
[----:B----4-:R0:W-:Y:S02]  /*1d840*/  STS.U16 [R2+0x2200], R27 ;  /* 0x0022001b02007388 */ /* 0x0101e40000000400 */
[----:B0-----:R-:W-:Y:S02]  /*1d850*/  PRMT R2, RZ, 0x7610, R2 ;  /* 0x00007610ff027816 */ /* 0x001fe40000000002 */
[----:B------:R-:W4:Y:S01]  /*1d860*/  LDL.LU R27, [R1+0x58] ;  /* 0x00005800011b7983 */ /* 0x000f220000300800 */
        /* <DEDUP_REMOVED lines=10> */
[----:B------:R0:W-:Y:S04]  /*1d910*/  STS.U16 [R2+0x2400], R0 ;  /* 0x0024000002007388 */ /* 0x0001e80000000400 */
[----:B0-----:R-:W3:Y:S01]  /*1d920*/  LDL.LU R0, [R1+0x1580] ;  /* 0x0015800001007983 */ /* 0x001ee20000300800 */
[----:B--2---:R-:W-:-:S04]  /*1d930*/  @!P0 LOP3.LUT R15, R15, R14, RZ, 0x3c, !PT ;  /* 0x0000000e0f0f8212 */ /* 0x004fc800078e3cff */
[----:B------:R-:W-:-:S04]  /*1d940*/  @!P0 LOP3.LUT R14, R15, R14, RZ, 0x3c, !PT ;  /* 0x0000000e0f0e8212 */ /* 0x000fc800078e3cff */
[----:B------:R-:W-:Y:S02]  /*1d950*/  @!P0 LOP3.LUT R15, R15, R14, RZ, 0x3c, !PT ;  /* 0x0000000e0f0f8212 */ /* 0x000fe400078e3cff */
[----:B---3--:R-:W-:-:S06]  /*1d960*/  PRMT R0, RZ, 0x7610, R0 ;  /* 0x00007610ff007816 */ /* 0x008fcc0000000000 */
[----:B------:R0:W2:Y:S04]  /*1d970*/  @!P0 LDG.E.U16 R0, [R14.64] ;  /* 0x0000000c0e008981 */ /* 0x0000a8000c1e1500 */
[----:B0-----:R-:W3:Y:S04]  /*1d980*/  LDL.LU R14, [R1+0x68] ;  /* 0x00006800010e7983 */ /* 0x001ee80000300800 */
[----:B------:R-:W4:Y:S01]  /*1d990*/  LDL R15, [R1+0xa74] ;  /* 0x000a7400010f7983 */ /* 0x000f220000100800 */
[----:B------:R-:W-:-:S03]  /*1d9a0*/  PRMT R7, RZ, 0x7610, R7 ;  /* 0x00007610ff077816 */ /* 0x000fc60000000007 */
[----:B--2---:R-:W-:Y:S04]  /*1d9b0*/  STL [R1+0x14f8], R0 ;  /* 0x0014f80001007387 */ /* 0x004fe80000100800 */
[----:B------:R-:W-:Y:S04]  /*1d9c0*/  STL [R1+0x14fc], R0 ;  /* 0x0014fc0001007387 */ /* 0x000fe80000100800 */
[----:B---3--:R0:W-:Y:S04]  /*1d9d0*/  STS.U16 [R2+0x2600], R14 ;  /* 0x0026000e02007388 */ /* 0x0081e80000000400 */
[----:B------:R-:W-:Y:S01]  /*1d9e0*/  STL [R1+0x1500], R0 ;  /* 0x0015000001007387 */ /* 0x000fe20000100800 */
[----:B0-----:R-:W-:-:S05]  /*1d9f0*/  @!P0 IMAD.MOV.U32 R14, RZ, RZ, R28 ;  /* 0x000000ffff0e8224 */ /* 0x001fca00078e001c */
[----:B----4-:R0:W2:Y:S04]  /*1da00*/  @!P0 LDG.E.U16 R7, [R14.64] ;  /* 0x0000000c0e078981 */ /* 0x0100a8000c1e1500 */
[----:B0-----:R-:W3:Y:S04]  /*1da10*/  LDL R14, [R1+0xa54] ;  /* 0x000a5400010e7983 */ /* 0x001ee80000100800 */
[----:B------:R-:W3:Y:S04]  /*1da20*/  LDL R15, [R1+0xa58] ;  /* 0x000a5800010f7983 */ /* 0x000ee80000100800 */
[----:B------:R0:W-:Y:S04]  /*1da30*/  STS.U16 [R2+0x2800], R4 ;  /* 0x0028000402007388 */ /* 0x0001e80000000400 */
[----:B------:R-:W4:Y:S01]  /*1da40*/  LDL.LU R28, [R1+0x50] ;  /* 0x00005000011c7983 */ /* 0x000f220000300800 */
[----:B0-----:R-:W-:-:S02]  /*1da50*/  PRMT R2, RZ, 0x7610, R2 ;  /* 0x00007610ff027816 */ /* 0x001fc40000000002 */
[----:B---3--:R-:W-:-:S04]  /*1da60*/  @!P0 LOP3.LUT R15, R15, R14, RZ, 0x3c, !PT ;  /* 0x0000000e0f0f8212 */ /* 0x008fc800078e3cff */
[----:B------:R-:W-:-:S04]  /*1da70*/  @!P0 LOP3.LUT R14, R15, R14, RZ, 0x3c, !PT ;  /* 0x0000000e0f0e8212 */ /* 0x000fc800078e3cff */
[----:B------:R-:W-:-:S05]  /*1da80*/  @!P0 LOP3.LUT R15, R15, R14, RZ, 0x3c, !PT ;  /* 0x0000000e0f0f8212 */ /* 0x000fca00078e3cff */
[----:B------:R-:W3:Y:S04]  /*1da90*/  @!P0 LDG.E.U16 R2, [R14.64] ;  /* 0x0000000c0e028981 */ /* 0x000ee8000c1e1500 */
[----:B--2---:R0:W-:Y:S04]  /*1daa0*/  STL [R1+0x108], R7 ;  /* 0x0001080701007387 */ /* 0x0041e80000100800 */
[----:B------:R-:W2:Y:S04]  /*1dab0*/  LDL R4, [R1+0x9f8] ;  /* 0x0009f80001047983 */ /* 0x000ea80000100800 */
[----:B0-----:R-:W2:Y:S04]  /*1dac0*/  LDL R7, [R1+0x9f4] ;  /* 0x0009f40001077983 */ /* 0x001ea80000100800 */
        /* <DEDUP_REMOVED lines=13> */
[----:B0-----:R-:W2:Y:S04]  /*1dba0*/  LDL R14, [R1+0xa14] ;  /* 0x000a1400010e7983 */ /* 0x001ea80000100800 */
[----:B------:R-:W2:Y:S04]  /*1dbb0*/  LDL R15, [R1+0xa18] ;  /* 0x000a1800010f7983 */ /* 0x000ea80000100800 */
[----:B------:R0:W-:Y:S02]  /*1dbc0*/  STS.U16 [R2+0x2c00], R6 ;  /* 0x002c000602007388 */ /* 0x0001e40000000400 */
[----:B0-----:R-:W-:-:S02]  /*1dbd0*/  PRMT R2, RZ, 0x7610, R2 ;  /* 0x00007610ff027816 */ /* 0x001fc40000000002 */
[----:B--2---:R-:W-:-:S04]  /*1dbe0*/  @!P0 LOP3.LUT R15, R15, R14, RZ, 0x3c, !PT ;  /* 0x0000000e0f0f8212 */ /* 0x004fc800078e3cff */
[----:B------:R-:W-:-:S04]  /*1dbf0*/  @!P0 LOP3.LUT R14, R15, R14, RZ, 0x3c, !PT ;  /* 0x0000000e0f0e8212 */ /* 0x000fc800078e3cff */
[----:B------:R-:W-:-:S05]  /*1dc00*/  @!P0 LOP3.LUT R15, R15, R14, RZ, 0x3c, !PT ;  /* 0x0000000e0f0f8212 */ /* 0x000fca00078e3cff */
[----:B------:R0:W2:Y:S04]  /*1dc10*/  @!P0 LDG.E.U16 R2, [R14.64] ;  /* 0x0000000c0e028981 */ /* 0x0000a8000c1e1500 */
[----:B---3--:R1:W-:Y:S04]  /*1dc20*/  STL [R1+0x100], R8 ;  /* 0x0001000801007387 */ /* 0x0083e80000100800 */
[----:B------:R-:W3:Y:S04]  /*1dc30*/  LDL R6, [R1+0x9d8] ;  /* 0x0009d80001067983 */ /* 0x000ee80000100800 */
[----:B-1----:R-:W3:Y:S01]  /*1dc40*/  LDL R8, [R1+0x9d4] ;  /* 0x0009d40001087983 */ /* 0x002ee20000100800 */
[----:B------:R-:W-:Y:S01]  /*1dc50*/  PRMT R26, RZ, 0x7610, R26 ;  /* 0x00007610ff1a7816 */ /* 0x000fe2000000001a */
[----:B0-----:R-:W-:-:S02]  /*1dc60*/  @!P0 IMAD.MOV.U32 R14, RZ, RZ, R4 ;  /* 0x000000ffff0e8224 */ /* 0x001fc400078e0004 */
[----:B------:R-:W-:-:S05]  /*1dc70*/  @!P0 IMAD.MOV.U32 R15, RZ, RZ, R7 ;  /* 0x000000ffff0f8224 */ /* 0x000fca00078e0007 */
[----:B------:R0:W3:Y:S04]  /*1dc80*/  @!P0 LDG.E.U16 R26, [R14.64] ;  /* 0x0000000c0e1a8981 */ /* 0x0000e8000c1e1500 */
[----:B--2---:R1:W-:Y:S04]  /*1dc90*/  STL [R1+0xfc], R2 ;  /* 0x0000fc0201007387 */ /* 0x0043e80000100800 */
[----:B-1----:R-:W1:Y:S02]  /*1dca0*/  S2R R2, SR_TID.X ;  /* 0x0000000000027919 */ /* 0x002e640000002100 */
[----:B-1----:R-:W-:-:S05]  /*1dcb0*/  IMAD.SHL.U32 R2, R2, 0x2, RZ ;  /* 0x0000000202027824 */ /* 0x002fca00078e00ff */
[----:B------:R-:W-:-:S05]  /*1dcc0*/  LOP3.LUT R2, R2, 0x7e, RZ, 0xc0, !PT ;  /* 0x0000007e02027812 */ /* 0x000fca00078ec0ff */
[----:B------:R1:W-:Y:S04]  /*1dcd0*/  STS.U16 [R2+0x2e00], R27 ;  /* 0x002e001b02007388 */ /* 0x0003e80000000400 */
[----:B-1----:R-:W2:Y:S04]  /*1dce0*/  LDL.LU R27, [R1+0x4c] ;  /* 0x00004c00011b7983 */ /* 0x002ea80000300800 */
[----:B------:R-:W2:Y:S04]  /*1dcf0*/  LDL R7, [R1+0x9b4] ;  /* 0x0009b40001077983 */ /* 0x000ea80000100800 */
[----:B------:R-:W2:Y:S04]  /*1dd00*/  LDL R4, [R1+0x9b8] ;  /* 0x0009b80001047983 */ /* 0x000ea80000100800 */
[----:B0-----:R-:W2:Y:S01]  /*1dd10*/  LDL.LU R15, [R1+0x54] ;  /* 0x00005400010f7983 */ /* 0x001ea20000300800 */
[----:B------:R-:W-:Y:S01]  /*1dd20*/  PRMT R24, RZ, 0x7610, R24 ;  /* 0x00007610ff187816 */ /* 0x000fe20000000018 */
[----:B---3--:R-:W-:Y:S01]  /*1dd30*/  @!P0 IMAD.MOV.U32 R14, RZ, RZ, R6 ;  /* 0x000000ffff0e8224 */ /* 0x008fe200078e0006 */
[----:B------:R-:W-:Y:S01]  /*1dd40*/  PRMT R22, RZ, 0x7610, R22 ;  /* 0x00007610ff167816 */ /* 0x000fe20000000016 */
[----:B--2---:R0:W-:Y:S02]  /*1dd50*/  STS.U16 [R2+0x3000], R15 ;  /* 0x0030000f02007388 */ /* 0x0041e40000000400 */
[----:B0-----:R-:W-:-:S05]  /*1dd60*/  @!P0 IMAD.MOV.U32 R15, RZ, RZ, R8 ;  /* 0x000000ffff0f8224 */ /* 0x001fca00078e0008 */
[----:B------:R0:W2:Y:S04]  /*1dd70*/  @!P0 LDG.E.U16 R24, [R14.64] ;  /* 0x0000000c0e188981 */ /* 0x0000a8000c1e1500 */
[----:B------:R-:W-:Y:S01]  /*1dd80*/  STL [R1+0x14f0], R26 ;  /* 0x0014f01a01007387 */ /* 0x000fe20000100800 */
[----:B0-----:R-:W-:Y:S02]  /*1dd90*/  @!P0 IMAD.MOV.U32 R14, RZ, RZ, R4 ;  /* 0x000000ffff0e8224 */ /* 0x001fe400078e0004 */
[----:B------:R-:W-:Y:S01]  /*1dda0*/  @!P0 IMAD.MOV.U32 R15, RZ, RZ, R7 ;  /* 0x000000ffff0f8224 */ /* 0x000fe200078e0007 */
[----:B------:R-:W-:Y:S04]  /*1ddb0*/  STL [R1+0x14f4], R26 ;  /* 0x0014f41a01007387 */ /* 0x000fe80000100800 */
[----:B------:R-:W-:Y:S04]  /*1ddc0*/  STL [R1+0x1504], R26 ;  /* 0x0015041a01007387 */ /* 0x000fe80000100800 */
[----:B------:R-:W3:Y:S04]  /*1ddd0*/  @!P0 LDG.E.U16 R22, [R14.64] ;  /* 0x0000000c0e168981 */ /* 0x000ee8000c1e1500 */
[----:B------:R-:W-:Y:S04]  /*1dde0*/  STL [R1+0x1508], R26 ;  /* 0x0015081a01007387 */ /* 0x000fe80000100800 */
[----:B------:R-:W-:Y:S04]  /*1ddf0*/  STL [R1+0x153c], R26 ;  /* 0x00153c1a01007387 */ /* 0x000fe80000100800 */
[----:B----4-:R0:W-:Y:S04]  /*1de00*/  STS.U16 [R2+0x3200], R28 ;  /* 0x0032001c02007388 */ /* 0x0101e80000000400 */
[----:B--2---:R-:W-:Y:S04]  /*1de10*/  STL [R1+0x150c], R24 ;  /* 0x00150c1801007387 */ /* 0x004fe80000100800 */
[----:B------:R-:W-:Y:S04]  /*1de20*/  STL [R1+0x1510], R24 ;  /* 0x0015101801007387 */ /* 0x000fe80000100800 */
[----:B0-----:R-:W2:Y:S04]  /*1de30*/  LDL R28, [R1+0x994] ;  /* 0x00099400011c7983 */ /* 0x001ea80000100800 */
[----:B------:R-:W4:Y:S04]  /*1de40*/  LDL R6, [R1+0x998] ;  /* 0x0009980001067983 */ /* 0x000f280000100800 */
[----:B------:R-:W4:Y:S04]  /*1de50*/  LDL R7, [R1+0x974] ;  /* 0x0009740001077983 */ /* 0x000f280000100800 */
[----:B------:R-:W4:Y:S04]  /*1de60*/  LDL R4, [R1+0x978] ;  /* 0x0009780001047983 */ /* 0x000f280000100800 */
[----:B------:R-:W4:Y:S04]  /*1de70*/  LDL.LU R8, [R1+0x40] ;  /* 0x0000400001087983 */ /* 0x000f280000300800 */
[----:B---3--:R-:W-:Y:S01]  /*1de80*/  STL [R1+0x1514], R22 ;  /* 0x0015141601007387 */ /* 0x008fe20000100800 */
[----:B------:R-:W-:-:S03]  /*1de90*/  PRMT R20, RZ, 0x7610, R20 ;  /* 0x00007610ff147816 */ /* 0x000fc60000000014 */
[----:B------:R-:W-:Y:S04]  /*1dea0*/  STL [R1+0x1518], R22 ;  /* 0x0015181601007387 */ /* 0x000fe80000100800 */
[----:B------:R-:W-:Y:S04]  /*1deb0*/  STL [R1+0x151c], R22 ;  /* 0x00151c1601007387 */ /* 0x000fe80000100800 */
[----:B------:R-:W-:Y:S04]  /*1dec0*/  STL [R1+0x1520], R22 ;  /* 0x0015201601007387 */ /* 0x000fe80000100800 */
[----:B------:R-:W-:Y:S04]  /*1ded0*/  STL [R1+0x1524], R22 ;  /* 0x0015241601007387 */ /* 0x000fe80000100800 */
[----:B------:R-:W-:Y:S04]  /*1dee0*/  STL [R1+0x1548], R22 ;  /* 0x0015481601007387 */ /* 0x000fe80000100800 */
[----:B------:R-:W-:Y:S04]  /*1def0*/  STL [R1+0x154c], R22 ;  /* 0x00154c1601007387 */ /* 0x000fe80000100800 */
[----:B------:R-:W-:Y:S04]  /*1df00*/  STL [R1+0x1550], R22 ;  /* 0x0015501601007387 */ /* 0x000fe80000100800 */
[----:B------:R0:W-:Y:S04]  /*1df10*/  STS.U16 [R2+0x3400], R27 ;  /* 0x0034001b02007388 */ /* 0x0001e80000000400 */
[----:B0-----:R-:W3:Y:S01]  /*1df20*/  LDL.LU R27, [R1+0x3c] ;  /* 0x00003c00011b7983 */ /* 0x001ee20000300800 */
[----:B--2---:R-:W-:-:S02]  /*1df30*/  @!P0 IMAD.MOV.U32 R15, RZ, RZ, R28 ;  /* 0x000000ffff0f8224 */ /* 0x004fc400078e001c */
[----:B----4-:R-:W-:Y:S02]  /*1df40*/  @!P0 IMAD.MOV.U32 R14, RZ, RZ, R6 ;  /* 0x000000ffff0e8224 */ /* 0x010fe400078e0006 */
[----:B------:R-:W2:Y:S04]  /*1df50*/  LDL R6, [R1+0x958] ;  /* 0x0009580001067983 */ /* 0x000ea80000100800 */
[----:B------:R-:W4:Y:S04]  /*1df60*/  LDL.LU R28, [R1+0x38] ;  /* 0x00003800011c7983 */ /* 0x000f280000300800 */
[----:B------:R0:W2:Y:S04]  /*1df70*/  @!P0 LDG.E.U16 R20, [R14.64] ;  /* 0x0000000c0e148981 */ /* 0x0000a8000c1e1500 */
[----:B0-----:R-:W3:Y:S01]  /*1df80*/  LDL.LU R15, [R1+0x48] ;  /* 0x00004800010f7983 */ /* 0x001ee20000300800 */
[----:B------:R-:W-:Y:S01]  /*1df90*/  PRMT R18, RZ, 0x7610, R18 ;  /* 0x00007610ff127816 */ /* 0x000fe20000000012 */
[----:B------:R-:W-:-:S02]  /*1dfa0*/  @!P0 IMAD.MOV.U32 R14, RZ, RZ, R4 ;  /* 0x000000ffff0e8224 */ /* 0x000fc400078e0004 */
[----:B--2---:R-:W-:Y:S04]  /*1dfb0*/  STL [R1+0x1528], R20 ;  /* 0x0015281401007387 */ /* 0x004fe80000100800 */
[----:B------:R-:W-:Y:S04]  /*1dfc0*/  STL [R1+0x152c], R20 ;  /* 0x00152c1401007387 */ /* 0x000fe80000100800 */
[----:B------:R-:W2:Y:S04]  /*1dfd0*/  LDL.LU R4, [R1+0x34] ;  /* 0x0000340001047983 */ /* 0x000ea80000300800 */
[----:B---3--:R0:W-:Y:S02]  /*1dfe0*/  STS.U16 [R2+0x3600], R15 ;  /* 0x0036000f02007388 */ /* 0x0081e40000000400 */
[----:B0-----:R-:W-:-:S02]  /*1dff0*/  @!P0 IMAD.MOV.U32 R15, RZ, RZ, R7 ;  /* 0x000000ffff0f8224 */ /* 0x001fc400078e0007 */
[----:B------:R-:W3:Y:S04]  /*1e000*/  LDL.LU R7, [R1+0x30] ;  /* 0x0000300001077983 */ /* 0x000ee80000300800 */
        /* <DEDUP_REMOVED lines=8> */
[----:B0-----:R-:W-:-:S03]  /*1e090*/  @!P0 IMAD.MOV.U32 R14, RZ, RZ, R6 ;  /* 0x000000ffff0e8224 */ /* 0x001fc600078e0006 */
[----:B------:R-:W-:Y:S04]  /*1e0a0*/  STL [R1+0x1554], R18 ;  /* 0x0015541201007387 */ /* 0x000fe80000100800 */
[----:B------:R-:W-:Y:S04]  /*1e0b0*/  STL [R1+0x1558], R18 ;  /* 0x0015581201007387 */ /* 0x000fe80000100800 */
[----:B------:R-:W2:Y:S04]  /*1e0c0*/  LDL.LU R6, [R1+0x2c] ;  /* 0x00002c0001067983 */ /* 0x000ea80000300800 */
[----:B----4-:R0:W3:Y:S04]  /*1e0d0*/  @!P0 LDG.E.U16 R16, [R14.64] ;  /* 0x0000000c0e108981 */ /* 0x0100e8000c1e1500 */
[----:B0-----:R-:W4:Y:S04]  /*1e0e0*/  LDL R14, [R1+0x934] ;  /* 0x00093400010e7983 */ /* 0x001f280000100800 */
[----:B------:R-:W4:Y:S01]  /*1e0f0*/  LDL R15, [R1+0x938] ;  /* 0x00093800010f7983 */ /* 0x000f220000100800 */
[----:B------:R-:W-:-:S03]  /*1e100*/  PRMT R3, RZ, 0x7610, R3 ;  /* 0x00007610ff037816 */ /* 0x000fc60000000003 */
[----:B---3--:R-:W-:Y:S01]  /*1e110*/  STL [R1+0x1540], R16 ;  /* 0x0015401001007387 */ /* 0x008fe20000100800 */
[----:B----4-:R-:W-:-:S04]  /*1e120*/  @!P0 LOP3.LUT R15, R15, R14, RZ, 0x3c, !PT ;  /* 0x0000000e0f0f8212 */ /* 0x010fc800078e3cff */
[----:B------:R-:W-:-:S04]  /*1e130*/  @!P0 LOP3.LUT R14, R15, R14, RZ, 0x3c, !PT ;  /* 0x0000000e0f0e8212 */ /* 0x000fc800078e3cff */
[----:B------:R-:W-:Y:S01]  /*1e140*/  @!P0 LOP3.LUT R15, R15, R14, RZ, 0x3c, !PT ;  /* 0x0000000e0f0f8212 */ /* 0x000fe200078e3cff */
[----:B------:R-:W-:Y:S04]  /*1e150*/  STL [R1+0x1544], R16 ;  /* 0x0015441001007387 */ /* 0x000fe80000100800 */
[----:B------:R0:W3:Y:S04]  /*1e160*/  @!P0 LDG.E.U16 R3, [R14.64] ;  /* 0x0000000c0e038981 */ /* 0x0000e8000c1e1500 */
[----:B0-----:R-:W4:Y:S04]  /*1e170*/  LDL R14, [R1+0x914] ;  /* 0x00091400010e7983 */ /* 0x001f280000100800 */
[----:B------:R-:W4:Y:S04]  /*1e180*/  LDL R15, [R1+0x918] ;  /* 0x00091800010f7983 */ /* 0x000f280000100800 */
[----:B------:R0:W-:Y:S04]  /*1e190*/  STS.U16 [R2+0x3a00], R8 ;  /* 0x003a000802007388 */ /* 0x0001e80000000400 */
[----:B------:R1:W-:Y:S04]  /*1e1a0*/  STS.U16 [R2+0x3c00], R27 ;  /* 0x003c001b02007388 */ /* 0x0003e80000000400 */
[----:B0-----:R-:W2:Y:S01]  /*1e1b0*/  LDL R8, [R1+0x8d8] ;  /* 0x0008d80001087983 */ /* 0x001ea20000100800 */
[----:B-1----:R-:W-:-:S03]  /*1e1c0*/  PRMT R2, RZ, 0x7610, R2 ;  /* 0x00007610ff027816 */ /* 0x002fc60000000002 */
[----:B------:R-:W2:Y:S01]  /*1e1d0*/  LDL.LU R27, [R1+0x24] ;  /* 0x00002400011b7983 */ /* 0x000ea20000300800 */
[----:B----4-:R-:W-:-:S04]  /*1e1e0*/  @!P0 LOP3.LUT R15, R15, R14, RZ, 0x3c, !PT ;  /* 0x0000000e0f0f8212 */ /* 0x010fc800078e3cff */
[----:B------:R-:W-:-:S04]  /*1e1f0*/  @!P0 LOP3.LUT R14, R15, R14, RZ, 0x3c, !PT ;  /* 0x0000000e0f0e8212 */ /* 0x000fc800078e3cff */
[----:B------:R-:W-:-:S05]  /*1e200*/  @!P0 LOP3.LUT R15, R15, R14, RZ, 0x3c, !PT ;  /* 0x0000000e0f0f8212 */ /* 0x000fca00078e3cff */
[----:B------:R-:W4:Y:S04]  /*1e210*/  @!P0 LDG.E.U16 R2, [R14.64] ;  /* 0x0000000c0e028981 */ /* 0x000f28000c1e1500 */
[----:B----4-:R0:W-:Y:S04]  /*1e220*/  STL [R1+0xf8], R2 ;  /* 0x0000f80201007387 */ /* 0x0101e80000100800 */
[----:B------:R-:W4:Y:S04]  /*1e230*/  LDL R14, [R1+0x8f4] ;  /* 0x0008f400010e7983 */ /* 0x000f280000100800 */
[----:B------:R-:W4:Y:S04]  /*1e240*/  LDL R15, [R1+0x8f8] ;  /* 0x0008f800010f7983 */ /* 0x000f280000100800 */
[----:B0-----:R-:W0:Y:S02]  /*1e250*/  S2R R2, SR_TID.X ;  /* 0x0000000000027919 */ /* 0x001e240000002100 */
[----:B0-----:R-:W-:-:S05]  /*1e260*/  IMAD.SHL.U32 R2, R2, 0x2, RZ ;  /* 0x0000000202027824 */ /* 0x001fca00078e00ff */
[----:B------:R-:W-:-:S05]  /*1e270*/  LOP3.LUT R2, R2, 0x7e, RZ, 0xc0, !PT ;  /* 0x0000007e02027812 */ /* 0x000fca00078ec0ff */
[----:B------:R0:W-:Y:S02]  /*1e280*/  STS.U16 [R2+0x3e00], R28 ;  /* 0x003e001c02007388 */ /* 0x0001e40000000400 */
[----:B0-----:R-:W-:Y:S02]  /*1e290*/  PRMT R2, RZ, 0x7610, R2 ;  /* 0x00007610ff027816 */ /* 0x001fe40000000002 */
[----:B------:R-:W2:Y:S01]  /*1e2a0*/  LDL.LU R28, [R1+0x20] ;  /* 0x00002000011c7983 */ /* 0x000ea20000300800 */
[----:B----4-:R-:W-:-:S04]  /*1e2b0*/  @!P0 LOP3.LUT R15, R15, R14, RZ, 0x3c, !PT ;  /* 0x0000000e0f0f8212 */ /* 0x010fc800078e3cff */
[----:B------:R-:W-:-:S04]  /*1e2c0*/  @!P0 LOP3.LUT R14, R15, R14, RZ, 0x3c, !PT ;  /* 0x0000000e0f0e8212 */ /* 0x000fc800078e3cff */
[----:B------:R-:W-:-:S05]  /*1e2d0*/  @!P0 LOP3.LUT R15, R15, R14, RZ, 0x3c, !PT ;  /* 0x0000000e0f0f8212 */ /* 0x000fca00078e3cff */
[----:B------:R-:W4:Y:S04]  /*1e2e0*/  @!P0 LDG.E.U16 R2, [R14.64] ;  /* 0x0000000c0e028981 */ /* 0x000f28000c1e1500 */
[----:B----4-:R0:W-:Y:S04]  /*1e2f0*/  STL [R1+0xf4], R2 ;  /* 0x0000f40201007387 */ /* 0x0101e80000100800 */
[----:B------:R-:W4:Y:S04]  /*1e300*/  LDL R15, [R1+0x8d4] ;  /* 0x0008d400010f7983 */ /* 0x000f280000100800 */
[----:B0-----:R-:W0:Y:S01]  /*1e310*/  S2R R2, SR_TID.X ;  /* 0x0000000000027919 */ /* 0x001e220000002100 */
[----:B--2---:R-:W-:-:S02]  /*1e320*/  @!P0 IMAD.MOV.U32 R14, RZ, RZ, R8 ;  /* 0x000000ffff0e8224 */ /* 0x004fc400078e0008 */
[----:B0-----:R-:W-:-:S05]  /*1e330*/  IMAD.SHL.U32 R2, R2, 0x2, RZ ;  /* 0x0000000202027824 */ /* 0x001fca00078e00ff */
[----:B------:R-:W-:-:S05]  /*1e340*/  LOP3.LUT R2, R2, 0x7e, RZ, 0xc0, !PT ;  /* 0x0000007e02027812 */ /* 0x000fca00078ec0ff */
[----:B------:R0:W-:Y:S02]  /*1e350*/  STS.U16 [R2+0x4000], R4 ;  /* 0x0040000402007388 */ /* 0x0001e40000000400 */
[----:B0-----:R-:W-:Y:S02]  /*1e360*/  PRMT R2, RZ, 0x7610, R2 ;  /* 0x00007610ff027816 */ /* 0x001fe40000000002 */
[----:B------:R-:W2:Y:S04]  /*1e370*/  LDL R4, [R1+0x878] ;  /* 0x0008780001047983 */ /* 0x000ea80000100800 */
[----:B------:R-:W2:Y:S04]  /*1e380*/  LDL.LU R8, [R1+0x1c] ;  /* 0x00001c0001087983 */ /* 0x000ea80000300800 */
[----:B----4-:R-:W4:Y:S04]  /*1e390*/  @!P0 LDG.E.U16 R2, [R14.64] ;  /* 0x0000000c0e028981 */ /* 0x010f28000c1e1500 */
        /* <DEDUP_REMOVED lines=16> */
[----:B0-----:R-:W0:Y:S01]  /*1e4a0*/  S2R R2, SR_TID.X ;  /* 0x0000000000027919 */ /* 0x001e220000002100 */
[----:B------:R-:W-:Y:S01]  /*1e4b0*/  PRMT R5, RZ, 0x7610, R5 ;  /* 0x00007610ff057816 */ /* 0x000fe20000000005 */
[----:B0-----:R-:W-:-:S05]  /*1e4c0*/  IMAD.SHL.U32 R2, R2, 0x2, RZ ;  /* 0x0000000202027824 */ /* 0x001fca00078e00ff */
[----:B------:R-:W-:-:S05]  /*1e4d0*/  LOP3.LUT R2, R2, 0x7e, RZ, 0xc0, !PT ;  /* 0x0000007e02027812 */ /* 0x000fca00078ec0ff */
[----:B------:R0:W-:Y:S04]  /*1e4e0*/  STS.U16 [R2+0x4400], R6 ;  /* 0x0044000602007388 */ /* 0x0001e80000000400 */
[----:B0-----:R-:W2:Y:S01]  /*1e4f0*/  LDL.LU R6, [R1+0x14] ;  /* 0x0000140001067983 */ /* 0x001ea20000300800 */
[----:B----4-:R-:W-:-:S04]  /*1e500*/  @!P0 LOP3.LUT R15, R15, R14, RZ, 0x3c, !PT ;  /* 0x0000000e0f0f8212 */ /* 0x010fc800078e3cff */
[----:B------:R-:W-:-:S04]  /*1e510*/  @!P0 LOP3.LUT R14, R15, R14, RZ, 0x3c, !PT ;  /* 0x0000000e0f0e8212 */ /* 0x000fc800078e3cff */
[----:B------:R-:W-:-:S05]  /*1e520*/  @!P0 LOP3.LUT R15, R15, R14, RZ, 0x3c, !PT ;  /* 0x0000000e0f0f8212 */ /* 0x000fca00078e3cff */
[----:B------:R0:W4:Y:S04]  /*1e530*/  @!P0 LDG.E.U16 R5, [R14.64] ;  /* 0x0000000c0e058981 */ /* 0x000128000c1e1500 */
[----:B0-----:R-:W2:Y:S04]  /*1e540*/  LDL.LU R14, [R1+0x28] ;  /* 0x00002800010e7983 */ /* 0x001ea80000300800 */
[----:B------:R-:W3:Y:S04]  /*1e550*/  LDL R15, [R1+0x874] ;  /* 0x00087400010f7983 */ /* 0x000ee80000100800 */
[----:B--2---:R0:W-:Y:S02]  /*1e560*/  STS.U16 [R2+0x4600], R14 ;  /* 0x0046000e02007388 */ /* 0x0041e40000000400 */
[----:B0-----:R-:W-:Y:S01]  /*1e570*/  PRMT R2, RZ, 0x7610, R2 ;  /* 0x00007610ff027816 */ /* 0x001fe20000000002 */
[----:B------:R-:W-:-:S05]  /*1e580*/  @!P0 IMAD.MOV.U32 R14, RZ, RZ, R4 ;  /* 0x000000ffff0e8224 */ /* 0x000fca00078e0004 */
[----:B---3--:R-:W2:Y:S04]  /*1e590*/  @!P0 LDG.E.U16 R2, [R14.64] ;  /* 0x0000000c0e028981 */ /* 0x008ea8000c1e1500 */
[----:B----4-:R0:W-:Y:S04]  /*1e5a0*/  STL [R1+0xe8], R5 ;  /* 0x0000e80501007387 */ /* 0x0101e80000100800 */
[----:B0-----:R-:W3:Y:S04]  /*1e5b0*/  LDL.LU R5, [R1+0x10] ;  /* 0x0000100001057983 */ /* 0x001ee80000300800 */
[----:B------:R-:W4:Y:S04]  /*1e5c0*/  LDL.LU R4, [R1+0xc] ;  /* 0x00000c0001047983 */ /* 0x000f280000300800 */
        /* <DEDUP_REMOVED lines=35> */
[----:B0-----:R-:W3:Y:S04]  /*1e800*/  LDL.LU R29, [R1] ;  /* 0x00000000011d7983 */ /* 0x001ee80000300800 */
        /* <DEDUP_REMOVED lines=41> */
[----:B------:R-:W2:Y:S01]  /*1eaa0*/  LDL R15, [R1+0x798] ;  /* 0x00079800010f7983 */ /* 0x000ea20000100800 */
[----:B------:R-:W-:-:S03]  /*1eab0*/  PRMT R21, RZ, 0x7610, R21 ;  /* 0x00007610ff157816 */ /* 0x000fc60000000015 */
[----:B----4-:R0:W-:Y:S04]  /*1eac0*/  STS.U16 [R2+0x5400], R4 ;  /* 0x0054000402007388 */ /* 0x0101e80000000400 */
[----:B0-----:R-:W4:Y:S01]  /*1ead0*/  LDL.LU R4, [R1+0x1568] ;  /* 0x0015680001047983 */ /* 0x001f220000300800 */
[----:B--2---:R-:W-:-:S04]  /*1eae0*/  @!P0 LOP3.LUT R15, R15, R14, RZ, 0x3c, !PT ;  /* 0x0000000e0f0f8212 */ /* 0x004fc800078e3cff */
[----:B------:R-:W-:-:S04]  /*1eaf0*/  @!P0 LOP3.LUT R14, R15, R14, RZ, 0x3c, !PT ;  /* 0x0000000e0f0e8212 */ /* 0x000fc800078e3cff */
[----:B------:R-:W-:-:S05]  /*1eb00*/  @!P0 LOP3.LUT R15, R15, R14, RZ, 0x3c, !PT ;  /* 0x0000000e0f0f8212 */ /* 0x000fca00078e3cff */
[----:B------:R0:W2:Y:S04]  /*1eb10*/  @!P0 LDG.E.U16 R21, [R14.64] ;  /* 0x0000000c0e158981 */ /* 0x0000a8000c1e1500 */
[----:B0-----:R-:W2:Y:S04]  /*1eb20*/  LDL R14, [R1+0x774] ;  /* 0x00077400010e7983 */ /* 0x001ea80000100800 */
[----:B------:R-:W2:Y:S01]  /*1eb30*/  LDL R15, [R1+0x778] ;  /* 0x00077800010f7983 */ /* 0x000ea20000100800 */
[----:B------:R-:W-:-:S03]  /*1eb40*/  PRMT R23, RZ, 0x7610, R23 ;  /* 0x00007610ff177816 */ /* 0x000fc60000000017 */
[----:B------:R0:W-:Y:S04]  /*1eb50*/  STS.U16 [R2+0x5600], R27 ;  /* 0x0056001b02007388 */ /* 0x0001e80000000400 */
        /* <DEDUP_REMOVED lines=23> */
[----:B0-----:R-:W4:Y:S04]  /*1ecd0*/  LDL R14, [R1+0x714] ;  /* 0x00071400010e7983 */ /* 0x001f280000100800 */
[----:B------:R-:W4:Y:S04]  /*1ece0*/  LDL R15, [R1+0x718] ;  /* 0x00071800010f7983 */ /* 0x000f280000100800 */
[----:B---3--:R0:W-:Y:S02]  /*1ecf0*/  STS.U16 [R2+0x5c00], R29 ;  /* 0x005c001d02007388 */ /* 0x0081e40000000400 */
[----:B0-----:R-:W-:-:S02]  /*1ed00*/  PRMT R29, RZ, 0x7610, R29 ;  /* 0x00007610ff1d7816 */ /* 0x001fc4000000001d */
[----:B--2---:R0:W-:Y:S04]  /*1ed10*/  STL [R1+0xcc], R26 ;  /* 0x0000cc1a01007387 */ /* 0x0041e80000100800 */
[----:B------:R1:W-:Y:S04]  /*1ed20*/  STS.U16 [R2+0x5e00], R28 ;  /* 0x005e001c02007388 */ /* 0x0003e80000000400 */
[----:B0-----:R-:W2:Y:S01]  /*1ed30*/  LDL R26, [R1+0x698] ;  /* 0x00069800011a7983 */ /* 0x001ea20000100800 */
[----:B----4-:R-:W-:-:S04]  /*1ed40*/  @!P0 LOP3.LUT R15, R15, R14, RZ, 0x3c, !PT ;  /* 0x0000000e0f0f8212 */ /* 0x010fc800078e3cff */
[----:B------:R-:W-:-:S04]  /*1ed50*/  @!P0 LOP3.LUT R14, R15, R14, RZ, 0x3c, !PT ;  /* 0x0000000e0f0e8212 */ /* 0x000fc800078e3cff */
[----:B------:R-:W-:-:S05]  /*1ed60*/  @!P0 LOP3.LUT R15, R15, R14, RZ, 0x3c, !PT ;  /* 0x0000000e0f0f8212 */ /* 0x000fca00078e3cff */
[----:B------:R0:W3:Y:S04]  /*1ed70*/  @!P0 LDG.E.U16 R29, [R14.64] ;  /* 0x0000000c0e1d8981 */ /* 0x0000e8000c1e1500 */
[----:B0-----:R-:W4:Y:S04]  /*1ed80*/  LDL R14, [R1+0x6f4] ;  /* 0x0006f400010e7983 */ /* 0x001f280000100800 */
[----:B------:R-:W4:Y:S01]  /*1ed90*/  LDL R15, [R1+0x6f8] ;  /* 0x0006f800010f7983 */ /* 0x000f220000100800 */
[----:B-1----:R-:W-:Y:S02]  /*1eda0*/  PRMT R2, RZ, 0x7610, R2 ;  /* 0x00007610ff027816 */ /* 0x002fe40000000002 */
        /* <DEDUP_REMOVED lines=24> */
[----:B------:R-:W2:Y:S01]  /*1ef30*/  LDL R4, [R1+0x694] ;  /* 0x0006940001047983 */ /* 0x000ea20000100800 */
[----:B----4-:R-:W-:-:S04]  /*1ef40*/  @!P0 LOP3.LUT R15, R15, R14, RZ, 0x3c, !PT ;  /* 0x0000000e0f0f8212 */ /* 0x010fc800078e3cff */
[----:B------:R-:W-:-:S04]  /*1ef50*/  @!P0 LOP3.LUT R14, R15, R14, RZ, 0x3c, !PT ;  /* 0x0000000e0f0e8212 */ /* 0x000fc800078e3cff */
[----:B------:R-:W-:-:S05]  /*1ef60*/  @!P0 LOP3.LUT R15, R15, R14, RZ, 0x3c, !PT ;  /* 0x0000000e0f0f8212 */ /* 0x000fca00078e3cff */
[----:B------:R-:W4:Y:S04]  /*1ef70*/  @!P0 LDG.E.U16 R2, [R14.64] ;  /* 0x0000000c0e028981 */ /* 0x000f28000c1e1500 */
[----:B----4-:R0:W-:Y:S04]  /*1ef80*/  STL [R1+0xb0], R2 ;  /* 0x0000b00201007387 */ /* 0x0101e80000100800 */
[----:B0-----:R-:W0:Y:S02]  /*1ef90*/  S2R R2, SR_TID.X ;  /* 0x0000000000027919 */ /* 0x001e240000002100 */
[----:B0-----:R-:W-:-:S05]  /*1efa0*/  IMAD.SHL.U32 R2, R2, 0x2, RZ ;  /* 0x0000000202027824 */ /* 0x001fca00078e00ff */
[----:B------:R-:W-:-:S05]  /*1efb0*/  LOP3.LUT R2, R2, 0x7e, RZ, 0xc0, !PT ;  /* 0x0000007e02027812 */ /* 0x000fca00078ec0ff */
[----:B------:R0:W-:Y:S02]  /*1efc0*/  STS.U16 [R2+0x6400], R5 ;  /* 0x0064000502007388 */ /* 0x0001e40000000400 */
[----:B0-----:R-:W-:Y:S01]  /*1efd0*/  PRMT R2, RZ, 0x7610, R2 ;  /* 0x00007610ff027816 */ /* 0x001fe20000000002 */
[----:B--2---:R-:W-:Y:S02]  /*1efe0*/  @!P0 IMAD.MOV.U32 R5, RZ, RZ, R4 ;  /* 0x000000ffff058224 */ /* 0x004fe400078e0004 */
[----:B------:R-:W-:Y:S02]  /*1eff0*/  @!P0 IMAD.MOV.U32 R4, RZ, RZ, R26 ;  /* 0x000000ffff048224 */ /* 0x000fe400078e001a */
[----:B------:R-:W2:Y:S04]  /*1f000*/  LDL R26, [R1+0x618] ;  /* 0x00061800011a7983 */ /* 0x000ea80000100800 */
        /* <DEDUP_REMOVED lines=25> */
[----:B----4-:R-:W-:Y:S04]  /*1f1a0*/  STL [R1+0xa4], R2 ;  /* 0x0000a40201007387 */ /* 0x010fe80000100800 */
[----:B------:R-:W4:Y:S04]  /*1f1b0*/  LDL R4, [R1+0x634] ;  /* 0x0006340001047983 */ /* 0x000f280000100800 */
[----:B------:R-:W4:Y:S01]  /*1f1c0*/  LDL R5, [R1+0x638] ;  /* 0x0006380001057983 */ /* 0x000f220000100800 */
[----:B------:R-:W-:-:S02]  /*1f1d0*/  PRMT R24, RZ, 0x7610, R24 ;  /* 0x00007610ff187816 */ /* 0x000fc40000000018 */
[----:B----4-:R-:W-:-:S04]  /*1f1e0*/  @!P0 LOP3.LUT R5, R5, R4, RZ, 0x3c, !PT ;  /* 0x0000000405058212 */ /* 0x010fc800078e3cff */
[----:B------:R-:W-:-:S04]  /*1f1f0*/  @!P0 LOP3.LUT R4, R5, R4, RZ, 0x3c, !PT ;  /* 0x0000000405048212 */ /* 0x000fc800078e3cff */
[----:B------:R-:W-:-:S05]  /*1f200*/  @!P0 LOP3.LUT R5, R5, R4, RZ, 0x3c, !PT ;  /* 0x0000000405058212 */ /* 0x000fca00078e3cff */
[----:B------:R0:W4:Y:S04]  /*1f210*/  @!P0 LDG.E.U16 R24, [R4.64] ;  /* 0x0000000c04188981 */ /* 0x000128000c1e1500 */
[----:B0-----:R-:W3:Y:S01]  /*1f220*/  LDL R5, [R1+0x614] ;  /* 0x0006140001057983 */ /* 0x001ee20000100800 */
[----:B------:R-:W-:Y:S01]  /*1f230*/  PRMT R0, RZ, 0x7610, R0 ;  /* 0x00007610ff007816 */ /* 0x000fe20000000000 */
[----:B--2---:R-:W-:Y:S02]  /*1f240*/  @!P0 IMAD.MOV.U32 R4, RZ, RZ, R26 ;  /* 0x000000ffff048224 */ /* 0x004fe400078e001a */
[----:B----4-:R0:W-:Y:S04]  /*1f250*/  STL [R1+0xa0], R24 ;  /* 0x0000a01801007387 */ /* 0x0101e80000100800 */
[----:B0-----:R-:W2:Y:S04]  /*1f260*/  LDL.LU R24, [R1+0xb4] ;  /* 0x0000b40001187983 */ /* 0x001ea80000300800 */
[----:B---3--:R0:W3:Y:S01]  /*1f270*/  @!P0 LDG.E.U16 R0, [R4.64] ;  /* 0x0000000c04008981 */ /* 0x0080e2000c1e1500 */
[----:B------:R-:W-:-:S03]  /*1f280*/  PRMT R15, RZ, 0x7610, R15 ;  /* 0x00007610ff0f7816 */ /* 0x000fc6000000000f */
[----:B------:R-:W4:Y:S04]  /*1f290*/  LDL R26, [R1+0xd90] ;  /* 0x000d9000011a7983 */ /* 0x000f280000100800 */
[----:B0-----:R-:W2:Y:S04]  /*1f2a0*/  LDL R4, [R1+0x5f4] ;  /* 0x0005f40001047983 */ /* 0x001ea80000100800 */
[----:B------:R-:W2:Y:S04]  /*1f2b0*/  LDL R5, [R1+0x5f8] ;  /* 0x0005f80001057983 */ /* 0x000ea80000100800 */
[----:B---3--:R0:W-:Y:S04]  /*1f2c0*/  STL [R1+0x9c], R0 ;  /* 0x00009c0001007387 */ /* 0x0081e80000100800 */
[----:B0-----:R-:W3:Y:S01]  /*1f2d0*/  LDL.LU R0, [R1+0xbc] ;  /* 0x0000bc0001007983 */ /* 0x001ee20000300800 */
[----:B--2---:R-:W-:-:S04]  /*1f2e0*/  @!P0 LOP3.LUT R5, R5, R4, RZ, 0x3c, !PT ;  /* 0x0000000405058212 */ /* 0x004fc800078e3cff */
[----:B------:R-:W-:-:S04]  /*1f2f0*/  @!P0 LOP3.LUT R4, R5, R4, RZ, 0x3c, !PT ;  /* 0x0000000405048212 */ /* 0x000fc800078e3cff */
[----:B------:R-:W-:-:S05]  /*1f300*/  @!P0 LOP3.LUT R5, R5, R4, RZ, 0x3c, !PT ;  /* 0x0000000405058212 */ /* 0x000fca00078e3cff */
[----:B------:R0:W2:Y:S04]  /*1f310*/  @!P0 LDG.E.U16 R15, [R4.64] ;  /* 0x0000000c040f8981 */ /* 0x0000a8000c1e1500 */
[----:B0-----:R-:W3:Y:S04]  /*1f320*/  LDL R4, [R1+0x5a0] ;  /* 0x0005a00001047983 */ /* 0x001ee80000100800 */
[----:B------:R-:W3:Y:S01]  /*1f330*/  LDL R5, [R1+0xdb8] ;  /* 0x000db80001057983 */ /* 0x000ee20000100800 */
[----:B------:R-:W-:-:S03]  /*1f340*/  PRMT R18, RZ, 0x7610, R18 ;  /* 0x00007610ff127816 */ /* 0x000fc60000000012 */
[----:B--2---:R0:W-:Y:S04]  /*1f350*/  STL [R1+0x98], R15 ;  /* 0x0000980f01007387 */ /* 0x0041e80000100800 */
[----:B0-----:R-:W2:Y:S01]  /*1f360*/  LDL.LU R15, [R1+0xc0] ;  /* 0x0000c000010f7983 */ /* 0x001ea20000300800 */
[----:B---3--:R-:W-:-:S04]  /*1f370*/  @!P0 LOP3.LUT R5, R5, R4, RZ, 0x3c, !PT ;  /* 0x0000000405058212 */ /* 0x008fc800078e3cff */
[----:B------:R-:W-:-:S04]  /*1f380*/  @!P0 LOP3.LUT R4, R5, R4, RZ, 0x3c, !PT ;  /* 0x0000000405048212 */ /* 0x000fc800078e3cff */
[----:B------:R-:W-:-:S05]  /*1f390*/  @!P0 LOP3.LUT R5, R5, R4, RZ, 0x3c, !PT ;  /* 0x0000000405058212 */ /* 0x000fca00078e3cff */
[----:B------:R0:W3:Y:S04]  /*1f3a0*/  @!P0 LDG.E.U16 R18, [R4.64] ;  /* 0x0000000c04128981 */ /* 0x0000e8000c1e1500 */
[----:B0-----:R-:W2:Y:S04]  /*1f3b0*/  LDL R4, [R1+0x590] ;  /* 0x0005900001047983 */ /* 0x001ea80000100800 */
[----:B------:R-:W2:Y:S01]  /*1f3c0*/  LDL R5, [R1+0xda8] ;  /* 0x000da80001057983 */ /* 0x000ea20000100800 */
[----:B------:R-:W-:-:S03]  /*1f3d0*/  PRMT R22, RZ, 0x7610, R22 ;  /* 0x00007610ff167816 */ /* 0x000fc60000000016 */
[----:B---3--:R0:W-:Y:S04]  /*1f3e0*/  STL [R1+0x94], R18 ;  /* 0x0000941201007387 */ /* 0x0081e80000100800 */
[----:B0-----:R-:W3:Y:S01]  /*1f3f0*/  LDL.LU R18, [R1+0xc4] ;  /* 0x0000c40001127983 */ /* 0x001ee20000300800 */
[----:B--2---:R-:W-:-:S04]  /*1f400*/  @!P0 LOP3.LUT R5, R5, R4, RZ, 0x3c, !PT ;  /* 0x0000000405058212 */ /* 0x004fc800078e3cff */
[----:B------:R-:W-:-:S04]  /*1f410*/  @!P0 LOP3.LUT R4, R5, R4, RZ, 0x3c, !PT ;  /* 0x0000000405048212 */ /* 0x000fc800078e3cff */
[----:B------:R-:W-:-:S05]  /*1f420*/  @!P0 LOP3.LUT R5, R5, R4, RZ, 0x3c, !PT ;  /* 0x0000000405058212 */ /* 0x000fca00078e3cff */
[----:B------:R0:W2:Y:S04]  /*1f430*/  @!P0 LDG.E.U16 R22, [R4.64] ;  /* 0x0000000c04168981 */ /* 0x0000a8000c1e1500 */
[----:B0-----:R-:W3:Y:S01]  /*1f440*/  LDL R5, [R1+0xd8c] ;  /* 0x000d8c0001057983 */ /* 0x001ee20000100800 */
[----:B------:R-:W-:Y:S01]  /*1f450*/  PRMT R20, RZ, 0x7610, R20 ;  /* 0x00007610ff147816 */ /* 0x000fe20000000014 */
[----:B----4-:R-:W-:Y:S02]  /*1f460*/  @!P0 IMAD.MOV.U32 R4, RZ, RZ, R26 ;  /* 0x000000ffff048224 */ /* 0x010fe400078e001a */
[----:B------:R-:W0:Y:S04]  /*1f470*/  S2R R2, SR_TID.X ;  /* 0x0000000000027919 */ /* 0x000e280000002100 */
[----:B--2---:R1:W-:Y:S04]  /*1f480*/  STL [R1+0x90], R22 ;  /* 0x0000901601007387 */ /* 0x0043e80000100800 */
[----:B-1----:R-:W2:Y:S04]  /*1f490*/  LDL.LU R22, [R1+0x174] ;  /* 0x0001740001167983 */ /* 0x002ea80000300800 */
[----:B---3--:R1:W3:Y:S04]  /*1f4a0*/  @!P0 LDG.E.U16 R20, [R4.64] ;  /* 0x0000000c04148981 */ /* 0x0082e8000c1e1500 */
[----:B-1----:R-:W4:Y:S04]  /*1f4b0*/  LDL R4, [R1+0xd6c] ;  /* 0x000d6c0001047983 */ /* 0x002f280000100800 */
[----:B------:R-:W4:Y:S01]  /*1f4c0*/  LDL R5, [R1+0xd70] ;  /* 0x000d700001057983 */ /* 0x000f220000100800 */
[----:B0-----:R-:W-:-:S05]  /*1f4d0*/  IMAD.SHL.U32 R2, R2, 0x2, RZ ;  /* 0x0000000202027824 */ /* 0x001fca00078e00ff */
[----:B------:R-:W-:-:S05]  /*1f4e0*/  LOP3.LUT R2, R2, 0x7e, RZ, 0xc0, !PT ;  /* 0x0000007e02027812 */ /* 0x000fca00078ec0ff */
[----:B------:R-:W-:Y:S04]  /*1f4f0*/  STS.U16 [R2+0x6a00], R8 ;  /* 0x006a000802007388 */ /* 0x000fe80000000400 */
[----:B------:R-:W-:Y:S04]  /*1f500*/  STS.U16 [R2+0x6c00], R12 ;  /* 0x006c000c02007388 */ /* 0x000fe80000000400 */
[----:B------:R-:W-:Y:S04]  /*1f510*/  STS.U16 [R2+0x6e00], R11 ;  /* 0x006e000b02007388 */ /* 0x000fe80000000400 */
[----:B------:R-:W-:Y:S04]  /*1f520*/  STS.U16 [R2+0x7000], R10 ;  /* 0x0070000a02007388 */ /* 0x000fe80000000400 */
[----:B------:R-:W-:Y:S04]  /*1f530*/  STS.U16 [R2+0x7200], R9 ;  /* 0x0072000902007388 */ /* 0x000fe80000000400 */
[----:B------:R-:W-:Y:S04]  /*1f540*/  STS.U16 [R2+0x7400], R13 ;  /* 0x0074000d02007388 */ /* 0x000fe80000000400 */
[----:B------:R0:W-:Y:S02]  /*1f550*/  STS.U16 [R2+0x7600], R17 ;  /* 0x0076001102007388 */ /* 0x0001e40000000400 */
[----:B0-----:R-:W-:-:S02]  /*1f560*/  PRMT R2, RZ, 0x7610, R2 ;  /* 0x00007610ff027816 */ /* 0x001fc40000000002 */
[----:B----4-:R-:W-:-:S04]  /*1f570*/  @!P0 LOP3.LUT R5, R5, R4, RZ, 0x3c, !PT ;  /* 0x0000000405058212 */ /* 0x010fc800078e3cff */
[----:B------:R-:W-:-:S04]  /*1f580*/  @!P0 LOP3.LUT R4, R5, R4, RZ, 0x3c, !PT ;  /* 0x0000000405048212 */ /* 0x000fc800078e3cff */
[----:B------:R-:W-:-:S05]  /*1f590*/  @!P0 LOP3.LUT R5, R5, R4, RZ, 0x3c, !PT ;  /* 0x0000000405058212 */ /* 0x000fca00078e3cff */
[----:B------:R-:W4:Y:S04]  /*1f5a0*/  @!P0 LDG.E.U16 R2, [R4.64] ;  /* 0x0000000c04028981 */ /* 0x000f28000c1e1500 */
[----:B---3--:R0:W-:Y:S04]  /*1f5b0*/  STL [R1+0x8c], R20 ;  /* 0x00008c1401007387 */ /* 0x0081e80000100800 */
[----:B0-----:R-:W3:Y:S04]  /*1f5c0*/  LDL R20, [R1+0xd10] ;  /* 0x000d100001147983 */ /* 0x001ee80000100800 */
[----:B------:R-:W2:Y:S04]  /*1f5d0*/  LDL.LU R26, [R1+0x170] ;  /* 0x00017000011a7983 */ /* 0x000ea80000300800 */
        /* <DEDUP_REMOVED lines=29> */
[----:B---3--:R-:W-:-:S03]  /*1f7b0*/  @!P0 IMAD.MOV.U32 R4, RZ, RZ, R20 ;  /* 0x000000ffff048224 */ /* 0x008fc600078e0014 */
[----:B------:R-:W3:Y:S01]  /*1f7c0*/  LDL.LU R20, [R1+0x164] ;  /* 0x0001640001147983 */ /* 0x000ee20000300800 */
[----:B0-----:R-:W-:-:S05]  /*1f7d0*/  IMAD.SHL.U32 R2, R2, 0x2, RZ ;  /* 0x0000000202027824 */ /* 0x001fca00078e00ff */
[----:B------:R-:W-:-:S05]  /*1f7e0*/  LOP3.LUT R2, R2, 0x7e, RZ, 0xc0, !PT ;  /* 0x0000007e02027812 */ /* 0x000fca00078ec0ff */
[----:B------:R0:W-:Y:S02]  /*1f7f0*/  STS.U16 [R2+0x7c00], R15 ;  /* 0x007c000f02007388 */ /* 0x0001e40000000400 */
[----:B0-----:R-:W-:-:S06]  /*1f800*/  PRMT R2, RZ, 0x7610, R2 ;  /* 0x00007610ff027816 */ /* 0x001fcc0000000002 */
[----:B----4-:R-:W4:Y:S04]  /*1f810*/  @!P0 LDG.E.U16 R2, [R4.64] ;  /* 0x0000000c04028981 */ /* 0x010f28000c1e1500 */
[----:B----4-:R0:W-:Y:S04]  /*1f820*/  STL [R1+0x7c], R2 ;  /* 0x00007c0201007387 */ /* 0x0101e80000100800 */
[----:B------:R-:W4:Y:S04]  /*1f830*/  LDL R4, [R1+0xcec] ;  /* 0x000cec0001047983 */ /* 0x000f280000100800 */
[----:B------:R-:W4:Y:S04]  /*1f840*/  LDL R5, [R1+0xcf0] ;  /* 0x000cf00001057983 */ /* 0x000f280000100800 */
[----:B0-----:R-:W0:Y:S02]  /*1f850*/  S2R R2, SR_TID.X ;  /* 0x0000000000027919 */ /* 0x001e240000002100 */
[----:B0-----:R-:W-:-:S05]  /*1f860*/  IMAD.SHL.U32 R2, R2, 0x2, RZ ;  /* 0x0000000202027824 */ /* 0x001fca00078e00ff */
[----:B------:R-:W-:-:S05]  /*1f870*/  LOP3.LUT R2, R2, 0x7e, RZ, 0xc0, !PT ;  /* 0x0000007e02027812 */ /* 0x000fca00078ec0ff */
[----:B------:R0:W-:Y:S04]  /*1f880*/  STS.U16 [R2+0x7e00], R18 ;  /* 0x007e001202007388 */ /* 0x0001e80000000400 */
[----:B0-----:R-:W2:Y:S01]  /*1f890*/  LDL.LU R18, [R1+0x1558] ;  /* 0x0015580001127983 */ /* 0x001ea20000300800 */
[----:B----4-:R-:W-:-:S04]  /*1f8a0*/  @!P0 LOP3.LUT R5, R5, R4, RZ, 0x3c, !PT ;  /* 0x0000000405058212 */ /* 0x010fc800078e3cff */
[----:B------:R-:W-:-:S04]  /*1f8b0*/  @!P0 LOP3.LUT R4, R5, R4, RZ, 0x3c, !PT ;  /* 0x0000000405048212 */ /* 0x000fc800078e3cff */
[----:B------:R-:W-:Y:S02]  /*1f8c0*/  @!P0 LOP3.LUT R5, R5, R4, RZ, 0x3c, !PT ;  /* 0x0000000405058212 */ /* 0x000fe400078e3cff */
[----:B--2---:R-:W-:-:S06]  /*1f8d0*/  PRMT R18, RZ, 0x7610, R18 ;  /* 0x00007610ff127816 */ /* 0x004fcc0000000012 */
[----:B------:R-:W2:Y:S04]  /*1f8e0*/  @!P0 LDG.E.U16 R18, [R4.64] ;  /* 0x0000000c04128981 */ /* 0x000ea8000c1e1500 */
[----:B------:R-:W0:Y:S02]  /*1f8f0*/  S2R R15, SR_TID.X ;  /* 0x00000000000f7919 */ /* 0x000e240000002100 */
[----:B0-----:R-:W-:-:S05]  /*1f900*/  IMAD.SHL.U32 R15, R15, 0x2, RZ ;  /* 0x000000020f0f7824 */ /* 0x001fca00078e00ff */
[----:B------:R-:W-:-:S04]  /*1f910*/  LOP3.LUT R15, R15, 0x7e, RZ, 0xc0, !PT ;  /* 0x0000007e0f0f7812 */ /* 0x000fc800078ec0ff */
[----:B------:R-:W-:-:S05]  /*1f920*/  LOP3.LUT R15, R15, 0x10, RZ, 0x3c, !PT ;  /* 0x000000100f0f7812 */ /* 0x000fca00078e3cff */
[----:B------:R-:W-:Y:S04]  /*1f930*/  STS.U16 [R15+0x80], R22 ;  /* 0x000080160f007388 */ /* 0x000fe80000000400 */
[----:B--2---:R0:W-:Y:S04]  /*1f940*/  STL [R1+0x78], R18 ;  /* 0x0000781201007387 */ /* 0x0041e80000100800 */
[----:B0-----:R-:W2:Y:S04]  /*1f950*/  LDL.LU R18, [R1+0x1554] ;  /* 0x0015540001127983 */ /* 0x001ea80000300800 */
[----:B------:R-:W4:Y:S04]  /*1f960*/  LDL R4, [R1+0xccc] ;  /* 0x000ccc0001047983 */ /* 0x000f280000100800 */
[----:B------:R-:W4:Y:S04]  /*1f970*/  LDL R5, [R1+0xcd0] ;  /* 0x000cd00001057983 */ /* 0x000f280000100800 */
[----:B------:R-:W2:Y:S01]  /*1f980*/  LDL.LU R22, [R1+0x1550] ;  /* 0x0015500001167983 */ /* 0x000ea20000300800 */
[----:B----4-:R-:W-:-:S04]  /*1f990*/  @!P0 LOP3.LUT R5, R5, R4, RZ, 0x3c, !PT ;  /* 0x0000000405058212 */ /* 0x010fc800078e3cff */
[C---:B------:R-:W-:Y:S02]  /*1f9a0*/  @!P0 LOP3.LUT R4, R5.reuse, R4, RZ, 0x3c, !PT ;  /* 0x0000000405048212 */ /* 0x040fe400078e3cff */
[----:B--2---:R-:W-:Y:S02]  /*1f9b0*/  PRMT R22, RZ, 0x7610, R22 ;  /* 0x00007610ff167816 */ /* 0x004fe40000000016 */
[----:B------:R-:W-:-:S05]  /*1f9c0*/  @!P0 LOP3.LUT R5, R5, R4, RZ, 0x3c, !PT ;  /* 0x0000000405058212 */ /* 0x000fca00078e3cff */
[----:B------:R-:W2:Y:S04]  /*1f9d0*/  @!P0 LDG.E.U16 R22, [R4.64] ;  /* 0x0000000c04168981 */ /* 0x000ea8000c1e1500 */
[----:B--2---:R0:W-:Y:S04]  /*1f9e0*/  STL [R1+0x74], R22 ;  /* 0x0000741601007387 */ /* 0x0041e80000100800 */
[----:B0-----:R-:W2:Y:S04]  /*1f9f0*/  LDL.LU R22, [R1+0x154c] ;  /* 0x00154c0001167983 */ /* 0x001ea80000300800 */
[----:B------:R-:W4:Y:S04]  /*1fa00*/  LDL R4, [R1+0xcac] ;  /* 0x000cac0001047983 */ /* 0x000f280000100800 */
[----:B------:R-:W4:Y:S01]  /*1fa10*/  LDL R5, [R1+0xcb0] ;  /* 0x000cb00001057983 */ /* 0x000f220000100800 */
[----:B------:R-:W-:-:S03]  /*1fa20*/  PRMT R18, RZ, 0x7610, R18 ;  /* 0x00007610ff127816 */ /* 0x000fc60000000012 */
[----:B------:R0:W-:Y:S04]  /*1fa30*/  STS.U16 [R15+0x280], R26 ;  /* 0x0002801a0f007388 */ /* 0x0001e80000000400 */
[----:B0-----:R-:W2:Y:S01]  /*1fa40*/  LDL.LU R26, [R1+0x158] ;  /* 0x00015800011a7983 */ /* 0x001ea20000300800 */
[----:B----4-:R-:W-:-:S04]  /*1fa50*/  @!P0 LOP3.LUT R5, R5, R4, RZ, 0x3c, !PT ;  /* 0x0000000405058212 */ /* 0x010fc800078e3cff */
[----:B------:R-:W-:-:S04]  /*1fa60*/  @!P0 LOP3.LUT R4, R5, R4, RZ, 0x3c, !PT ;  /* 0x0000000405048212 */ /* 0x000fc800078e3cff */
[----:B------:R-:W-:-:S05]  /*1fa70*/  @!P0 LOP3.LUT R5, R5, R4, RZ, 0x3c, !PT ;  /* 0x0000000405058212 */ /* 0x000fca00078e3cff */
[----:B------:R0:W4:Y:S04]  /*1fa80*/  @!P0 LDG.E.U16 R18, [R4.64] ;  /* 0x0000000c04128981 */ /* 0x000128000c1e1500 */
[----:B0-----:R-:W2:Y:S04]  /*1fa90*/  LDL R4, [R1+0xc8c] ;  /* 0x000c8c0001047983 */ /* 0x001ea80000100800 */
[----:B------:R-:W2:Y:S01]  /*1faa0*/  LDL R5, [R1+0xc90] ;  /* 0x000c900001057983 */ /* 0x000ea20000100800 */
[----:B------:R-:W-:-:S03]  /*1fab0*/  PRMT R12, RZ, 0x7610, R12 ;  /* 0x00007610ff0c7816 */ /* 0x000fc6000000000c */
[----:B------:R0:W-:Y:S04]  /*1fac0*/  STS.U16 [R15+0x480], R24 ;  /* 0x000480180f007388 */ /* 0x0001e80000000400 */
[----:B0-----:R-:W3:Y:S04]  /*1fad0*/  LDL R24, [R1+0xc30] ;  /* 0x000c300001187983 */ /* 0x001ee80000100800 */
[----:B----4-:R0:W-:Y:S04]  /*1fae0*/  STL [R1+0x70], R18 ;  /* 0x0000701201007387 */ /* 0x0101e80000100800 */
[----:B0-----:R-:W4:Y:S01]  /*1faf0*/  LDL.LU R18, [R1+0x154] ;  /* 0x0001540001127983 */ /* 0x001f220000300800 */
        /* <DEDUP_REMOVED lines=12> */
[----:B------:R1:W-:Y:S04]  /*1fbc0*/  STS.U16 [R15+0x680], R0 ;  /* 0x000680000f007388 */ /* 0x0003e80000000400 */
[----:B0-----:R-:W3:Y:S04]  /*1fbd0*/  LDL R12, [R1+0xc10] ;  /* 0x000c1000010c7983 */ /* 0x001ee80000100800 */
[----:B-1----:R-:W3:Y:S04]  /*1fbe0*/  LDL.LU R0, [R1+0x150] ;  /* 0x0001500001007983 */ /* 0x002ee80000300800 */
[----:B--2---:R0:W-:Y:S04]  /*1fbf0*/  STL [R1+0x68], R22 ;  /* 0x0000681601007387 */ /* 0x0041e80000100800 */
[----:B0-----:R-:W2:Y:S04]  /*1fc00*/  LDL.LU R22, [R1+0x1548] ;  /* 0x0015480001167983 */ /* 0x001ea80000300800 */
[----:B------:R-:W4:Y:S04]  /*1fc10*/  LDL R4, [R1+0xc4c] ;  /* 0x000c4c0001047983 */ /* 0x000f280000100800 */
[----:B------:R-:W4:Y:S04]  /*1fc20*/  LDL R5, [R1+0xc50] ;  /* 0x000c500001057983 */ /* 0x000f280000100800 */
[----:B---3--:R0:W-:Y:S04]  /*1fc30*/  STS.U16 [R15+0x880], R20 ;  /* 0x000880140f007388 */ /* 0x0081e80000000400 */
[----:B0-----:R-:W3:Y:S01]  /*1fc40*/  LDL.LU R20, [R1+0x14c] ;  /* 0x00014c0001147983 */ /* 0x001ee20000300800 */
[----:B--2---:R-:W-:-:S02]  /*1fc50*/  PRMT R22, RZ, 0x7610, R22 ;  /* 0x00007610ff167816 */ /* 0x004fc40000000016 */
[----:B----4-:R-:W-:-:S04]  /*1fc60*/  @!P0 LOP3.LUT R5, R5, R4, RZ, 0x3c, !PT ;  /* 0x0000000405058212 */ /* 0x010fc800078e3cff */
[----:B------:R-:W-:-:S04]  /*1fc70*/  @!P0 LOP3.LUT R4, R5, R4, RZ, 0x3c, !PT ;  /* 0x0000000405048212 */ /* 0x000fc800078e3cff */
[----:B------:R-:W-:-:S05]  /*1fc80*/  @!P0 LOP3.LUT R5, R5, R4, RZ, 0x3c, !PT ;  /* 0x0000000405058212 */ /* 0x000fca00078e3cff */
[----:B------:R0:W2:Y:S04]  /*1fc90*/  @!P0 LDG.E.U16 R22, [R4.64] ;  /* 0x0000000c04168981 */ /* 0x0000a8000c1e1500 */
[----:B0-----:R-:W4:Y:S04]  /*1fca0*/  LDL.LU R4, [R1+0x160] ;  /* 0x0001600001047983 */ /* 0x001f280000300800 */
[----:B------:R-:W2:Y:S01]  /*1fcb0*/  LDL R5, [R1+0xc2c] ;  /* 0x000c2c0001057983 */ /* 0x000ea20000100800 */
[----:B------:R-:W-:-:S03]  /*1fcc0*/  PRMT R16, RZ, 0x7610, R16 ;  /* 0x00007610ff107816 */ /* 0x000fc60000000010 */
[----:B----4-:R0:W-:Y:S02]  /*1fcd0*/  STS.U16 [R15+0xa80], R4 ;  /* 0x000a80040f007388 */ /* 0x0101e40000000400 */
[----:B0-----:R-:W-:-:S05]  /*1fce0*/  @!P0 IMAD.MOV.U32 R4, RZ, RZ, R24 ;  /* 0x000000ffff048224 */ /* 0x001fca00078e0018 */
[----:B--2---:R-:W2:Y:S04]  /*1fcf0*/  @!P0 LDG.E.U16 R16, [R4.64] ;  /* 0x0000000c04108981 */ /* 0x004ea8000c1e1500 */
[----:B------:R0:W-:Y:S04]  /*1fd00*/  STL [R1+0x64], R22 ;  /* 0x0000641601007387 */ /* 0x0001e80000100800 */
[----:B0-----:R-:W4:Y:S04]  /*1fd10*/  LDL.LU R22, [R1+0x148] ;  /* 0x0001480001167983 */ /* 0x001f280000300800 */
[----:B------:R-:W3:Y:S04]  /*1fd20*/  LDL.LU R24, [R1+0x144] ;  /* 0x0001440001187983 */ /* 0x000ee80000300800 */
[----:B--2---:R0:W-:Y:S04]  /*1fd30*/  STL [R1+0x60], R16 ;  /* 0x0000601001007387 */ /* 0x0041e80000100800 */
[----:B0-----:R-:W2:Y:S04]  /*1fd40*/  LDL.LU R16, [R1+0x1544] ;  /* 0x0015440001107983 */ /* 0x001ea80000300800 */
[----:B------:R-:W3:Y:S04]  /*1fd50*/  LDL.LU R4, [R1+0x15c] ;  /* 0x00015c0001047983 */ /* 0x000ee80000300800 */
[----:B------:R-:W4:Y:S01]  /*1fd60*/  LDL R5, [R1+0xc0c] ;  /* 0x000c0c0001057983 */ /* 0x000f220000100800 */
[----:B--2---:R-:W-:-:S03]  /*1fd70*/  PRMT R16, RZ, 0x7610, R16 ;  /* 0x00007610ff107816 */ /* 0x004fc60000000010 */
[----:B---3--:R0:W-:Y:S02]  /*1fd80*/  STS.U16 [R15+0xc80], R4 ;  /* 0x000c80040f007388 */ /* 0x0081e40000000400 */
[----:B0-----:R-:W-:Y:S02]  /*1fd90*/  @!P0 IMAD.MOV.U32 R4, RZ, RZ, R12 ;  /* 0x000000ffff048224 */ /* 0x001fe400078e000c */
[----:B------:R-:W2:Y:S04]  /*1fda0*/  LDL.LU R12, [R1+0x140] ;  /* 0x00014000010c7983 */ /* 0x000ea80000300800 */
[----:B----4-:R-:W3:Y:S04]  /*1fdb0*/  @!P0 LDG.E.U16 R16, [R4.64] ;  /* 0x0000000c04108981 */ /* 0x010ee8000c1e1500 */
[----:B------:R-:W-:Y:S04]  /*1fdc0*/  STS.U16 [R15+0xe80], R26 ;  /* 0x000e801a0f007388 */ /* 0x000fe80000000400 */
[----:B---3--:R0:W-:Y:S04]  /*1fdd0*/  STL [R1+0x5c], R16 ;  /* 0x00005c1001007387 */ /* 0x0081e80000100800 */
[----:B0-----:R-:W3:Y:S04]  /*1fde0*/  LDL.LU R16, [R1+0x1540] ;  /* 0x0015400001107983 */ /* 0x001ee80000300800 */
[----:B------:R-:W4:Y:S04]  /*1fdf0*/  LDL R4, [R1+0xbec] ;  /* 0x000bec0001047983 */ /* 0x000f280000100800 */
[----:B------:R-:W4:Y:S04]  /*1fe00*/  LDL R5, [R1+0xbf0] ;  /* 0x000bf00001057983 */ /* 0x000f280000100800 */
[----:B------:R-:W2:Y:S01]  /*1fe10*/  LDL.LU R26, [R1+0x153c] ;  /* 0x00153c00011a7983 */ /* 0x000ea20000300800 */
[----:B----4-:R-:W-:-:S04]  /*1fe20*/  @!P0 LOP3.LUT R5, R5, R4, RZ, 0x3c, !PT ;  /* 0x0000000405058212 */ /* 0x010fc800078e3cff */
[C---:B------:R-:W-:Y:S02]  /*1fe30*/  @!P0 LOP3.LUT R4, R5.reuse, R4, RZ, 0x3c, !PT ;  /* 0x0000000405048212 */ /* 0x040fe400078e3cff */
[----:B--2---:R-:W-:Y:S02]  /*1fe40*/  PRMT R26, RZ, 0x7610, R26 ;  /* 0x00007610ff1a7816 */ /* 0x004fe4000000001a */
[----:B------:R-:W-:-:S05]  /*1fe50*/  @!P0 LOP3.LUT R5, R5, R4, RZ, 0x3c, !PT ;  /* 0x0000000405058212 */ /* 0x000fca00078e3cff */
[----:B------:R0:W2:Y:S04]  /*1fe60*/  @!P0 LDG.E.U16 R26, [R4.64] ;  /* 0x0000000c041a8981 */ /* 0x0000a8000c1e1500 */
[----:B------:R-:W-:Y:S04]  /*1fe70*/  STS.U16 [R15+0x1080], R18 ;  /* 0x001080120f007388 */ /* 0x000fe80000000400 */
[----:B0-----:R-:W4:Y:S04]  /*1fe80*/  LDL R4, [R1+0xbcc] ;  /* 0x000bcc0001047983 */ /* 0x001f280000100800 */
[----:B------:R-:W4:Y:S04]  /*1fe90*/  LDL R5, [R1+0xbd0] ;  /* 0x000bd00001057983 */ /* 0x000f280000100800 */
[----:B--2---:R0:W-:Y:S04]  /*1fea0*/  STL [R1+0x58], R26 ;  /* 0x0000581a01007387 */ /* 0x0041e80000100800 */
[----:B0-----:R-:W2:Y:S04]  /*1feb0*/  LDL.LU R26, [R1+0x13c] ;  /* 0x00013c00011a7983 */ /* 0x001ea80000300800 */
[----:B------:R-:W2:Y:S01]  /*1fec0*/  LDL.LU R18, [R1+0x1538] ;  /* 0x0015380001127983 */ /* 0x000ea20000300800 */
[----:B----4-:R-:W-:-:S04]  /*1fed0*/  @!P0 LOP3.LUT R5, R5, R4, RZ, 0x3c, !PT ;  /* 0x0000000405058212 */ /* 0x010fc800078e3cff */
[----:B------:R-:W-:-:S04]  /*1fee0*/  @!P0 LOP3.LUT R4, R5, R4, RZ, 0x3c, !PT ;  /* 0x0000000405048212 */ /* 0x000fc800078e3cff */
[----:B------:R-:W-:Y:S02]  /*1fef0*/  @!P0 LOP3.LUT R5, R5, R4, RZ, 0x3c, !PT ;  /* 0x0000000405058212 */ /* 0x000fe400078e3cff */
[----:B--2---:R-:W-:-:S06]  /*1ff00*/  PRMT R18, RZ, 0x7610, R18 ;  /* 0x00007610ff127816 */ /* 0x004fcc0000000012 */
[----:B------:R-:W2:Y:S04]  /*1ff10*/  @!P0 LDG.E.U16 R18, [R4.64] ;  /* 0x0000000c04128981 */ /* 0x000ea8000c1e1500 */
[----:B--2---:R0:W-:Y:S04]  /*1ff20*/  STL [R1+0x54], R18 ;  /* 0x0000541201007387 */ /* 0x0041e80000100800 */
[----:B0-----:R-:W2:Y:S04]  /*1ff30*/  LDL.LU R18, [R1+0x1534] ;  /* 0x0015340001127983 */ /* 0x001ea80000300800 */
[----:B------:R-:W4:Y:S04]  /*1ff40*/  LDL R4, [R1+0xbac] ;  /* 0x000bac0001047983 */ /* 0x000f280000100800 */
[----:B------:R-:W4:Y:S01]  /*1ff50*/  LDL R5, [R1+0xbb0] ;  /* 0x000bb00001057983 */ /* 0x000f220000100800 */
[----:B--2---:R-:W-:-:S02]  /*1ff60*/  PRMT R18, RZ, 0x7610, R18 ;  /* 0x00007610ff127816 */ /* 0x004fc40000000012 */
[----:B----4-:R-:W-:-:S04]  /*1ff70*/  @!P0 LOP3.LUT R5, R5, R4, RZ, 0x3c, !PT ;  /* 0x0000000405058212 */ /* 0x010fc800078e3cff */
[----:B------:R-:W-:-:S04]  /*1ff80*/  @!P0 LOP3.LUT R4, R5, R4, RZ, 0x3c, !PT ;  /* 0x0000000405048212 */ /* 0x000fc800078e3cff */
[----:B------:R-:W-:-:S05]  /*1ff90*/  @!P0 LOP3.LUT R5, R5, R4, RZ, 0x3c, !PT ;  /* 0x0000000405058212 */ /* 0x000fca00078e3cff */
[----:B------:R-:W2:Y:S04]  /*1ffa0*/  @!P0 LDG.E.U16 R18, [R4.64] ;  /* 0x0000000c04128981 */ /* 0x000ea8000c1e1500 */
[----:B------:R0:W-:Y:S04]  /*1ffb0*/  STS.U16 [R15+0x1280], R0 ;  /* 0x001280000f007388 */ /* 0x0001e80000000400 */
[----:B0-----:R-:W4:Y:S04]  /*1ffc0*/  LDL.LU R0, [R1+0x138] ;  /* 0x0001380001007983 */ /* 0x001f280000300800 */
[----:B------:R-:W-:Y:S04]  /*1ffd0*/  STS.U16 [R15+0x1480], R20 ;  /* 0x001480140f007388 */ /* 0x000fe80000000400 */
[----:B--2---:R0:W-:Y:S04]  /*1ffe0*/  STL [R1+0x50], R18 ;  /* 0x0000501201007387 */ /* 0x0041e80000100800 */
[----:B0-----:R-:W2:Y:S04]  /*1fff0*/  LDL.LU R18, [R1+0x1530] ;  /* 0x0015300001127983 */ /* 0x001ea80000300800 */
[----:B------:R-:W2:Y:S04]  /*20000*/  LDL R4, [R1+0xb8c] ;  /* 0x000b8c0001047983 */ /* 0x000ea80000100800 */
[----:B------:R-:W2:Y:S04]  /*20010*/  LDL R5, [R1+0xb90] ;  /* 0x000b900001057983 */ /* 0x000ea80000100800 */
[----:B------:R-:W3:Y:S01]  /*20020*/  LDL.LU R20, [R1+0x152c] ;  /* 0x00152c0001147983 */ /* 0x000ee20000300800 */
[----:B--2---:R-:W-:-:S04]  /*20030*/  @!P0 LOP3.LUT R5, R5, R4, RZ, 0x3c, !PT ;  /* 0x0000000405058212 */ /* 0x004fc800078e3cff */
[C---:B------:R-:W-:Y:S02]  /*20040*/  @!P0 LOP3.LUT R4, R5.reuse, R4, RZ, 0x3c, !PT ;  /* 0x0000000405048212 */ /* 0x040fe400078e3cff */
[----:B---3--:R-:W-:Y:S02]  /*20050*/  PRMT R20, RZ, 0x7610, R20 ;  /* 0x00007610ff147816 */ /* 0x008fe40000000014 */
[----:B------:R-:W-:-:S05]  /*20060*/  @!P0 LOP3.LUT R5, R5, R4, RZ, 0x3c, !PT ;  /* 0x0000000405058212 */ /* 0x000fca00078e3cff */
[----:B------:R-:W2:Y:S04]  /*20070*/  @!P0 LDG.E.U16 R20, [R4.64] ;  /* 0x0000000c04148981 */ /* 0x000ea8000c1e1500 */
[----:B------:R-:W-:Y:S04]  /*20080*/  STS.U16 [R15+0x1680], R22 ;  /* 0x001680160f007388 */ /* 0x000fe80000000400 */
[----:B--2---:R0:W-:Y:S04]  /*20090*/  STL [R1+0x4c], R20 ;  /* 0x00004c1401007387 */ /* 0x0041e80000100800 */
[----:B0-----:R-:W2:Y:S04]  /*200a0*/  LDL.LU R20, [R1+0x1528] ;  /* 0x0015280001147983 */ /* 0x001ea80000300800 */
[----:B------:R-:W3:Y:S04]  /*200b0*/  LDL R4, [R1+0xb6c] ;  /* 0x000b6c0001047983 */ /* 0x000ee80000100800 */
[----:B------:R-:W3:Y:S04]  /*200c0*/  LDL R5, [R1+0xb70] ;  /* 0x000b700001057983 */ /* 0x000ee80000100800 */
[----:B------:R-:W2:Y:S01]  /*200d0*/  LDL.LU R22, [R1+0x1524] ;  /* 0x0015240001167983 */ /* 0x000ea20000300800 */
[----:B---3--:R-:W-:-:S04]  /*200e0*/  @!P0 LOP3.LUT R5, R5, R4, RZ, 0x3c, !PT ;  /* 0x0000000405058212 */ /* 0x008fc800078e3cff */
[C---:B------:R-:W-:Y:S02]  /*200f0*/  @!P0 LOP3.LUT R4, R5.reuse, R4, RZ, 0x3c, !PT ;  /* 0x0000000405048212 */ /* 0x040fe400078e3cff */
[----:B--2---:R-:W-:Y:S02]  /*20100*/  PRMT R22, RZ, 0x7610, R22 ;  /* 0x00007610ff167816 */ /* 0x004fe40000000016 */
[----:B------:R-:W-:-:S05]  /*20110*/  @!P0 LOP3.LUT R5, R5, R4, RZ, 0x3c, !PT ;  /* 0x0000000405058212 */ /* 0x000fca00078e3cff */
[----:B------:R-:W2:Y:S04]  /*20120*/  @!P0 LDG.E.U16 R22, [R4.64] ;  /* 0x0000000c04168981 */ /* 0x000ea8000c1e1500 */
[----:B--2---:R0:W-:Y:S04]  /*20130*/  STL [R1+0x48], R22 ;  /* 0x0000481601007387 */ /* 0x0041e80000100800 */
[----:B0-----:R-:W2:Y:S04]  /*20140*/  LDL.LU R22, [R1+0x1520] ;  /* 0x0015200001167983 */ /* 0x001ea80000300800 */
[----:B------:R-:W3:Y:S04]  /*20150*/  LDL R4, [R1+0xb4c] ;  /* 0x000b4c0001047983 */ /* 0x000ee80000100800 */
[----:B------:R-:W3:Y:S01]  /*20160*/  LDL R5, [R1+0xb50] ;  /* 0x000b500001057983 */ /* 0x000ee20000100800 */
[----:B------:R-:W-:-:S03]  /*20170*/  PRMT R11, RZ, 0x7610, R11 ;  /* 0x00007610ff0b7816 */ /* 0x000fc6000000000b */
[----:B------:R0:W-:Y:S04]  /*20180*/  STS.U16 [R15+0x1880], R24 ;  /* 0x001880180f007388 */ /* 0x0001e80000000400 */
        /* <DEDUP_REMOVED lines=8> */
[----:B------:R0:W-:Y:S04]  /*20210*/  STS.U16 [R15+0x1a80], R12 ;  /* 0x001a800c0f007388 */ /* 0x0001e80000000400 */
[----:B0-----:R-:W4:Y:S04]  /*20220*/  LDL R12, [R1+0xad0] ;  /* 0x000ad000010c7983 */ /* 0x001f280000100800 */
[----:B---3--:R0:W-:Y:S04]  /*20230*/  STL [R1+0x44], R11 ;  /* 0x0000440b01007387 */ /* 0x0081e80000100800 */
[----:B0-----:R-:W3:Y:S01]  /*20240*/  LDL.LU R11, [R1+0x128] ;  /* 0x00012800010b7983 */ /* 0x001ee20000300800 */
        /* <DEDUP_REMOVED lines=17> */
[----:B------:R-:W2:Y:S04]  /*20360*/  LDL R4, [R1+0xaec] ;  /* 0x000aec0001047983 */ /* 0x000ea80000100800 */
        /* <DEDUP_REMOVED lines=8> */
[----:B0-----:R-:W2:Y:S04]  /*203f0*/  LDL.LU R4, [R1+0x134] ;  /* 0x0001340001047983 */ /* 0x001ea80000300800 */
[----:B------:R-:W3:Y:S01]  /*20400*/  LDL R5, [R1+0xacc] ;  /* 0x000acc0001057983 */ /* 0x000ee20000100800 */
[----:B------:R-:W-:-:S03]  /*20410*/  PRMT R22, RZ, 0x7610, R22 ;  /* 0x00007610ff167816 */ /* 0x000fc60000000016 */
[----:B--2---:R0:W-:Y:S02]  /*20420*/  STS.U16 [R15+0x2080], R4 ;  /* 0x002080040f007388 */ /* 0x0041e40000000400 */
[----:B0-----:R-:W-:-:S05]  /*20430*/  @!P0 IMAD.MOV.U32 R4, RZ, RZ, R12 ;  /* 0x000000ffff048224 */ /* 0x001fca00078e000c */
[----:B---3--:R-:W2:Y:S04]  /*20440*/  @!P0 LDG.E.U16 R22, [R4.64] ;  /* 0x0000000c04168981 */ /* 0x008ea8000c1e1500 */
[----:B------:R0:W-:Y:S04]  /*20450*/  STL [R1+0x38], R13 ;  /* 0x0000380d01007387 */ /* 0x0001e80000100800 */
[----:B0-----:R-:W3:Y:S04]  /*20460*/  LDL.LU R13, [R1+0x11c] ;  /* 0x00011c00010d7983 */ /* 0x001ee80000300800 */
        /* <DEDUP_REMOVED lines=25> */
[----:B------:R-:W-:-:S02]  /*20600*/  PRMT R10, RZ, 0x7610, R10 ;  /* 0x00007610ff0a7816 */ /* 0x000fc4000000000a */
[----:B----4-:R-:W-:-:S04]  /*20610*/  @!P0 LOP3.LUT R5, R5, R4, RZ, 0x3c, !PT ;  /* 0x0000000405058212 */ /* 0x010fc800078e3cff */
[----:B------:R-:W-:-:S04]  /*20620*/  @!P0 LOP3.LUT R4, R5, R4, RZ, 0x3c, !PT ;  /* 0x0000000405048212 */ /* 0x000fc800078e3cff */
[----:B------:R-:W-:-:S05]  /*20630*/  @!P0 LOP3.LUT R5, R5, R4, RZ, 0x3c, !PT ;  /* 0x0000000405058212 */ /* 0x000fca00078e3cff */
[----:B------:R0:W4:Y:S04]  /*20640*/  @!P0 LDG.E.U16 R10, [R4.64] ;  /* 0x0000000c040a8981 */ /* 0x000128000c1e1500 */
[----:B------:R1:W-:Y:S04]  /*20650*/  STS.U16 [R15+0x2680], R11 ;  /* 0x0026800b0f007388 */ /* 0x0003e80000000400 */
[----:B-1----:R-:W2:Y:S04]  /*20660*/  LDL.LU R11, [R1+0x110] ;  /* 0x00011000010b7983 */ /* 0x002ea80000300800 */
[----:B0-----:R-:W2:Y:S04]  /*20670*/  LDL R4, [R1+0xa4c] ;  /* 0x000a4c0001047983 */ /* 0x001ea80000100800 */
[----:B------:R-:W2:Y:S04]  /*20680*/  LDL R5, [R1+0xa50] ;  /* 0x000a500001057983 */ /* 0x000ea80000100800 */
[----:B------:R-:W-:Y:S04]  /*20690*/  STS.U16 [R15+0x2880], R26 ;  /* 0x0028801a0f007388 */ /* 0x000fe80000000400 */
[----:B----4-:R0:W-:Y:S04]  /*206a0*/  STL [R1+0x28], R10 ;  /* 0x0000280a01007387 */ /* 0x0101e80000100800 */
[----:B0-----:R-:W4:Y:S04]  /*206b0*/  LDL R10, [R1+0x9f0] ;  /* 0x0009f000010a7983 */ /* 0x001f280000100800 */
[----:B------:R-:W3:Y:S01]  /*206c0*/  LDL.LU R26, [R1+0x1508] ;  /* 0x00150800011a7983 */ /* 0x000ee20000300800 */
[----:B--2---:R-:W-:-:S04]  /*206d0*/  @!P0 LOP3.LUT R5, R5, R4, RZ, 0x3c, !PT ;  /* 0x0000000405058212 */ /* 0x004fc800078e3cff */
[----:B------:R-:W-:-:S04]  /*206e0*/  @!P0 LOP3.LUT R4, R5, R4, RZ, 0x3c, !PT ;  /* 0x0000000405048212 */ /* 0x000fc800078e3cff */
[----:B------:R-:W-:Y:S02]  /*206f0*/  @!P0 LOP3.LUT R5, R5, R4, RZ, 0x3c, !PT ;  /* 0x0000000405058212 */ /* 0x000fe400078e3cff */
[----:B---3--:R-:W-:-:S06]  /*20700*/  PRMT R26, RZ, 0x7610, R26 ;  /* 0x00007610ff1a7816 */ /* 0x008fcc000000001a */
        /* <DEDUP_REMOVED lines=21> */
[----:B------:R0:W-:Y:S04]  /*20860*/  STS.U16 [R15+0x2c80], R13 ;  /* 0x002c800d0f007388 */ /* 0x0001e80000000400 */
[----:B0-----:R-:W3:Y:S04]  /*20870*/  LDL.LU R13, [R1+0x104] ;  /* 0x00010400010d7983 */ /* 0x001ee80000300800 */
[----:B--2---:R0:W-:Y:S04]  /*20880*/  STL [R1+0x1c], R0 ;  /* 0x00001c0001007387 */ /* 0x0041e80000100800 */
[----:B0-----:R-:W2:Y:S04]  /*20890*/  LDL.LU R0, [R1+0x14f8] ;  /* 0x0014f80001007983 */ /* 0x001ea80000300800 */
[----:B------:R-:W2:Y:S01]  /*208a0*/  LDL R5, [R1+0x9ec] ;  /* 0x0009ec0001057983 */ /* 0x000ea20000100800 */
[----:B------:R-:W-:Y:S01]  /*208b0*/  PRMT R6, RZ, 0x7610, R6 ;  /* 0x00007610ff067816 */ /* 0x000fe20000000006 */
[----:B----4-:R-:W-:-:S02]  /*208c0*/  @!P0 IMAD.MOV.U32 R4, RZ, RZ, R10 ;  /* 0x000000ffff048224 */ /* 0x010fc400078e000a */
[----:B------:R0:W-:Y:S04]  /*208d0*/  STS.U16 [R15+0x2e80], R12 ;  /* 0x002e800c0f007388 */ /* 0x0001e80000000400 */
[----:B0-----:R-:W4:Y:S01]  /*208e0*/  LDL.LU R12, [R1+0x100] ;  /* 0x00010000010c7983 */ /* 0x001f220000300800 */
[----:B------:R-:W-:-:S03]  /*208f0*/  PRMT R9, RZ, 0x7610, R9 ;  /* 0x00007610ff097816 */ /* 0x000fc60000000009 */
[----:B------:R-:W3:Y:S04]  /*20900*/  LDL R10, [R1+0x96c] ;  /* 0x00096c00010a7983 */ /* 0x000ee80000100800 */
[----:B--2---:R0:W2:Y:S04]  /*20910*/  @!P0 LDG.E.U16 R6, [R4.64] ;  /* 0x0000000c04068981 */ /* 0x0040a8000c1e1500 */
[----:B0-----:R-:W3:Y:S04]  /*20920*/  LDL R4, [R1+0x9cc] ;  /* 0x0009cc0001047983 */ /* 0x001ee80000100800 */
[----:B------:R-:W3:Y:S04]  /*20930*/  LDL R5, [R1+0x9d0] ;  /* 0x0009d00001057983 */ /* 0x000ee80000100800 */
[----:B------:R-:W-:Y:S04]  /*20940*/  STS.U16 [R15+0x3080], R14 ;  /* 0x0030800e0f007388 */ /* 0x000fe80000000400 */
[----:B--2---:R0:W-:Y:S04]  /*20950*/  STL [R1+0x18], R6 ;  /* 0x0000180601007387 */ /* 0x0041e80000100800 */
[----:B0-----:R-:W2:Y:S01]  /*20960*/  LDL R6, [R1+0x970] ;  /* 0x0009700001067983 */ /* 0x001ea20000100800 */
[----:B---3--:R-:W-:-:S03]  /*20970*/  @!P0 LOP3.LUT R5, R5, R4, RZ, 0x3c, !PT ;  /* 0x0000000405058212 */ /* 0x008fc600078e3cff */
[----:B------:R-:W3:Y:S01]  /*20980*/  LDL.LU R14, [R1+0xfc] ;  /* 0x0000fc00010e7983 */ /* 0x000ee20000300800 */
[----:B------:R-:W-:-:S04]  /*20990*/  @!P0 LOP3.LUT R4, R5, R4, RZ, 0x3c, !PT ;  /* 0x0000000405048212 */ /* 0x000fc800078e3cff */
[----:B------:R-:W-:-:S05]  /*209a0*/  @!P0 LOP3.LUT R5, R5, R4, RZ, 0x3c, !PT ;  /* 0x0000000405058212 */ /* 0x000fca00078e3cff */
[----:B------:R0:W2:Y:S04]  /*209b0*/  @!P0 LDG.E.U16 R9, [R4.64] ;  /* 0x0000000c04098981 */ /* 0x0000a8000c1e1500 */
[----:B0-----:R-:W3:Y:S04]  /*209c0*/  LDL R4, [R1+0x9ac] ;  /* 0x0009ac0001047983 */ /* 0x001ee80000100800 */
[----:B------:R-:W3:Y:S01]  /*209d0*/  LDL R5, [R1+0x9b0] ;  /* 0x0009b00001057983 */ /* 0x000ee20000100800 */
[----:B------:R-:W-:-:S03]  /*209e0*/  PRMT R8, RZ, 0x7610, R8 ;  /* 0x00007610ff087816 */ /* 0x000fc60000000008 */
[----:B------:R0:W-:Y:S04]  /*209f0*/  STS.U16 [R15+0x3280], R11 ;  /* 0x0032800b0f007388 */ /* 0x0001e80000000400 */
[----:B0-----:R-:W4:Y:S04]  /*20a00*/  LDL R11, [R1+0x94c] ;  /* 0x00094c00010b7983 */ /* 0x001f280000100800 */
[----:B--2---:R0:W-:Y:S01]  /*20a10*/  STL [R1+0x14], R9 ;  /* 0x0000140901007387 */ /* 0x0041e20000100800 */
[----:B---3--:R-:W-:-:S03]  /*20a20*/  @!P0 LOP3.LUT R5, R5, R4, RZ, 0x3c, !PT ;  /* 0x0000000405058212 */ /* 0x008fc600078e3cff */
[----:B0-----:R-:W2:Y:S01]  /*20a30*/  LDL R9, [R1+0x950] ;  /* 0x0009500001097983 */ /* 0x001ea20000100800 */
[----:B------:R-:W-:-:S04]  /*20a40*/  @!P0 LOP3.LUT R4, R5, R4, RZ, 0x3c, !PT ;  /* 0x0000000405048212 */ /* 0x000fc800078e3cff */
[----:B------:R-:W-:-:S05]  /*20a50*/  @!P0 LOP3.LUT R5, R5, R4, RZ, 0x3c, !PT ;  /* 0x0000000405058212 */ /* 0x000fca00078e3cff */
[----:B------:R0:W3:Y:S04]  /*20a60*/  @!P0 LDG.E.U16 R8, [R4.64] ;  /* 0x0000000c04088981 */ /* 0x0000e8000c1e1500 */
[----:B0-----:R-:W2:Y:S04]  /*20a70*/  LDL R4, [R1+0x98c] ;  /* 0x00098c0001047983 */ /* 0x001ea80000100800 */
[----:B------:R-:W2:Y:S01]  /*20a80*/  LDL R5, [R1+0x990] ;  /* 0x0009900001057983 */ /* 0x000ea20000100800 */
[----:B------:R-:W-:Y:S02]  /*20a90*/  PRMT R26, RZ, 0x7610, R26 ;  /* 0x00007610ff1a7816 */ /* 0x000fe4000000001a */
[----:B--2---:R-:W-:-:S04]  /*20aa0*/  @!P0 LOP3.LUT R5, R5, R4, RZ, 0x3c, !PT ;  /* 0x0000000405058212 */ /* 0x004fc800078e3cff */
[----:B------:R-:W-:-:S04]  /*20ab0*/  @!P0 LOP3.LUT R4, R5, R4, RZ, 0x3c, !PT ;  /* 0x0000000405048212 */ /* 0x000fc800078e3cff */
[----:B------:R-:W-:-:S05]  /*20ac0*/  @!P0 LOP3.LUT R5, R5, R4, RZ, 0x3c, !PT ;  /* 0x0000000405058212 */ /* 0x000fca00078e3cff */
[----:B------:R-:W2:Y:S04]  /*20ad0*/  @!P0 LDG.E.U16 R26, [R4.64] ;  /* 0x0000000c041a8981 */ /* 0x000ea8000c1e1500 */
[----:B------:R0:W-:Y:S04]  /*20ae0*/  STS.U16 [R15+0x3480], R0 ;  /* 0x003480000f007388 */ /* 0x0001e80000000400 */
[----:B---3--:R1:W-:Y:S04]  /*20af0*/  STL [R1+0x10], R8 ;  /* 0x0000100801007387 */ /* 0x0083e80000100800 */
[----:B0-----:R-:W3:Y:S04]  /*20b00*/  LDL R0, [R1+0x930] ;  /* 0x0009300001007983 */ /* 0x001ee80000100800 */
[----:B-1----:R-:W3:Y:S04]  /*20b10*/  LDL R8, [R1+0x92c] ;  /* 0x00092c0001087983 */ /* 0x002ee80000100800 */
[----:B--2---:R0:W-:Y:S04]  /*20b20*/  STL [R1+0xc], R26 ;  /* 0x00000c1a01007387 */ /* 0x0041e80000100800 */
[----:B0-----:R-:W2:Y:S04]  /*20b30*/  LDL.LU R26, [R1+0x14f4] ;  /* 0x0014f400011a7983 */ /* 0x001ea80000300800 */
[----:B------:R-:W3:Y:S01]  /*20b40*/  LDL.LU R5, [R1+0x108] ;  /* 0x0001080001057983 */ /* 0x000ee20000300800 */
[----:B------:R-:W-:Y:S01]  /*20b50*/  @!P0 IMAD.MOV.U32 R4, RZ, RZ, R6 ;  /* 0x000000ffff048224 */ /* 0x000fe200078e0006 */
[----:B------:R-:W-:-:S02]  /*20b60*/  PRMT R7, RZ, 0x7610, R7 ;  /* 0x00007610ff077816 */ /* 0x000fc40000000007 */
[----:B------:R-:W4:Y:S01]  /*20b70*/  LDL R6, [R1+0x910] ;  /* 0x0009100001067983 */ /* 0x000f220000100800 */
[----:B--2---:R-:W-:-:S03]  /*20b80*/  PRMT R26, RZ, 0x7610, R26 ;  /* 0x00007610ff1a7816 */ /* 0x004fc6000000001a */
[----:B---3--:R0:W-:Y:S02]  /*20b90*/  STS.U16 [R15+0x3680], R5 ;  /* 0x003680050f007388 */ /* 0x0081e40000000400 */
[----:B0-----:R-:W-:Y:S02]  /*20ba0*/  @!P0 IMAD.MOV.U32 R5, RZ, RZ, R10 ;  /* 0x000000ffff058224 */ /* 0x001fe400078e000a */
[----:B------:R-:W2:Y:S04]  /*20bb0*/  LDL R10, [R1+0x90c] ;  /* 0x00090c00010a7983 */ /* 0x000ea80000100800 */
[----:B------:R0:W3:Y:S02]  /*20bc0*/  @!P0 LDG.E.U16 R26, [R4.64] ;  /* 0x0000000c041a8981 */ /* 0x0000e4000c1e1500 */
[----:B0-----:R-:W-:-:S02]  /*20bd0*/  @!P0 IMAD.MOV.U32 R4, RZ, RZ, R9 ;  /* 0x000000ffff048224 */ /* 0x001fc400078e0009 */
[----:B----4-:R-:W-:-:S05]  /*20be0*/  @!P0 IMAD.MOV.U32 R5, RZ, RZ, R11 ;  /* 0x000000ffff058224 */ /* 0x010fca00078e000b */
[----:B------:R-:W4:Y:S04]  /*20bf0*/  @!P0 LDG.E.U16 R7, [R4.64] ;  /* 0x0000000c04078981 */ /* 0x000f28000c1e1500 */
[----:B---3--:R0:W-:Y:S04]  /*20c00*/  STL [R1+0x8], R26 ;  /* 0x0000081a01007387 */ /* 0x0081e80000100800 */
[----:B0-----:R-:W3:Y:S04]  /*20c10*/  LDL.LU R26, [R1+0x14f0] ;  /* 0x0014f000011a7983 */ /* 0x001ee80000300800 */
[----:B------:R-:W3:Y:S04]  /*20c20*/  LDL R9, [R1+0x8ec] ;  /* 0x0008ec0001097983 */ /* 0x000ee80000100800 */
[----:B----4-:R0:W-:Y:S04]  /*20c30*/  STL [R1+0x4], R7 ;  /* 0x0000040701007387 */ /* 0x0101e80000100800 */
[----:B0-----:R-:W4:Y:S01]  /*20c40*/  LDL R7, [R1+0x8f0] ;  /* 0x0008f00001077983 */ /* 0x001f220000100800 */
[----:B------:R-:W-:Y:S01]  /*20c50*/  PRMT R2, RZ, 0x7610, R2 ;  /* 0x00007610ff027816 */ /* 0x000fe20000000002 */
[----:B------:R-:W-:-:S02]  /*20c60*/  @!P0 IMAD.MOV.U32 R4, RZ, RZ, R0 ;  /* 0x000000ffff048224 */ /* 0x000fc400078e0000 */
[----:B------:R-:W-:Y:S01]  /*20c70*/  @!P0 IMAD.MOV.U32 R5, RZ, RZ, R8 ;  /* 0x000000ffff058224 */ /* 0x000fe200078e0008 */
[----:B------:R-:W4:Y:S04]  /*20c80*/  LDL R0, [R1+0x8d0] ;  /* 0x0008d00001007983 */ /* 0x000f280000100800 */
[----:B------:R-:W4:Y:S04]  /*20c90*/  LDL R8, [R1+0x8cc] ;  /* 0x0008cc0001087983 */ /* 0x000f280000100800 */
[----:B------:R0:W4:Y:S01]  /*20ca0*/  @!P0 LDG.E.U16 R2, [R4.64] ;  /* 0x0000000c04028981 */ /* 0x000122000c1e1500 */
[----:B------:R-:W-:-:S03]  /*20cb0*/  PRMT R28, RZ, 0x7610, R28 ;  /* 0x00007610ff1c7816 */ /* 0x000fc6000000001c */
[----:B------:R-:W-:Y:S04]  /*20cc0*/  STS.U16 [R15+0x3880], R13 ;  /* 0x0038800d0f007388 */ /* 0x000fe80000000400 */
[----:B------:R-:W-:Y:S01]  /*20cd0*/  STS.U16 [R15+0x3a80], R12 ;  /* 0x003a800c0f007388 */ /* 0x000fe20000000400 */
[----:B0-----:R-:W-:Y:S02]  /*20ce0*/  @!P0 IMAD.MOV.U32 R4, RZ, RZ, R6 ;  /* 0x000000ffff048224 */ /* 0x001fe400078e0006 */
[----:B--2---:R-:W-:Y:S01]  /*20cf0*/  @!P0 IMAD.MOV.U32 R5, RZ, RZ, R10 ;  /* 0x000000ffff058224 */ /* 0x004fe200078e000a */
[----:B------:R-:W-:Y:S04]  /*20d00*/  STS.U16 [R15+0x3c80], R14 ;  /* 0x003c800e0f007388 */ /* 0x000fe80000000400 */
[----:B------:R0:W2:Y:S04]  /*20d10*/  @!P0 LDG.E.U16 R28, [R4.64] ;  /* 0x0000000c041c8981 */ /* 0x0000a8000c1e1500 */
[----:B---3--:R1:W-:Y:S01]  /*20d20*/  STS.U16 [R15+0x3e80], R26 ;  /* 0x003e801a0f007388 */ /* 0x0083e20000000400 */
[----:B0-----:R-:W-:Y:S01]  /*20d30*/  @!P0 IMAD.MOV.U32 R5, RZ, RZ, R9 ;  /* 0x000000ffff058224 */ /* 0x001fe200078e0009 */
[----:B-1----:R-:W-:Y:S01]  /*20d40*/  PRMT R26, RZ, 0x7610, R26 ;  /* 0x00007610ff1a7816 */ /* 0x002fe2000000001a */
[----:B----4-:R-:W-:-:S05]  /*20d50*/  @!P0 IMAD.MOV.U32 R4, RZ, RZ, R7 ;  /* 0x000000ffff048224 */ /* 0x010fca00078e0007 */
[----:B------:R0:W3:Y:S04]  /*20d60*/  @!P0 LDG.E.U16 R26, [R4.64] ;  /* 0x0000000c041a8981 */ /* 0x0000e8000c1e1500 */
[----:B------:R1:W-:Y:S01]  /*20d70*/  STS.U16 [R15+0x4080], R24 ;  /* 0x004080180f007388 */ /* 0x0003e20000000400 */
[----:B0-----:R-:W-:Y:S02]  /*20d80*/  @!P0 IMAD.MOV.U32 R4, RZ, RZ, R0 ;  /* 0x000000ffff048224 */ /* 0x001fe400078e0000 */
[----:B------:R-:W-:Y:S01]  /*20d90*/  @!P0 IMAD.MOV.U32 R5, RZ, RZ, R8 ;  /* 0x000000ffff058224 */ /* 0x000fe200078e0008 */
[----:B-1----:R-:W-:Y:S01]  /*20da0*/  PRMT R24, RZ, 0x7610, R24 ;  /* 0x00007610ff187816 */ /* 0x002fe20000000018 */
[----:B------:R0:W-:Y:S04]  /*20db0*/  STL [R1+0x1474], R2 ;  /* 0x0014740201007387 */ /* 0x0001e80000100800 */
[----:B------:R-:W4:Y:S04]  /*20dc0*/  LDL R6, [R1+0x8ac] ;  /* 0x0008ac0001067983 */ /* 0x000f280000100800 */
[----:B------:R4:W4:Y:S04]  /*20dd0*/  @!P0 LDG.E.U16 R24, [R4.64] ;  /* 0x0000000c04188981 */ /* 0x000928000c1e1500 */
[----:B0-----:R-:W4:Y:S04]  /*20de0*/  LDL R2, [R1+0x8b0] ;  /* 0x0008b00001027983 */ /* 0x001f280000100800 */
[----:B--2---:R-:W-:Y:S04]  /*20df0*/  STL [R1+0x1478], R28 ;  /* 0x0014781c01007387 */ /* 0x004fe80000100800 */
[----:B------:R-:W2:Y:S04]  /*20e00*/  LDL R9, [R1+0x88c] ;  /* 0x00088c0001097983 */ /* 0x000ea80000100800 */
[----:B------:R-:W2:Y:S04]  /*20e10*/  LDL R7, [R1+0x890] ;  /* 0x0008900001077983 */ /* 0x000ea80000100800 */
[----:B---3--:R-:W-:Y:S04]  /*20e20*/  STL [R1+0x147c], R26 ;  /* 0x00147c1a01007387 */ /* 0x008fe80000100800 */
[----:B------:R-:W3:Y:S04]  /*20e30*/  LDL R8, [R1+0x86c] ;  /* 0x00086c0001087983 */ /* 0x000ee80000100800 */
[----:B------:R-:W3:Y:S04]  /*20e40*/  LDL R0, [R1+0x870] ;  /* 0x0008700001007983 */ /* 0x000ee80000100800 */
[----:B------:R0:W-:Y:S01]  /*20e50*/  STS.U16 [R15+0x4280], R22 ;  /* 0x004280160f007388 */ /* 0x0001e20000000400 */
[----:B----4-:R-:W-:-:S03]  /*20e60*/  @!P0 IMAD.MOV.U32 R5, RZ, RZ, R6 ;  /* 0x000000ffff058224 */ /* 0x010fc600078e0006 */
[----:B------:R-:W-:Y:S01]  /*20e70*/  STL [R1+0x1480], R24 ;  /* 0x0014801801007387 */ /* 0x000fe20000100800 */
[----:B------:R-:W-:-:S03]  /*20e80*/  @!P0 IMAD.MOV.U32 R4, RZ, RZ, R2 ;  /* 0x000000ffff048224 */ /* 0x000fc600078e0002 */
[----:B------:R-:W4:Y:S01]  /*20e90*/  LDL R6, [R1+0x84c] ;  /* 0x00084c0001067983 */ /* 0x000f220000100800 */
[----:B0-----:R-:W-:-:S03]  /*20ea0*/  PRMT R22, RZ, 0x7610, R22 ;  /* 0x00007610ff167816 */ /* 0x001fc60000000016 */
[----:B------:R-:W4:Y:S04]  /*20eb0*/  LDL R2, [R1+0x850] ;  /* 0x0008500001027983 */ /* 0x000f280000100800 */
[----:B------:R0:W-:Y:S04]  /*20ec0*/  STS.U16 [R15+0x4480], R20 ;  /* 0x004480140f007388 */ /* 0x0001e80000000400 */
[----:B------:R2:W4:Y:S01]  /*20ed0*/  @!P0 LDG.E.U16 R22, [R4.64] ;  /* 0x0000000c04168981 */ /* 0x000522000c1e1500 */
[----:B0-----:R-:W-:Y:S01]  /*20ee0*/  PRMT R20, RZ, 0x7610, R20 ;  /* 0x00007610ff147816 */ /* 0x001fe20000000014 */
[----:B--2---:R-:W-:-:S02]  /*20ef0*/  @!P0 IMAD.MOV.U32 R4, RZ, RZ, R7 ;  /* 0x000000ffff048224 */ /* 0x004fc400078e0007 */
[----:B------:R-:W-:Y:S01]  /*20f00*/  @!P0 IMAD.MOV.U32 R5, RZ, RZ, R9 ;  /* 0x000000ffff058224 */ /* 0x000fe200078e0009 */
[----:B------:R0:W-:Y:S04]  /*20f10*/  STS.U16 [R15+0x4680], R18 ;  /* 0x004680120f007388 */ /* 0x0001e80000000400 */
[----:B------:R3:W2:Y:S01]  /*20f20*/  @!P0 LDG.E.U16 R20, [R4.64] ;  /* 0x0000000c04148981 */ /* 0x0006a2000c1e1500 */
[----:B0-----:R-:W-:Y:S01]  /*20f30*/  PRMT R18, RZ, 0x7610, R18 ;  /* 0x00007610ff127816 */ /* 0x001fe20000000012 */
[----:B---3--:R-:W-:Y:S02]  /*20f40*/  @!P0 IMAD.MOV.U32 R5, RZ, RZ, R8 ;  /* 0x000000ffff058224 */ /* 0x008fe400078e0008 */
[----:B------:R-:W-:-:S05]  /*20f50*/  @!P0 IMAD.MOV.U32 R4, RZ, RZ, R0 ;  /* 0x000000ffff048224 */ /* 0x000fca00078e0000 */
[----:B------:R4:W3:Y:S04]  /*20f60*/  @!P0 LDG.E.U16 R18, [R4.64] ;  /* 0x0000000c04128981 */ /* 0x0008e8000c1e1500 */
[----:B------:R0:W-:Y:S02]  /*20f70*/  STS.U16 [R15+0x4880], R16 ;  /* 0x004880100f007388 */ /* 0x0001e40000000400 */
[----:B0-----:R-:W-:Y:S01]  /*20f80*/  PRMT R16, RZ, 0x7610, R16 ;  /* 0x00007610ff107816 */ /* 0x001fe20000000010 */
[----:B----4-:R-:W-:Y:S02]  /*20f90*/  @!P0 IMAD.MOV.U32 R5, RZ, RZ, R6 ;  /* 0x000000ffff058224 */ /* 0x010fe400078e0006 */
[----:B------:R-:W-:-:S05]  /*20fa0*/  @!P0 IMAD.MOV.U32 R4, RZ, RZ, R2 ;  /* 0x000000ffff048224 */ /* 0x000fca00078e0002 */
[----:B------:R-:W4:Y:S04]  /*20fb0*/  @!P0 LDG.E.U16 R16, [R4.64] ;  /* 0x0000000c04108981 */ /* 0x000f28000c1e1500 */
[----:B------:R-:W-:Y:S04]  /*20fc0*/  STL [R1+0x1484], R22 ;  /* 0x0014841601007387 */ /* 0x000fe80000100800 */
[----:B------:R-:W4:Y:S04]  /*20fd0*/  LDL.LU R7, [R1+0xf8] ;  /* 0x0000f80001077983 */ /* 0x000f280000300800 */
[----:B--2---:R-:W-:Y:S04]  /*20fe0*/  STL [R1+0x1488], R20 ;  /* 0x0014881401007387 */ /* 0x004fe80000100800 */
[----:B------:R-:W2:Y:S04]  /*20ff0*/  LDL R9, [R1+0x82c] ;  /* 0x00082c0001097983 */ /* 0x000ea80000100800 */
[----:B------:R-:W2:Y:S04]  /*21000*/  LDL R8, [R1+0x830] ;  /* 0x0008300001087983 */ /* 0x000ea80000100800 */
[----:B------:R-:W2:Y:S04]  /*21010*/  LDL.LU R28, [R1+0xf4] ;  /* 0x0000f400011c7983 */ /* 0x000ea80000300800 */
[----:B---3--:R-:W-:Y:S04]  /*21020*/  STL [R1+0x148c], R18 ;  /* 0x00148c1201007387 */ /* 0x008fe80000100800 */
[----:B------:R-:W3:Y:S04]  /*21030*/  LDL.LU R14, [R1+0xf0] ;  /* 0x0000f000010e7983 */ /* 0x000ee80000300800 */
[----:B------:R-:W3:Y:S04]  /*21040*/  LDL R6, [R1+0x80c] ;  /* 0x00080c0001067983 */ /* 0x000ee80000100800 */
[----:B------:R-:W3:Y:S04]  /*21050*/  LDL R2, [R1+0x810] ;  /* 0x0008100001027983 */ /* 0x000ee80000100800 */
[----:B------:R-:W3:Y:S04]  /*21060*/  LDL R12, [R1+0x7ec] ;  /* 0x0007ec00010c7983 */ /* 0x000ee80000100800 */
[----:B------:R-:W3:Y:S04]  /*21070*/  LDL R10, [R1+0x7f0] ;  /* 0x0007f000010a7983 */ /* 0x000ee80000100800 */
[----:B------:R-:W0:Y:S04]  /*21080*/  S2R R0, SR_TID.X ;  /* 0x0000000000007919 */ /* 0x000e280000002100 */
[----:B------:R-:W3:Y:S04]  /*21090*/  LDL.LU R15, [R1+0xec] ;  /* 0x0000ec00010f7983 */ /* 0x000ee80000300800 */
[----:B----4-:R1:W-:Y:S01]  /*210a0*/  STL [R1+0x1490], R16 ;  /* 0x0014901001007387 */ /* 0x0103e20000100800 */
[----:B0-----:R-:W-:-:S05]  /*210b0*/  IMAD.SHL.U32 R0, R0, 0x2, RZ ;  /* 0x0000000200007824 */ /* 0x001fca00078e00ff */
[----:B-1----:R-:W-:-:S04]  /*210c0*/  LOP3.LUT R16, R0, 0x7e, RZ, 0xc0, !PT ;  /* 0x0000007e00107812 */ /* 0x002fc800078ec0ff */
[----:B------:R-:W-:Y:S01]  /*210d0*/  LOP3.LUT R16, R16, 0x10, RZ, 0x3c, !PT ;  /* 0x0000001010107812 */ /* 0x000fe200078e3cff */
[----:B--2---:R-:W-:Y:S02]  /*210e0*/  @!P0 IMAD.MOV.U32 R4, RZ, RZ, R8 ;  /* 0x000000ffff048224 */ /* 0x004fe400078e0008 */
[----:B------:R-:W-:Y:S01]  /*210f0*/  @!P0 IMAD.MOV.U32 R5, RZ, RZ, R9 ;  /* 0x000000ffff058224 */ /* 0x000fe200078e0009 */
[----:B------:R-:W2:Y:S04]  /*21100*/  LDL R8, [R1+0x7d0] ;  /* 0x0007d00001087983 */ /* 0x000ea80000100800 */
[----:B------:R0:W-:Y:S04]  /*21110*/  STS.U16 [R16+0x4a80], R3 ;  /* 0x004a800310007388 */ /* 0x0001e80000000400 */
[----:B------:R3:W-:Y:S04]  /*21120*/  STS.U16 [R16+0x4c80], R7 ;  /* 0x004c800710007388 */ /* 0x0007e80000000400 */
[----:B------:R-:W2:Y:S01]  /*21130*/  LDL R9, [R1+0x7cc] ;  /* 0x0007cc0001097983 */ /* 0x000ea20000100800 */
[----:B0-----:R-:W-:-:S03]  /*21140*/  PRMT R3, RZ, 0x7610, R3 ;  /* 0x00007610ff037816 */ /* 0x001fc60000000003 */
[----:B------:R-:W4:Y:S04]  /*21150*/  LDL.LU R11, [R1+0xe8] ;  /* 0x0000e800010b7983 */ /* 0x000f280000300800 */
[----:B------:R0:W4:Y:S02]  /*21160*/  @!P0 LDG.E.U16 R3, [R4.64] ;  /* 0x0000000c04038981 */ /* 0x000124000c1e1500 */
[----:B0-----:R-:W-:Y:S02]  /*21170*/  PRMT R4, RZ, 0x7610, R4 ;  /* 0x00007610ff047816 */ /* 0x001fe40000000004 */
[----:B------:R-:W-:Y:S01]  /*21180*/  PRMT R5, RZ, 0x7610, R5 ;  /* 0x00007610ff057816 */ /* 0x000fe20000000005 */
[----:B---3--:R-:W-:Y:S02]  /*21190*/  @!P0 IMAD.MOV.U32 R7, RZ, RZ, R6 ;  /* 0x000000ffff078224 */ /* 0x008fe400078e0006 */
[----:B------:R-:W-:-:S05]  /*211a0*/  @!P0 IMAD.MOV.U32 R6, RZ, RZ, R2 ;  /* 0x000000ffff068224 */ /* 0x000fca00078e0002 */
[----:B------:R0:W3:Y:S02]  /*211b0*/  @!P0 LDG.E.U16 R4, [R6.64] ;  /* 0x0000000c06048981 */ /* 0x0000e4000c1e1500 */
[----:B0-----:R-:W-:Y:S02]  /*211c0*/  @!P0 IMAD.MOV.U32 R6, RZ, RZ, R10 ;  /* 0x000000ffff068224 */ /* 0x001fe400078e000a */
[----:B------:R-:W-:-:S05]  /*211d0*/  @!P0 IMAD.MOV.U32 R7, RZ, RZ, R12 ;  /* 0x000000ffff078224 */ /* 0x000fca00078e000c */
[----:B------:R0:W3:Y:S02]  /*211e0*/  @!P0 LDG.E.U16 R5, [R6.64] ;  /* 0x0000000c06058981 */ /* 0x0000e4000c1e1500 */
[----:B0-----:R-:W-:-:S06]  /*211f0*/  PRMT R6, RZ, 0x7610, R6 ;  /* 0x00007610ff067816 */ /* 0x001fcc0000000006 */
[----:B--2---:R0:W2:Y:S04]  /*21200*/  @!P0 LDG.E.U16 R6, [R8.64] ;  /* 0x0000000c08068981 */ /* 0x0040a8000c1e1500 */
[----:B----4-:R1:W-:Y:S04]  /*21210*/  STL [R1+0x1494], R3 ;  /* 0x0014940301007387 */ /* 0x0103e80000100800 */
[----:B------:R-:W0:Y:S04]  /*21220*/  LDL R13, [R1+0x7ac] ;  /* 0x0007ac00010d7983 */ /* 0x000e280000100800 */
[----:B------:R-:W4:Y:S04]  /*21230*/  LDL R2, [R1+0x7b0] ;  /* 0x0007b00001027983 */ /* 0x000f280000100800 */
[----:B------:R-:W2:Y:S04]  /*21240*/  LDL.LU R26, [R1+0xe4] ;  /* 0x0000e400011a7983 */ /* 0x000ea80000300800 */
[----:B---3--:R-:W-:Y:S04]  /*21250*/  STL [R1+0x1498], R4 ;  /* 0x0014980401007387 */ /* 0x008fe80000100800 */
[----:B------:R-:W3:Y:S04]  /*21260*/  LDL.LU R12, [R1+0xe0] ;  /* 0x0000e000010c7983 */ /* 0x000ee80000300800 */
[----:B------:R-:W-:Y:S04]  /*21270*/  STL [R1+0x149c], R5 ;  /* 0x00149c0501007387 */ /* 0x000fe80000100800 */
[----:B------:R-:W3:Y:S04]  /*21280*/  LDL R10, [R1+0x78c] ;  /* 0x00078c00010a7983 */ /* 0x000ee80000100800 */
[----:B-1----:R-:W3:Y:S01]  /*21290*/  LDL R3, [R1+0x790] ;  /* 0x0007900001037983 */ /* 0x002ee20000100800 */
[----:B------:R-:W-:-:S03]  /*212a0*/  PRMT R7, RZ, 0x7610, R7 ;  /* 0x00007610ff077816 */ /* 0x000fc60000000007 */
[----:B------:R-:W-:Y:S04]  /*212b0*/  STS.U16 [R16+0x4e80], R28 ;  /* 0x004e801c10007388 */ /* 0x000fe80000000400 */
[----:B------:R1:W-:Y:S04]  /*212c0*/  STS.U16 [R16+0x5080], R14 ;  /* 0x0050800e10007388 */ /* 0x0003e80000000400 */
[----:B------:R0:W-:Y:S04]  /*212d0*/  STS.U16 [R16+0x5280], R15 ;  /* 0x0052800f10007388 */ /* 0x0001e80000000400 */
[----:B------:R3:W-:Y:S04]  /*212e0*/  STS.U16 [R16+0x5480], R11 ;  /* 0x0054800b10007388 */ /* 0x0007e80000000400 */
[----:B-1----:R-:W3:Y:S01]  /*212f0*/  LDL.LU R14, [R1+0xdc] ;  /* 0x0000dc00010e7983 */ /* 0x002ee20000300800 */
[----:B0-----:R-:W-:-:S02]  /*21300*/  @!P0 IMAD.MOV.U32 R9, RZ, RZ, R13 ;  /* 0x000000ffff098224 */ /* 0x001fc400078e000d */
[----:B----4-:R-:W-:-:S05]  /*21310*/  @!P0 IMAD.MOV.U32 R8, RZ, RZ, R2 ;  /* 0x000000ffff088224 */ /* 0x010fca00078e0002 */
[----:B------:R0:W4:Y:S02]  /*21320*/  @!P0 LDG.E.U16 R7, [R8.64] ;  /* 0x0000000c08078981 */ /* 0x000124000c1e1500 */
[----:B0-----:R-:W-:Y:S02]  /*21330*/  PRMT R8, RZ, 0x7610, R8 ;  /* 0x00007610ff087816 */ /* 0x001fe40000000008 */
[----:B--2---:R0:W-:Y:S04]  /*21340*/  STL [R1+0x14a0], R6 ;  /* 0x0014a00601007387 */ /* 0x0041e80000100800 */
[----:B------:R-:W2:Y:S04]  /*21350*/  LDL R13, [R1+0x76c] ;  /* 0x00076c00010d7983 */ /* 0x000ea80000100800 */
[----:B------:R-:W2:Y:S04]  /*21360*/  LDL R5, [R1+0x770] ;  /* 0x0007700001057983 */ /* 0x000ea80000100800 */
[----:B------:R-:W2:Y:S04]  /*21370*/  LDL R2, [R1+0x750] ;  /* 0x0007500001027983 */ /* 0x000ea80000100800 */
[----:B------:R-:W2:Y:S04]  /*21380*/  LDL.LU R15, [R1+0xd8] ;  /* 0x0000d800010f7983 */ /* 0x000ea80000300800 */
[----:B------:R-:W2:Y:S01]  /*21390*/  LDL.LU R28, [R1+0xd4] ;  /* 0x0000d400011c7983 */ /* 0x000ea20000300800 */
[----:B---3--:R-:W-:-:S02]  /*213a0*/  @!P0 IMAD.MOV.U32 R11, RZ, RZ, R10 ;  /* 0x000000ffff0b8224 */ /* 0x008fc400078e000a */
[----:B------:R-:W-:-:S05]  /*213b0*/  @!P0 IMAD.MOV.U32 R10, RZ, RZ, R3 ;  /* 0x000000ffff0a8224 */ /* 0x000fca00078e0003 */
[----:B------:R2:W3:Y:S01]  /*213c0*/  @!P0 LDG.E.U16 R8, [R10.64] ;  /* 0x0000000c0a088981 */ /* 0x0004e2000c1e1500 */
[----:B------:R-:W-:-:S03]  /*213d0*/  PRMT R9, RZ, 0x7610, R9 ;  /* 0x00007610ff097816 */ /* 0x000fc60000000009 */
[----:B------:R1:W-:Y:S04]  /*213e0*/  STS.U16 [R16+0x5680], R26 ;  /* 0x0056801a10007388 */ /* 0x0003e80000000400 */
[----:B----4-:R4:W-:Y:S04]  /*213f0*/  STL [R1+0x14a4], R7 ;  /* 0x0014a40701007387 */ /* 0x0109e80000100800 */
[----:B------:R-:W4:Y:S04]  /*21400*/  LDL R4, [R1+0x74c] ;  /* 0x00074c0001047983 */ /* 0x000f280000100800 */
[----:B------:R-:W4:Y:S01]  /*21410*/  LDL R3, [R1+0x730] ;  /* 0x0007300001037983 */ /* 0x000f220000100800 */
[----:B--2---:R-:W-:-:S02]  /*21420*/  @!P0 IMAD.MOV.U32 R11, RZ, RZ, R13 ;  /* 0x000000ffff0b8224 */ /* 0x004fc400078e000d */
[----:B------:R-:W-:-:S05]  /*21430*/  @!P0 IMAD.MOV.U32 R10, RZ, RZ, R5 ;  /* 0x000000ffff0a8224 */ /* 0x000fca00078e0005 */
[----:B------:R2:W4:Y:S04]  /*21440*/  @!P0 LDG.E.U16 R9, [R10.64] ;  /* 0x0000000c0a098981 */ /* 0x000528000c1e1500 */
[----:B---3--:R-:W-:Y:S04]  /*21450*/  STL [R1+0x14a8], R8 ;  /* 0x0014a80801007387 */ /* 0x008fe80000100800 */
[----:B0-----:R-:W3:Y:S04]  /*21460*/  LDL R6, [R1+0x72c] ;  /* 0x00072c0001067983 */ /* 0x001ee80000100800 */
[----:B-1----:R-:W3:Y:S04]  /*21470*/  LDL.LU R26, [R1+0xd0] ;  /* 0x0000d000011a7983 */ /* 0x002ee80000300800 */
[----:B----4-:R-:W4:Y:S04]  /*21480*/  LDL R7, [R1+0x70c] ;  /* 0x00070c0001077983 */ /* 0x010f280000100800 */
[----:B------:R-:W4:Y:S01]  /*21490*/  LDL R5, [R1+0x710] ;  /* 0x0007100001057983 */ /* 0x000f220000100800 */
[----:B--2---:R-:W-:-:S03]  /*214a0*/  PRMT R10, RZ, 0x7610, R10 ;  /* 0x00007610ff0a7816 */ /* 0x004fc6000000000a */
[----:B------:R0:W-:Y:S01]  /*214b0*/  STS.U16 [R16+0x5880], R12 ;  /* 0x0058800c10007388 */ /* 0x0001e20000000400 */
[----:B------:R-:W-:Y:S01]  /*214c0*/  PRMT R11, RZ, 0x7610, R11 ;  /* 0x00007610ff0b7816 */ /* 0x000fe2000000000b */
[----:B0-----:R-:W-:Y:S02]  /*214d0*/  @!P0 IMAD.MOV.U32 R12, RZ, RZ, R2 ;  /* 0x000000ffff0c8224 */ /* 0x001fe400078e0002 */
[----:B------:R-:W-:Y:S04]  /*214e0*/  STS.U16 [R16+0x5a80], R14 ;  /* 0x005a800e10007388 */ /* 0x000fe80000000400 */
[----:B------:R4:W-:Y:S01]  /*214f0*/  STS.U16 [R16+0x5c80], R15 ;  /* 0x005c800f10007388 */ /* 0x0009e20000000400 */
[----:B------:R-:W-:-:S05]  /*21500*/  @!P0 IMAD.MOV.U32 R13, RZ, RZ, R4 ;  /* 0x000000ffff0d8224 */ /* 0x000fca00078e0004 */
[----:B------:R0:W2:Y:S02]  /*21510*/  @!P0 LDG.E.U16 R10, [R12.64] ;  /* 0x0000000c0c0a8981 */ /* 0x0000a4000c1e1500 */
[----:B0-----:R-:W-:Y:S02]  /*21520*/  @!P0 IMAD.MOV.U32 R12, RZ, RZ, R3 ;  /* 0x000000ffff0c8224 */ /* 0x001fe400078e0003 */
[----:B------:R0:W-:Y:S04]  /*21530*/  STL [R1+0x14ac], R9 ;  /* 0x0014ac0901007387 */ /* 0x0001e80000100800 */
[----:B------:R-:W2:Y:S04]  /*21540*/  LDL R4, [R1+0x6ec] ;  /* 0x0006ec0001047983 */ /* 0x000ea80000100800 */
[----:B------:R-:W2:Y:S01]  /*21550*/  LDL R2, [R1+0x6f0] ;  /* 0x0006f00001027983 */ /* 0x000ea20000100800 */
[----:B---3--:R-:W-:-:S05]  /*21560*/  @!P0 IMAD.MOV.U32 R13, RZ, RZ, R6 ;  /* 0x000000ffff0d8224 */ /* 0x008fca00078e0006 */
[----:B------:R1:W3:Y:S01]  /*21570*/  @!P0 LDG.E.U16 R11, [R12.64] ;  /* 0x0000000c0c0b8981 */ /* 0x0002e2000c1e1500 */
[----:B----4-:R-:W-:Y:S02]  /*21580*/  @!P0 IMAD.MOV.U32 R15, RZ, RZ, R7 ;  /* 0x000000ffff0f8224 */ /* 0x010fe400078e0007 */
[----:B------:R-:W-:Y:S01]  /*21590*/  @!P0 IMAD.MOV.U32 R14, RZ, RZ, R5 ;  /* 0x000000ffff0e8224 */ /* 0x000fe200078e0005 */
[----:B-1----:R-:W-:-:S06]  /*215a0*/  PRMT R12, RZ, 0x7610, R12 ;  /* 0x00007610ff0c7816 */ /* 0x002fcc000000000c */
[----:B------:R1:W4:Y:S01]  /*215b0*/  @!P0 LDG.E.U16 R12, [R14.64] ;  /* 0x0000000c0e0c8981 */ /* 0x000322000c1e1500 */
[----:B------:R-:W-:-:S03]  /*215c0*/  PRMT R13, RZ, 0x7610, R13 ;  /* 0x00007610ff0d7816 */ /* 0x000fc6000000000d */
[----:B--2---:R-:W-:Y:S04]  /*215d0*/  STL [R1+0x14b0], R10 ;  /* 0x0014b00a01007387 */ /* 0x004fe80000100800 */
[----:B------:R-:W2:Y:S04]  /*215e0*/  LDL R6, [R1+0x6cc] ;  /* 0x0006cc0001067983 */ /* 0x000ea80000100800 */
[----:B------:R-:W2:Y:S01]  /*215f0*/  LDL R3, [R1+0x6d0] ;  /* 0x0006d00001037983 */ /* 0x000ea20000100800 */
[----:B-1----:R-:W-:Y:S02]  /*21600*/  @!P0 IMAD.MOV.U32 R15, RZ, RZ, R4 ;  /* 0x000000ffff0f8224 */ /* 0x002fe400078e0004 */
[----:B------:R-:W-:-:S05]  /*21610*/  @!P0 IMAD.MOV.U32 R14, RZ, RZ, R2 ;  /* 0x000000ffff0e8224 */ /* 0x000fca00078e0002 */
[----:B------:R2:W2:Y:S04]  /*21620*/  @!P0 LDG.E.U16 R13, [R14.64] ;  /* 0x0000000c0e0d8981 */ /* 0x0004a8000c1e1500 */
[----:B---3--:R-:W-:Y:S04]  /*21630*/  STL [R1+0x14b4], R11 ;  /* 0x0014b40b01007387 */ /* 0x008fe80000100800 */
[----:B----4-:R-:W-:Y:S04]  /*21640*/  STL [R1+0x14b8], R12 ;  /* 0x0014b80c01007387 */ /* 0x010fe80000100800 */
[----:B------:R-:W3:Y:S04]  /*21650*/  LDL R5, [R1+0x6ac] ;  /* 0x0006ac0001057983 */ /* 0x000ee80000100800 */
[----:B------:R-:W4:Y:S04]  /*21660*/  LDL R4, [R1+0x6b0] ;  /* 0x0006b00001047983 */ /* 0x000f280000100800 */
[----:B0-----:R-:W4:Y:S04]  /*21670*/  LDL R9, [R1+0x68c] ;  /* 0x00068c0001097983 */ /* 0x001f280000100800 */
[----:B------:R-:W4:Y:S01]  /*21680*/  LDL R2, [R1+0x690] ;  /* 0x0006900001027983 */ /* 0x000f220000100800 */
[----:B------:R-:W-:-:S03]  /*21690*/  PRMT R17, RZ, 0x7610, R17 ;  /* 0x00007610ff117816 */ /* 0x000fc60000000011 */
[----:B------:R0:W-:Y:S04]  /*216a0*/  STS.U16 [R16+0x5e80], R28 ;  /* 0x005e801c10007388 */ /* 0x0001e80000000400 */
[----:B------:R-:W-:Y:S04]  /*216b0*/  STS.U16 [R16+0x6080], R26 ;  /* 0x0060801a10007388 */ /* 0x000fe80000000400 */
[----:B------:R1:W-:Y:S01]  /*216c0*/  STS.U16 [R16+0x6280], R19 ;  /* 0x0062801310007388 */ /* 0x0003e20000000400 */
[----:B--2---:R-:W-:-:S03]  /*216d0*/  @!P0 IMAD.MOV.U32 R15, RZ, RZ, R6 ;  /* 0x000000ffff0f8224 */ /* 0x004fc600078e0006 */
[----:B0-----:R-:W2:Y:S01]  /*216e0*/  LDL.LU R28, [R1+0xcc] ;  /* 0x0000cc00011c7983 */ /* 0x001ea20000300800 */
[----:B------:R-:W-:Y:S01]  /*216f0*/  @!P0 IMAD.MOV.U32 R14, RZ, RZ, R3 ;  /* 0x000000ffff0e8224 */ /* 0x000fe200078e0003 */
[----:B-1----:R-:W-:-:S04]  /*21700*/  PRMT R19, RZ, 0x7610, R19 ;  /* 0x00007610ff137816 */ /* 0x002fc80000000013 */
[----:B------:R3:W2:Y:S04]  /*21710*/  @!P0 LDG.E.U16 R17, [R14.64] ;  /* 0x0000000c0e118981 */ /* 0x0006a8000c1e1500 */
[----:B------:R0:W-:Y:S02]  /*21720*/  STS.U16 [R16+0x6480], R21 ;  /* 0x0064801510007388 */ /* 0x0001e40000000400 */
[----:B0-----:R-:W-:Y:S02]  /*21730*/  PRMT R21, RZ, 0x7610, R21 ;  /* 0x00007610ff157816 */ /* 0x001fe40000000015 */
[----:B------:R-:W-:Y:S04]  /*21740*/  STL [R1+0x14bc], R13 ;  /* 0x0014bc0d01007387 */ /* 0x000fe80000100800 */
[----:B------:R-:W2:Y:S04]  /*21750*/  LDL R3, [R1+0x670] ;  /* 0x0006700001037983 */ /* 0x000ea80000100800 */
[----:B------:R-:W2:Y:S04]  /*21760*/  LDL R8, [R1+0x66c] ;  /* 0x00066c0001087983 */ /* 0x000ea80000100800 */
[----:B------:R-:W2:Y:S04]  /*21770*/  LDL R7, [R1+0x64c] ;  /* 0x00064c0001077983 */ /* 0x000ea80000100800 */
[----:B------:R-:W2:Y:S01]  /*21780*/  LDL R6, [R1+0x650] ;  /* 0x0006500001067983 */ /* 0x000ea20000100800 */
[----:B---3--:R-:W-:-:S02]  /*21790*/  @!P0 IMAD.MOV.U32 R15, RZ, RZ, R5 ;  /* 0x000000ffff0f8224 */ /* 0x008fc400078e0005 */
[----:B----4-:R-:W-:-:S05]  /*217a0*/  @!P0 IMAD.MOV.U32 R14, RZ, RZ, R4 ;  /* 0x000000ffff0e8224 */ /* 0x010fca00078e0004 */
[----:B------:R0:W3:Y:S02]  /*217b0*/  @!P0 LDG.E.U16 R19, [R14.64] ;  /* 0x0000000c0e138981 */ /* 0x0000e4000c1e1500 */
[----:B0-----:R-:W-:Y:S02]  /*217c0*/  @!P0 IMAD.MOV.U32 R14, RZ, RZ, R2 ;  /* 0x000000ffff0e8224 */ /* 0x001fe400078e0002 */
[----:B------:R-:W-:-:S05]  /*217d0*/  @!P0 IMAD.MOV.U32 R15, RZ, RZ, R9 ;  /* 0x000000ffff0f8224 */ /* 0x000fca00078e0009 */
[----:B------:R0:W4:Y:S04]  /*217e0*/  @!P0 LDG.E.U16 R21, [R14.64] ;  /* 0x0000000c0e158981 */ /* 0x000128000c1e1500 */
[----:B--2---:R-:W-:Y:S04]  /*217f0*/  STL [R1+0x14c0], R17 ;  /* 0x0014c01101007387 */ /* 0x004fe80000100800 */
[----:B------:R-:W2:Y:S04]  /*21800*/  LDL R5, [R1+0x62c] ;  /* 0x00062c0001057983 */ /* 0x000ea80000100800 */
[----:B------:R-:W2:Y:S01]  /*21810*/  LDL R4, [R1+0x630] ;  /* 0x0006300001047983 */ /* 0x000ea20000100800 */
[----:B0-----:R-:W-:-:S03]  /*21820*/  @!P0 IMAD.MOV.U32 R14, RZ, RZ, R3 ;  /* 0x000000ffff0e8224 */ /* 0x001fc600078e0003 */
[----:B---3--:R-:W-:Y:S04]  /*21830*/  STL [R1+0x14c4], R19 ;  /* 0x0014c41301007387 */ /* 0x008fe80000100800 */
[----:B------:R-:W3:Y:S04]  /*21840*/  LDL R2, [R1+0x610] ;  /* 0x0006100001027983 */ /* 0x000ee80000100800 */
[----:B----4-:R-:W-:Y:S04]  /*21850*/  STL [R1+0x14c8], R21 ;  /* 0x0014c81501007387 */ /* 0x010fe80000100800 */
[----:B------:R-:W4:Y:S01]  /*21860*/  LDL R3, [R1+0x60c] ;  /* 0x00060c0001037983 */ /* 0x000f220000100800 */
[----:B------:R-:W-:-:S03]  /*21870*/  @!P0 IMAD.MOV.U32 R15, RZ, RZ, R8 ;  /* 0x000000ffff0f8224 */ /* 0x000fc600078e0008 */
[----:B------:R0:W-:Y:S04]  /*21880*/  STS.U16 [R16+0x6680], R23 ;  /* 0x0066801710007388 */ /* 0x0001e80000000400 */
[----:B------:R1:W-:Y:S01]  /*21890*/  STS.U16 [R16+0x6880], R25 ;  /* 0x0068801910007388 */ /* 0x0003e20000000400 */
[----:B0-----:R-:W-:Y:S02]  /*218a0*/  PRMT R23, RZ, 0x7610, R23 ;  /* 0x00007610ff177816 */ /* 0x001fe40000000017 */
[----:B-1----:R-:W-:-:S04]  /*218b0*/  PRMT R25, RZ, 0x7610, R25 ;  /* 0x00007610ff197816 */ /* 0x002fc80000000019 */
[----:B------:R0:W4:Y:S01]  /*218c0*/  @!P0 LDG.E.U16 R23, [R14.64] ;  /* 0x0000000c0e178981 */ /* 0x000122000c1e1500 */
[----:B------:R-:W-:Y:S01]  /*218d0*/  PRMT R27, RZ, 0x7610, R27 ;  /* 0x00007610ff1b7816 */ /* 0x000fe2000000001b */
[----:B0-----:R-:W-:Y:S02]  /*218e0*/  @!P0 IMAD.MOV.U32 R14, RZ, RZ, R6 ;  /* 0x000000ffff0e8224 */ /* 0x001fe400078e0006 */
[----:B------:R-:W-:-:S05]  /*218f0*/  @!P0 IMAD.MOV.U32 R15, RZ, RZ, R7 ;  /* 0x000000ffff0f8224 */ /* 0x000fca00078e0007 */
[----:B------:R2:W4:Y:S02]  /*21900*/  @!P0 LDG.E.U16 R25, [R14.64] ;  /* 0x0000000c0e198981 */ /* 0x000524000c1e1500 */
[----:B--2---:R-:W-:Y:S02]  /*21910*/  @!P0 IMAD.MOV.U32 R14, RZ, RZ, R4 ;  /* 0x000000ffff0e8224 */ /* 0x004fe400078e0004 */
[----:B------:R-:W-:Y:S01]  /*21920*/  @!P0 IMAD.MOV.U32 R15, RZ, RZ, R5 ;  /* 0x000000ffff0f8224 */ /* 0x000fe200078e0005 */
[----:B------:R-:W-:Y:S04]  /*21930*/  STS.U16 [R16+0x6a80], R28 ;  /* 0x006a801c10007388 */ /* 0x000fe80000000400 */
[----:B------:R3:W2:Y:S04]  /*21940*/  @!P0 LDG.E.U16 R27, [R14.64] ;  /* 0x0000000c0e1b8981 */ /* 0x0006a8000c1e1500 */
[----:B------:R0:W-:Y:S02]  /*21950*/  STS.U16 [R16+0x6c80], R29 ;  /* 0x006c801d10007388 */ /* 0x0001e40000000400 */
[----:B0-----:R-:W-:Y:S01]  /*21960*/  PRMT R29, RZ, 0x7610, R29 ;  /* 0x00007610ff1d7816 */ /* 0x001fe2000000001d */
[----:B---3--:R-:W-:-:S02]  /*21970*/  @!P0 IMAD.MOV.U32 R14, RZ, RZ, R2 ;  /* 0x000000ffff0e8224 */ /* 0x008fc400078e0002 */
[----:B----4-:R-:W-:-:S05]  /*21980*/  @!P0 IMAD.MOV.U32 R15, RZ, RZ, R3 ;  /* 0x000000ffff0f8224 */ /* 0x010fca00078e0003 */
[----:B------:R-:W3:Y:S04]  /*21990*/  @!P0 LDG.E.U16 R29, [R14.64] ;  /* 0x0000000c0e1d8981 */ /* 0x000ee8000c1e1500 */
[----:B------:R-:W-:Y:S04]  /*219a0*/  STL [R1+0x14cc], R23 ;  /* 0x0014cc1701007387 */ /* 0x000fe80000100800 */
[----:B------:R-:W-:Y:S04]  /*219b0*/  STL [R1+0x14d0], R25 ;  /* 0x0014d01901007387 */ /* 0x000fe80000100800 */
[----:B------:R-:W4:Y:S04]  /*219c0*/  LDL.LU R10, [R1+0xc8] ;  /* 0x0000c800010a7983 */ /* 0x000f280000300800 */
[----:B------:R-:W4:Y:S04]  /*219d0*/  LDL.LU R9, [R1+0xb8] ;  /* 0x0000b80001097983 */ /* 0x000f280000300800 */
[----:B------:R-:W4:Y:S04]  /*219e0*/  LDL.LU R8, [R1+0xb0] ;  /* 0x0000b00001087983 */ /* 0x000f280000300800 */
[----:B------:R-:W4:Y:S04]  /*219f0*/  LDL.LU R7, [R1+0xac] ;  /* 0x0000ac0001077983 */ /* 0x000f280000300800 */
[----:B------:R-:W4:Y:S04]  /*21a00*/  LDL.LU R6, [R1+0xa8] ;  /* 0x0000a80001067983 */ /* 0x000f280000300800 */
[----:B------:R-:W4:Y:S04]  /*21a10*/  LDL.LU R5, [R1+0xa4] ;  /* 0x0000a40001057983 */ /* 0x000f280000300800 */
[----:B--2---:R-:W-:Y:S04]  /*21a20*/  STL [R1+0x14d4], R27 ;  /* 0x0014d41b01007387 */ /* 0x004fe80000100800 */
[----:B------:R-:W2:Y:S04]  /*21a30*/  LDL.LU R4, [R1+0xa0] ;  /* 0x0000a00001047983 */ /* 0x000ea80000300800 */
        /* <DEDUP_REMOVED lines=8> */
[----:B---3--:R-:W-:Y:S04]  /*21ac0*/  STL [R1+0x14d8], R29 ;  /* 0x0014d81d01007387 */ /* 0x008fe80000100800 */
        /* <DEDUP_REMOVED lines=13> */
[----:B0-----:R-:W3:Y:S04]  /*21ba0*/  LDL.LU R14, [R1+0x70] ;  /* 0x00007000010e7983 */ /* 0x001ee80000300800 */
[----:B---3--:R0:W-:Y:S04]  /*21bb0*/  STL [R1+0x14e4], R14 ;  /* 0x0014e40e01007387 */ /* 0x0081e80000100800 */
[----:B0-----:R-:W3:Y:S04]  /*21bc0*/  LDL.LU R14, [R1+0x74] ;  /* 0x00007400010e7983 */ /* 0x001ee80000300800 */
[----:B---3--:R0:W-:Y:S04]  /*21bd0*/  STL [R1+0x14e8], R14 ;  /* 0x0014e80e01007387 */ /* 0x0081e80000100800 */
[----:B0-----:R-:W3:Y:S01]  /*21be0*/  LDL.LU R14, [R1+0x78] ;  /* 0x00007800010e7983 */ /* 0x001ee20000300800 */
[----:B------:R-:W-:-:S03]  /*21bf0*/  LOP3.LUT R0, R0, 0x7e, RZ, 0xc0, !PT ;  /* 0x0000007e00007812 */ /* 0x000fc600078ec0ff */
[----:B----4-:R-:W-:Y:S04]  /*21c00*/  STS.U16 [R16+0x6e80], R10 ;  /* 0x006e800a10007388 */ /* 0x010fe80000000400 */
[----:B------:R-:W-:Y:S01]  /*21c10*/  STS.U16 [R16+0x7080], R9 ;  /* 0x0070800910007388 */ /* 0x000fe20000000400 */
[----:B------:R-:W-:-:S03]  /*21c20*/  LOP3.LUT R0, R0, 0x20, RZ, 0x3c, !PT ;  /* 0x0000002000007812 */ /* 0x000fc600078e3cff */
[----:B------:R-:W-:Y:S04]  /*21c30*/  STS.U16 [R16+0x7280], R8 ;  /* 0x0072800810007388 */ /* 0x000fe80000000400 */
[----:B---3--:R0:W-:Y:S04]  /*21c40*/  STL [R1+0x14ec], R14 ;  /* 0x0014ec0e01007387 */ /* 0x0081e80000100800 */
[----:B0-----:R-:W3:Y:S04]  /*21c50*/  LDL.LU R14, [R1+0x7c] ;  /* 0x00007c00010e7983 */ /* 0x001ee80000300800 */
        /* <DEDUP_REMOVED lines=13> */
[----:B------:R0:W-:Y:S04]  /*21d30*/  STS.U16 [R16+0x7480], R7 ;  /* 0x0074800710007388 */ /* 0x0001e80000000400 */
[----:B------:R-:W4:Y:S04]  /*21d40*/  LDL.LU R8, [R1+0x38] ;  /* 0x0000380001087983 */ /* 0x000f280000300800 */
[----:B------:R1:W-:Y:S04]  /*21d50*/  STS.U16 [R16+0x7680], R6 ;  /* 0x0076800610007388 */ /* 0x0003e80000000400 */
[----:B0-----:R-:W4:Y:S04]  /*21d60*/  LDL.LU R7, [R1+0x34] ;  /* 0x0000340001077983 */ /* 0x001f280000300800 */
[----:B------:R0:W-:Y:S04]  /*21d70*/  STS.U16 [R16+0x7880], R5 ;  /* 0x0078800510007388 */ /* 0x0001e80000000400 */
[----:B-1----:R-:W4:Y:S04]  /*21d80*/  LDL.LU R6, [R1+0x30] ;  /* 0x0000300001067983 */ /* 0x002f280000300800 */
[----:B--2---:R1:W-:Y:S04]  /*21d90*/  STS.U16 [R16+0x7a80], R4 ;  /* 0x007a800410007388 */ /* 0x0043e80000000400 */
[----:B0-----:R-:W2:Y:S04]  /*21da0*/  LDL.LU R5, [R1+0x2c] ;  /* 0x00002c0001057983 */ /* 0x001ea80000300800 */
[----:B------:R0:W-:Y:S04]  /*21db0*/  STS.U16 [R16+0x7c80], R3 ;  /* 0x007c800310007388 */ /* 0x0001e80000000400 */
[----:B-1----:R-:W2:Y:S04]  /*21dc0*/  LDL.LU R4, [R1+0x28] ;  /* 0x0000280001047983 */ /* 0x002ea80000300800 */
[----:B------:R1:W-:Y:S04]  /*21dd0*/  STS.U16 [R16+0x7e80], R18 ;  /* 0x007e801210007388 */ /* 0x0003e80000000400 */
[----:B0-----:R-:W2:Y:S04]  /*21de0*/  LDL.LU R3, [R1+0x24] ;  /* 0x0000240001037983 */ /* 0x001ea80000300800 */
[----:B------:R0:W-:Y:S04]  /*21df0*/  STS.U16 [R0+0x100], R20 ;  /* 0x0001001400007388 */ /* 0x0001e80000000400 */
[----:B-1----:R-:W2:Y:S04]  /*21e00*/  LDL.LU R16, [R1+0x20] ;  /* 0x0000200001107983 */ /* 0x002ea80000300800 */
[----:B------:R-:W2:Y:S04]  /*21e10*/  LDL.LU R18, [R1+0x1c] ;  /* 0x00001c0001127983 */ /* 0x000ea80000300800 */
[----:B------:R1:W-:Y:S04]  /*21e20*/  STS.U16 [R0+0x300], R22 ;  /* 0x0003001600007388 */ /* 0x0003e80000000400 */
[----:B0-----:R-:W2:Y:S04]  /*21e30*/  LDL.LU R20, [R1+0x18] ;  /* 0x0000180001147983 */ /* 0x001ea80000300800 */
[----:B------:R0:W-:Y:S04]  /*21e40*/  STS.U16 [R0+0x500], R24 ;  /* 0x0005001800007388 */ /* 0x0001e80000000400 */
[----:B-1----:R-:W2:Y:S04]  /*21e50*/  LDL.LU R22, [R1+0x14] ;  /* 0x0000140001167983 */ /* 0x002ea80000300800 */
[----:B------:R1:W-:Y:S04]  /*21e60*/  STS.U16 [R0+0x700], R26 ;  /* 0x0007001a00007388 */ /* 0x0003e80000000400 */
[----:B0-----:R-:W2:Y:S04]  /*21e70*/  LDL.LU R24, [R1+0x10] ;  /* 0x0000100001187983 */ /* 0x001ea80000300800 */
[----:B------:R0:W-:Y:S04]  /*21e80*/  STS.U16 [R0+0x900], R28 ;  /* 0x0009001c00007388 */ /* 0x0001e80000000400 */
[----:B-1----:R-:W2:Y:S04]  /*21e90*/  LDL.LU R26, [R1+0xc] ;  /* 0x00000c00011a7983 */ /* 0x002ea80000300800 */
[----:B------:R1:W-:Y:S04]  /*21ea0*/  STS.U16 [R0+0xb00], R2 ;  /* 0x000b000200007388 */ /* 0x0003e80000000400 */
[----:B0-----:R-:W2:Y:S04]  /*21eb0*/  LDL.LU R28, [R1+0x8] ;  /* 0x00000800011c7983 */ /* 0x001ea80000300800 */
[----:B-1----:R-:W2:Y:S04]  /*21ec0*/  LDL.LU R2, [R1+0x4] ;  /* 0x0000040001027983 */ /* 0x002ea80000300800 */
[----:B---3--:R0:W-:Y:S04]  /*21ed0*/  STS.U16 [R0+0xd00], R14 ;  /* 0x000d000e00007388 */ /* 0x0081e80000000400 */
[----:B0-----:R-:W3:Y:S04]  /*21ee0*/  LDL.LU R14, [R1+0x14ec] ;  /* 0x0014ec00010e7983 */ /* 0x001ee80000300800 */
[----:B---3--:R0:W-:Y:S04]  /*21ef0*/  STS.U16 [R0+0xf00], R14 ;  /* 0x000f000e00007388 */ /* 0x0081e80000000400 */
[----:B0-----:R-:W3:Y:S04]  /*21f00*/  LDL.LU R14, [R1+0x14e8] ;  /* 0x0014e800010e7983 */ /* 0x001ee80000300800 */
[----:B---3--:R0:W-:Y:S04]  /*21f10*/  STS.U16 [R0+0x1100], R14 ;  /* 0x0011000e00007388 */ /* 0x0081e80000000400 */
[----:B0-----:R-:W3:Y:S04]  /*21f20*/  LDL.LU R14, [R1+0x14e4] ;  /* 0x0014e400010e7983 */ /* 0x001ee80000300800 */
[----:B---3--:R0:W-:Y:S04]  /*21f30*/  STS.U16 [R0+0x1300], R14 ;  /* 0x0013000e00007388 */ /* 0x0081e80000000400 */
[----:B----4-:R1:W-:Y:S04]  /*21f40*/  STS.U16 [R0+0x1500], R15 ;  /* 0x0015000f00007388 */ /* 0x0103e80000000400 */
[----:B------:R3:W-:Y:S04]  /*21f50*/  STS.U16 [R0+0x1700], R29 ;  /* 0x0017001d00007388 */ /* 0x0007e80000000400 */
[----:B0-----:R-:W4:Y:S04]  /*21f60*/  LDL.LU R14, [R1+0x14e0] ;  /* 0x0014e000010e7983 */ /* 0x001f280000300800 */
[----:B-1----:R-:W4:Y:S04]  /*21f70*/  LDL.LU R15, [R1+0x14dc] ;  /* 0x0014dc00010f7983 */ /* 0x002f280000300800 */
[----:B---3--:R-:W3:Y:S04]  /*21f80*/  LDL.LU R29, [R1+0x14d8] ;  /* 0x0014d800011d7983 */ /* 0x008ee80000300800 */
[----:B------:R0:W-:Y:S04]  /*21f90*/  STS.U16 [R0+0x1900], R27 ;  /* 0x0019001b00007388 */ /* 0x0001e80000000400 */
[----:B------:R1:W-:Y:S04]  /*21fa0*/  STS.U16 [R0+0x1b00], R25 ;  /* 0x001b001900007388 */ /* 0x0003e80000000400 */
[----:B------:R2:W-:Y:S04]  /*21fb0*/  STS.U16 [R0+0x1d00], R23 ;  /* 0x001d001700007388 */ /* 0x0005e80000000400 */
[----:B0-----:R-:W3:Y:S04]  /*21fc0*/  LDL.LU R27, [R1+0x14d4] ;  /* 0x0014d400011b7983 */ /* 0x001ee80000300800 */
[----:B-1----:R-:W3:Y:S04]  /*21fd0*/  LDL.LU R25, [R1+0x14d0] ;  /* 0x0014d00001197983 */ /* 0x002ee80000300800 */
[----:B--2---:R-:W2:Y:S04]  /*21fe0*/  LDL.LU R23, [R1+0x14cc] ;  /* 0x0014cc0001177983 */ /* 0x004ea80000300800 */
[----:B------:R0:W-:Y:S04]  /*21ff0*/  STS.U16 [R0+0x1f00], R21 ;  /* 0x001f001500007388 */ /* 0x0001e80000000400 */
[----:B------:R1:W-:Y:S04]  /*22000*/  STS.U16 [R0+0x2100], R19 ;  /* 0x0021001300007388 */ /* 0x0003e80000000400 */
[----:B------:R1:W-:Y:S04]  /*22010*/  STS.U16 [R0+0x2300], R17 ;  /* 0x0023001100007388 */ /* 0x0003e80000000400 */
[----:B0-----:R-:W2:Y:S04]  /*22020*/  LDL.LU R21, [R1+0x14c8] ;  /* 0x0014c80001157983 */ /* 0x001ea80000300800 */
[----:B-1----:R-:W2:Y:S04]  /*22030*/  LDL.LU R19, [R1+0x14c4] ;  /* 0x0014c40001137983 */ /* 0x002ea80000300800 */
[----:B------:R-:W2:Y:S04]  /*22040*/  LDL.LU R17, [R1+0x14c0] ;  /* 0x0014c00001117983 */ /* 0x000ea80000300800 */
        /* <DEDUP_REMOVED lines=37> */
[----:B0-----:R-:W2:Y:S04]  /*222a0*/  LDL.LU R2, [R1+0x1474] ;  /* 0x0014740001027983 */ /* 0x001ea80000300800 */
[----:B--2---:R0:W-:Y:S04]  /*222b0*/  STS.U16 [R0+0x4b00], R2 ;  /* 0x004b000200007388 */ /* 0x0041e80000000400 */
[----:B------:R-:W-:Y:S04]  /*222c0*/  STS.U16 [R0+0x4d00], R28 ;  /* 0x004d001c00007388 */ /* 0x000fe80000000400 */
[----:B------:R-:W-:Y:S04]  /*222d0*/  STS.U16 [R0+0x4f00], R26 ;  /* 0x004f001a00007388 */ /* 0x000fe80000000400 */
[----:B------:R-:W-:Y:S04]  /*222e0*/  STS.U16 [R0+0x5100], R24 ;  /* 0x0051001800007388 */ /* 0x000fe80000000400 */
[----:B------:R-:W-:Y:S04]  /*222f0*/  STS.U16 [R0+0x5300], R22 ;  /* 0x0053001600007388 */ /* 0x000fe80000000400 */
[----:B------:R-:W-:Y:S04]  /*22300*/  STS.U16 [R0+0x5500], R20 ;  /* 0x0055001400007388 */ /* 0x000fe80000000400 */
[----:B------:R-:W-:Y:S04]  /*22310*/  STS.U16 [R0+0x5700], R18 ;  /* 0x0057001200007388 */ /* 0x000fe80000000400 */
[----:B------:R-:W-:Y:S04]  /*22320*/  STS.U16 [R0+0x5900], R16 ;  /* 0x0059001000007388 */ /* 0x000fe80000000400 */
[----:B------:R-:W-:Y:S04]  /*22330*/  STS.U16 [R0+0x5b00], R3 ;  /* 0x005b000300007388 */ /* 0x000fe80000000400 */
[----:B------:R1:W-:Y:S04]  /*22340*/  STS.U16 [R0+0x5d00], R4 ;  /* 0x005d000400007388 */ /* 0x0003e80000000400 */
[----:B0-----:R-:W2:Y:S04]  /*22350*/  LDL.LU R2, [R1+0x584] ;  /* 0x0005840001027983 */ /* 0x001ea80000300800 */
[----:B------:R0:W-:Y:S04]  /*22360*/  STS.U16 [R0+0x5f00], R5 ;  /* 0x005f000500007388 */ /* 0x0001e80000000400 */
[----:B-1----:R-:W2:Y:S04]  /*22370*/  LDL R4, [R1+0xdb4] ;  /* 0x000db40001047983 */ /* 0x002ea80000100800 */
[----:B0-----:R-:W2:Y:S01]  /*22380*/  LDL R5, [R1+0x59c] ;  /* 0x00059c0001057983 */ /* 0x001ea20000100800 */
[----:B----4-:R-:W-:-:S03]  /*22390*/  PRMT R14, RZ, 0x7610, R14 ;  /* 0x00007610ff0e7816 */ /* 0x010fc6000000000e */
[----:B------:R-:W-:Y:S04]  /*223a0*/  STS.U16 [R0+0x6100], R6 ;  /* 0x0061000600007388 */ /* 0x000fe80000000400 */
[----:B------:R-:W-:Y:S04]  /*223b0*/  STS.U16 [R0+0x6300], R7 ;  /* 0x0063000700007388 */ /* 0x000fe80000000400 */
[----:B------:R-:W-:Y:S04]  /*223c0*/  STS.U16 [R0+0x6500], R8 ;  /* 0x0065000800007388 */ /* 0x000fe80000000400 */
[----:B--2---:R-:W2:Y:S04]  /*223d0*/  @!P0 LDG.E.U16 R14, [R4.64] ;  /* 0x0000000c040e8981 */ /* 0x004ea8000c1e1500 */
        /* <DEDUP_REMOVED lines=9> */
[----:B---3--:R-:W-:Y:S04]  /*22470*/  STS.U16 [R0+0x7900], R25 ;  /* 0x0079001900007388 */ /* 0x008fe80000000400 */
[----:B------:R-:W-:Y:S04]  /*22480*/  STS.U16 [R0+0x7b00], R27 ;  /* 0x007b001b00007388 */ /* 0x000fe80000000400 */
[----:B------:R0:W-:Y:S04]  /*22490*/  STS.U16 [R0+0x7d00], R29 ;  /* 0x007d001d00007388 */ /* 0x0001e80000000400 */
[----:B0-----:R-:W3:Y:S04]  /*224a0*/  LDL.LU R0, [R1+0x1470] ;  /* 0x0014700001007983 */ /* 0x001ee80000300800 */
[----:B--2---:R0:W-:Y:S04]  /*224b0*/  STL [R1+0x9c], R14 ;  /* 0x00009c0e01007387 */ /* 0x0041e80000100800 */
[----:B0-----:R-:W2:Y:S04]  /*224c0*/  LDL.LU R14, [R1+0x146c] ;  /* 0x00146c00010e7983 */ /* 0x001ea80000300800 */
[----:B------:R-:W4:Y:S04]  /*224d0*/  LDL R4, [R1+0x58c] ;  /* 0x00058c0001047983 */ /* 0x000f280000100800 */
[----:B------:R-:W4:Y:S01]  /*224e0*/  LDL R5, [R1+0xda4] ;  /* 0x000da40001057983 */ /* 0x000f220000100800 */
[----:B---3--:R-:W-:-:S02]  /*224f0*/  PRMT R0, RZ, 0x7610, R0 ;  /* 0x00007610ff007816 */ /* 0x008fc40000000000 */
[----:B----4-:R-:W-:-:S04]  /*22500*/  @!P0 LOP3.LUT R5, R5, R4, RZ, 0x3c, !PT ;  /* 0x0000000405058212 */ /* 0x010fc800078e3cff */
[----:B------:R-:W-:-:S04]  /*22510*/  @!P0 LOP3.LUT R4, R5, R4, RZ, 0x3c, !PT ;  /* 0x0000000405048212 */ /* 0x000fc800078e3cff */
[----:B------:R-:W-:-:S05]  /*22520*/  @!P0 LOP3.LUT R5, R5, R4, RZ, 0x3c, !PT ;  /* 0x0000000405058212 */ /* 0x000fca00078e3cff */
[----:B------:R-:W3:Y:S04]  /*22530*/  @!P0 LDG.E.U16 R0, [R4.64] ;  /* 0x0000000c04008981 */ /* 0x000ee8000c1e1500 */
[----:B---3--:R0:W-:Y:S04]  /*22540*/  STL [R1+0x98], R0 ;  /* 0x0000980001007387 */ /* 0x0081e80000100800 */
[----:B0-----:R-:W3:Y:S04]  /*22550*/  LDL.LU R0, [R1+0x1468] ;  /* 0x0014680001007983 */ /* 0x001ee80000300800 */
[----:B------:R-:W4:Y:S04]  /*22560*/  LDL R4, [R1+0xd84] ;  /* 0x000d840001047983 */ /* 0x000f280000100800 */
[----:B------:R-:W4:Y:S01]  /*22570*/  LDL R5, [R1+0xd88] ;  /* 0x000d880001057983 */ /* 0x000f220000100800 */
[----:B------:R-:W-:-:S02]  /*22580*/  PRMT R15, RZ, 0x7610, R15 ;  /* 0x00007610ff0f7816 */ /* 0x000fc4000000000f */
[----:B----4-:R-:W-:-:S04]  /*22590*/  @!P0 LOP3.LUT R5, R5, R4, RZ, 0x3c, !PT ;  /* 0x0000000405058212 */ /* 0x010fc800078e3cff */
[----:B------:R-:W-:-:S04]  /*225a0*/  @!P0 LOP3.LUT R4, R5, R4, RZ, 0x3c, !PT ;  /* 0x0000000405048212 */ /* 0x000fc800078e3cff */
[----:B------:R-:W-:-:S05]  /*225b0*/  @!P0 LOP3.LUT R5, R5, R4, RZ, 0x3c, !PT ;  /* 0x0000000405058212 */ /* 0x000fca00078e3cff */
[----:B------:R-:W4:Y:S04]  /*225c0*/  @!P0 LDG.E.U16 R15, [R4.64] ;  /* 0x0000000c040f8981 */ /* 0x000f28000c1e1500 */
[----:B----4-:R0:W-:Y:S04]  /*225d0*/  STL [R1+0x94], R15 ;  /* 0x0000940f01007387 */ /* 0x0101e80000100800 */
[----:B0-----:R-:W4:Y:S04]  /*225e0*/  LDL.LU R15, [R1+0x1464] ;  /* 0x00146400010f7983 */ /* 0x001f280000300800 */
[----:B------:R-:W2:Y:S04]  /*225f0*/  LDL R4, [R1+0xd64] ;  /* 0x000d640001047983 */ /* 0x000ea80000100800 */
[----:B------:R-:W2:Y:S01]  /*22600*/  LDL R5, [R1+0xd68] ;  /* 0x000d680001057983 */ /* 0x000ea20000100800 */
[----:B---3--:R-:W-:-:S02]  /*22610*/  PRMT R0, RZ, 0x7610, R0 ;  /* 0x00007610ff007816 */ /* 0x008fc40000000000 */
        /* <DEDUP_REMOVED lines=8> */
[----:B----4-:R-:W-:-:S02]  /*226a0*/  PRMT R15, RZ, 0x7610, R15 ;  /* 0x00007610ff0f7816 */ /* 0x010fc4000000000f */
[----:B---3--:R-:W-:-:S04]  /*226b0*/  @!P0 LOP3.LUT R5, R5, R4, RZ, 0x3c, !PT ;  /* 0x0000000405058212 */ /* 0x008fc800078e3cff */
[----:B------:R-:W-:-:S04]  /*226c0*/  @!P0 LOP3.LUT R4, R5, R4, RZ, 0x3c, !PT ;  /* 0x0000000405048212 */ /* 0x000fc800078e3cff */
[----:B------:R-:W-:-:S05]  /*226d0*/  @!P0 LOP3.LUT R5, R5, R4, RZ, 0x3c, !PT ;  /* 0x0000000405058212 */ /* 0x000fca00078e3cff */
[----:B------:R-:W3:Y:S04]  /*226e0*/  @!P0 LDG.E.U16 R15, [R4.64] ;  /* 0x0000000c040f8981 */ /* 0x000ee8000c1e1500 */
[----:B---3--:R0:W-:Y:S04]  /*226f0*/  STL [R1+0x8c], R15 ;  /* 0x00008c0f01007387 */ /* 0x0081e80000100800 */
[----:B0-----:R-:W3:Y:S04]  /*22700*/  LDL.LU R15, [R1+0x145c] ;  /* 0x00145c00010f7983 */ /* 0x001ee80000300800 */
[----:B------:R-:W4:Y:S04]  /*22710*/  LDL R4, [R1+0xd24] ;  /* 0x000d240001047983 */ /* 0x000f280000100800 */
[----:B------:R-:W4:Y:S01]  /*22720*/  LDL R5, [R1+0xd28] ;  /* 0x000d280001057983 */ /* 0x000f220000100800 */
[----:B--2---:R-:W-:-:S02]  /*22730*/  PRMT R0, RZ, 0x7610, R0 ;  /* 0x00007610ff007816 */ /* 0x004fc40000000000 */
[----:B----4-:R-:W-:-:S04]  /*22740*/  @!P0 LOP3.LUT R5, R5, R4, RZ, 0x3c, !PT ;  /* 0x0000000405058212 */ /* 0x010fc800078e3cff */
[----:B------:R-:W-:-:S04]  /*22750*/  @!P0 LOP3.LUT R4, R5, R4, RZ, 0x3c, !PT ;  /* 0x0000000405048212 */ /* 0x000fc800078e3cff */
[----:B------:R-:W-:-:S05]  /*22760*/  @!P0 LOP3.LUT R5, R5, R4, RZ, 0x3c, !PT ;  /* 0x0000000405058212 */ /* 0x000fca00078e3cff */
[----:B------:R-:W2:Y:S04]  /*22770*/  @!P0 LDG.E.U16 R0, [R4.64] ;  /* 0x0000000c04008981 */ /* 0x000ea8000c1e1500 */
        /* <DEDUP_REMOVED lines=109> */
[----:B0-----:R-:W2:Y:S01]  /*22e50*/  LDL.LU R0, [R1+0x1428] ;  /* 0x0014280001007983 */ /* 0x001ea20000300800 */
[----:B------:R-:W4:Y:S02]  /*22e60*/  LDL R4, [R1+0xb84] ;  /* 0x000b840001047983 */ /* 0x000f240000100800 */
[----:B------:R-:W4:Y:S01]  /*22e70*/  LDL R5, [R1+0xb88] ;  /* 0x000b880001057983 */ /* 0x000f220000100800 */
[----:B------:R-:W-:-:S02]  /*22e80*/  PRMT R13, RZ, 0x7610, R13 ;  /* 0x00007610ff0d7816 */ /* 0x000fc4000000000d */
[----:B----4-:R-:W-:-:S04]  /*22e90*/  @!P0 LOP3.LUT R5, R5, R4, RZ, 0x3c, !PT ;  /* 0x0000000405058212 */ /* 0x010fc800078e3cff */
[----:B------:R-:W-:-:S04]  /*22ea0*/  @!P0 LOP3.LUT R4, R5, R4, RZ, 0x3c, !PT ;  /* 0x0000000405048212 */ /* 0x000fc800078e3cff */
[----:B------:R-:W-:-:S05]  /*22eb0*/  @!P0 LOP3.LUT R5, R5, R4, RZ, 0x3c, !PT ;  /* 0x0000000405058212 */ /* 0x000fca00078e3cff */
[----:B------:R0:W4:Y:S04]  /*22ec0*/  @!P0 LDG.E.U16 R13, [R4.64] ;  /* 0x0000000c040d8981 */ /* 0x000128000c1e1500 */
[----:B0-----:R-:W3:Y:S04]  /*22ed0*/  LDL R4, [R1+0xb64] ;  /* 0x000b640001047983 */ /* 0x001ee80000100800 */
[----:B------:R-:W3:Y:S01]  /*22ee0*/  LDL R5, [R1+0xb68] ;  /* 0x000b680001057983 */ /* 0x000ee20000100800 */
[----:B--2---:R-:W-:Y:S02]  /*22ef0*/  PRMT R0, RZ, 0x7610, R0 ;  /* 0x00007610ff007816 */ /* 0x004fe40000000000 */
[----:B---3--:R-:W-:-:S04]  /*22f00*/  @!P0 LOP3.LUT R5, R5, R4, RZ, 0x3c, !PT ;  /* 0x0000000405058212 */ /* 0x008fc800078e3cff */
[----:B------:R-:W-:-:S04]  /*22f10*/  @!P0 LOP3.LUT R4, R5, R4, RZ, 0x3c, !PT ;  /* 0x0000000405048212 */ /* 0x000fc800078e3cff */
[----:B------:R-:W-:-:S05]  /*22f20*/  @!P0 LOP3.LUT R5, R5, R4, RZ, 0x3c, !PT ;  /* 0x0000000405058212 */ /* 0x000fca00078e3cff */
[----:B------:R-:W2:Y:S04]  /*22f30*/  @!P0 LDG.E.U16 R0, [R4.64] ;  /* 0x0000000c04008981 */ /* 0x000ea8000c1e1500 */
[----:B----4-:R0:W-:Y:S04]  /*22f40*/  STL [R1+0x54], R13 ;  /* 0x0000540d01007387 */ /* 0x0101e80000100800 */
[----:B0-----:R-:W3:Y:S04]  /*22f50*/  LDL R13, [R1+0xac8] ;  /* 0x000ac800010d7983 */ /* 0x001ee80000100800 */
        /* <DEDUP_REMOVED lines=8> */
[----:B------:R-:W4:Y:S04]  /*22fe0*/  @!P0 LDG.E.U16 R15, [R4.64] ;  /* 0x0000000c040f8981 */ /* 0x000f28000c1e1500 */
[----:B----4-:R0:W-:Y:S04]  /*22ff0*/  STL [R1+0x4c], R15 ;  /* 0x00004c0f01007387 */ /* 0x0101e80000100800 */
[----:B0-----:R-:W4:Y:S01]  /*23000*/  LDL.LU R15, [R1+0x1420] ;  /* 0x00142000010f7983 */ /* 0x001f220000300800 */
[----:B------:R-:W3:Y:S02]  /*23010*/  LDL R4, [R1+0xb24] ;  /* 0x000b240001047983 */ /* 0x000ee40000100800 */
[----:B------:R-:W3:Y:S01]  /*23020*/  LDL R5, [R1+0xb28] ;  /* 0x000b280001057983 */ /* 0x000ee20000100800 */
[----:B--2---:R-:W-:-:S02]  /*23030*/  PRMT R0, RZ, 0x7610, R0 ;  /* 0x00007610ff007816 */ /* 0x004fc40000000000 */
[----:B---3--:R-:W-:-:S04]  /*23040*/  @!P0 LOP3.LUT R5, R5, R4, RZ, 0x3c, !PT ;  /* 0x0000000405058212 */ /* 0x008fc800078e3cff */
[----:B------:R-:W-:-:S04]  /*23050*/  @!P0 LOP3.LUT R4, R5, R4, RZ, 0x3c, !PT ;  /* 0x0000000405048212 */ /* 0x000fc800078e3cff */
[----:B------:R-:W-:-:S05]  /*23060*/  @!P0 LOP3.LUT R5, R5, R4, RZ, 0x3c, !PT ;  /* 0x0000000405058212 */ /* 0x000fca00078e3cff */
[----:B------:R-:W2:Y:S04]  /*23070*/  @!P0 LDG.E.U16 R0, [R4.64] ;  /* 0x0000000c04008981 */ /* 0x000ea8000c1e1500 */
[----:B--2---:R0:W-:Y:S04]  /*23080*/  STL [R1+0x48], R0 ;  /* 0x0000480001007387 */ /* 0x0041e80000100800 */
[----:B0-----:R-:W2:Y:S01]  /*23090*/  LDL.LU R0, [R1+0x141c] ;  /* 0x00141c0001007983 */ /* 0x001ea20000300800 */
[----:B------:R-:W3:Y:S02]  /*230a0*/  LDL R4, [R1+0xb04] ;  /* 0x000b040001047983 */ /* 0x000ee40000100800 */
[----:B------:R-:W3:Y:S01]  /*230b0*/  LDL R5, [R1+0xb08] ;  /* 0x000b080001057983 */ /* 0x000ee20000100800 */
[----:B----4-:R-:W-:-:S02]  /*230c0*/  PRMT R15, RZ, 0x7610, R15 ;  /* 0x00007610ff0f7816 */ /* 0x010fc4000000000f */
[----:B---3--:R-:W-:-:S04]  /*230d0*/  @!P0 LOP3.LUT R5, R5, R4, RZ, 0x3c, !PT ;  /* 0x0000000405058212 */ /* 0x008fc800078e3cff */
[----:B------:R-:W-:-:S04]  /*230e0*/  @!P0 LOP3.LUT R4, R5, R4, RZ, 0x3c, !PT ;  /* 0x0000000405048212 */ /* 0x000fc800078e3cff */
[----:B------:R-:W-:-:S05]  /*230f0*/  @!P0 LOP3.LUT R5, R5, R4, RZ, 0x3c, !PT ;  /* 0x0000000405058212 */ /* 0x000fca00078e3cff */
[----:B------:R0:W3:Y:S04]  /*23100*/  @!P0 LDG.E.U16 R15, [R4.64] ;  /* 0x0000000c040f8981 */ /* 0x0000e8000c1e1500 */
[----:B0-----:R-:W4:Y:S04]  /*23110*/  LDL R4, [R1+0xae4] ;  /* 0x000ae40001047983 */ /* 0x001f280000100800 */
[----:B------:R-:W4:Y:S01]  /*23120*/  LDL R5, [R1+0xae8] ;  /* 0x000ae80001057983 */ /* 0x000f220000100800 */
[----:B--2---:R-:W-:Y:S02]  /*23130*/  PRMT R0, RZ, 0x7610, R0 ;  /* 0x00007610ff007816 */ /* 0x004fe40000000000 */
[----:B----4-:R-:W-:-:S04]  /*23140*/  @!P0 LOP3.LUT R5, R5, R4, RZ, 0x3c, !PT ;  /* 0x0000000405058212 */ /* 0x010fc800078e3cff */
[----:B------:R-:W-:-:S04]  /*23150*/  @!P0 LOP3.LUT R4, R5, R4, RZ, 0x3c, !PT ;  /* 0x0000000405048212 */ /* 0x000fc800078e3cff */
[----:B------:R-:W-:-:S05]  /*23160*/  @!P0 LOP3.LUT R5, R5, R4, RZ, 0x3c, !PT ;  /* 0x0000000405058212 */ /* 0x000fca00078e3cff */
[----:B------:R-:W2:Y:S04]  /*23170*/  @!P0 LDG.E.U16 R0, [R4.64] ;  /* 0x0000000c04008981 */ /* 0x000ea8000c1e1500 */
[----:B---3--:R0:W-:Y:S04]  /*23180*/  STL [R1+0x44], R15 ;  /* 0x0000440f01007387 */ /* 0x0081e80000100800 */
[----:B0-----:R-:W3:Y:S04]  /*23190*/  LDL R15, [R1+0xa48] ;  /* 0x000a4800010f7983 */ /* 0x001ee80000100800 */
[----:B--2---:R0:W-:Y:S04]  /*231a0*/  STL [R1+0x40], R0 ;  /* 0x0000400001007387 */ /* 0x0041e80000100800 */
[----:B0-----:R-:W2:Y:S01]  /*231b0*/  LDL.LU R0, [R1+0x1418] ;  /* 0x0014180001007983 */ /* 0x001ea20000300800 */
[----:B------:R-:W4:Y:S01]  /*231c0*/  LDL R5, [R1+0xac4] ;  /* 0x000ac40001057983 */ /* 0x000f220000100800 */
[----:B------:R-:W-:Y:S01]  /*231d0*/  PRMT R14, RZ, 0x7610, R14 ;  /* 0x00007610ff0e7816 */ /* 0x000fe2000000000e */
[----:B------:R-:W-:-:S02]  /*231e0*/  @!P0 IMAD.MOV.U32 R4, RZ, RZ, R13 ;  /* 0x000000ffff048224 */ /* 0x000fc400078e000d */
[----:B------:R-:W2:Y:S04]  /*231f0*/  LDL R13, [R1+0xa28] ;  /* 0x000a2800010d7983 */ /* 0x000ea80000100800 */
[----:B----4-:R-:W4:Y:S04]  /*23200*/  @!P0 LDG.E.U16 R14, [R4.64] ;  /* 0x0000000c040e8981 */ /* 0x010f28000c1e1500 */
        /* <DEDUP_REMOVED lines=12> */
[----:B------:R-:W3:Y:S02]  /*232d0*/  LDL R5, [R1+0xa88] ;  /* 0x000a880001057983 */ /* 0x000ee40000100800 */
[----:B---3--:R-:W-:-:S02]  /*232e0*/  @!P0 LOP3.LUT R5, R5, R4, RZ, 0x3c, !PT ;  /* 0x0000000405058212 */ /* 0x008fc400078e3cff */
[----:B--2---:R-:W-:Y:S02]  /*232f0*/  PRMT R0, RZ, 0x7610, R0 ;  /* 0x00007610ff007816 */ /* 0x004fe40000000000 */
[----:B------:R-:W-:-:S04]  /*23300*/  @!P0 LOP3.LUT R4, R5, R4, RZ, 0x3c, !PT ;  /* 0x0000000405048212 */ /* 0x000fc800078e3cff */
[----:B------:R-:W-:-:S05]  /*23310*/  @!P0 LOP3.LUT R5, R5, R4, RZ, 0x3c, !PT ;  /* 0x0000000405058212 */ /* 0x000fca00078e3cff */
[----:B------:R-:W2:Y:S04]  /*23320*/  @!P0 LDG.E.U16 R0, [R4.64] ;  /* 0x0000000c04008981 */ /* 0x000ea8000c1e1500 */
[----:B--2---:R0:W-:Y:S04]  /*23330*/  STL [R1+0x34], R0 ;  /* 0x0000340001007387 */ /* 0x0041e80000100800 */
[----:B0-----:R-:W2:Y:S01]  /*23340*/  LDL.LU R0, [R1+0x140c] ;  /* 0x00140c0001007983 */ /* 0x001ea20000300800 */
[----:B------:R-:W3:Y:S02]  /*23350*/  LDL R4, [R1+0xa64] ;  /* 0x000a640001047983 */ /* 0x000ee40000100800 */
[----:B------:R-:W3:Y:S01]  /*23360*/  LDL R5, [R1+0xa68] ;  /* 0x000a680001057983 */ /* 0x000ee20000100800 */
[----:B------:R-:W-:-:S02]  /*23370*/  PRMT R8, RZ, 0x7610, R8 ;  /* 0x00007610ff087816 */ /* 0x000fc40000000008 */
[----:B---3--:R-:W-:-:S04]  /*23380*/  @!P0 LOP3.LUT R5, R5, R4, RZ, 0x3c, !PT ;  /* 0x0000000405058212 */ /* 0x008fc800078e3cff */
[----:B------:R-:W-:-:S04]  /*23390*/  @!P0 LOP3.LUT R4, R5, R4, RZ, 0x3c, !PT ;  /* 0x0000000405048212 */ /* 0x000fc800078e3cff */
[----:B------:R-:W-:-:S05]  /*233a0*/  @!P0 LOP3.LUT R5, R5, R4, RZ, 0x3c, !PT ;  /* 0x0000000405058212 */ /* 0x000fca00078e3cff */
[----:B------:R0:W3:Y:S04]  /*233b0*/  @!P0 LDG.E.U16 R8, [R4.64] ;  /* 0x0000000c04088981 */ /* 0x0000e8000c1e1500 */
[----:B0-----:R-:W2:Y:S01]  /*233c0*/  LDL R5, [R1+0xa44] ;  /* 0x000a440001057983 */ /* 0x001ea20000100800 */
[----:B----4-:R-:W-:Y:S01]  /*233d0*/  PRMT R14, RZ, 0x7610, R14 ;  /* 0x00007610ff0e7816 */ /* 0x010fe2000000000e */
[----:B------:R-:W-:Y:S02]  /*233e0*/  @!P0 IMAD.MOV.U32 R4, RZ, RZ, R15 ;  /* 0x000000ffff048224 */ /* 0x000fe400078e000f */
[----:B---3--:R0:W-:Y:S01]  /*233f0*/  STL [R1+0x30], R8 ;  /* 0x0000300801007387 */ /* 0x0081e20000100800 */
[----:B------:R-:W-:Y:S01]  /*23400*/  PRMT R10, RZ, 0x7610, R10 ;  /* 0x00007610ff0a7816 */ /* 0x000fe2000000000a */
[----:B------:R-:W3:Y:S02]  /*23410*/  LDL R15, [R1+0x9a4] ;  /* 0x0009a400010f7983 */ /* 0x000ee40000100800 */
[----:B--2---:R1:W2:Y:S04]  /*23420*/  @!P0 LDG.E.U16 R14, [R4.64] ;  /* 0x0000000c040e8981 */ /* 0x0042a8000c1e1500 */
[----:B0-----:R-:W4:Y:S04]  /*23430*/  LDL R8, [R1+0x9c8] ;  /* 0x0009c80001087983 */ /* 0x001f280000100800 */
[----:B-1----:R-:W3:Y:S01]  /*23440*/  LDL R5, [R1+0xa24] ;  /* 0x000a240001057983 */ /* 0x002ee20000100800 */
[----:B------:R-:W-:-:S03]  /*23450*/  @!P0 IMAD.MOV.U32 R4, RZ, RZ, R13 ;  /* 0x000000ffff048224 */ /* 0x000fc600078e000d */
[----:B--2---:R0:W-:Y:S01]  /*23460*/  STL [R1+0x2c], R14 ;  /* 0x00002c0e01007387 */ /* 0x0041e20000100800 */
[----:B------:R-:W-:Y:S01]  /*23470*/  PRMT R0, RZ, 0x7610, R0 ;  /* 0x00007610ff007816 */ /* 0x000fe20000000000 */
[----:B------:R-:W2:Y:S02]  /*23480*/  LDL R13, [R1+0x984] ;  /* 0x00098400010d7983 */ /* 0x000ea40000100800 */
        /* <DEDUP_REMOVED lines=11> */
[----:B0-----:R-:W2:Y:S01]  /*23540*/  LDL.LU R0, [R1+0x1408] ;  /* 0x0014080001007983 */ /* 0x001ea20000300800 */
[----:B------:R-:W2:Y:S02]  /*23550*/  LDL R4, [R1+0x9e4] ;  /* 0x0009e40001047983 */ /* 0x000ea40000100800 */
[----:B------:R-:W2:Y:S02]  /*23560*/  LDL R5, [R1+0x9e8] ;  /* 0x0009e80001057983 */ /* 0x000ea40000100800 */
[----:B--2---:R-:W-:-:S02]  /*23570*/  @!P0 LOP3.LUT R5, R5, R4, RZ, 0x3c, !PT ;  /* 0x0000000405058212 */ /* 0x004fc400078e3cff */
[----:B------:R-:W-:Y:S02]  /*23580*/  PRMT R0, RZ, 0x7610, R0 ;  /* 0x00007610ff007816 */ /* 0x000fe40000000000 */
[----:B------:R-:W-:-:S04]  /*23590*/  @!P0 LOP3.LUT R4, R5, R4, RZ, 0x3c, !PT ;  /* 0x0000000405048212 */ /* 0x000fc800078e3cff */
[----:B------:R-:W-:-:S05]  /*235a0*/  @!P0 LOP3.LUT R5, R5, R4, RZ, 0x3c, !PT ;  /* 0x0000000405058212 */ /* 0x000fca00078e3cff */
[----:B------:R-:W2:Y:S01]  /*235b0*/  @!P0 LDG.E.U16 R0, [R4.64] ;  /* 0x0000000c04008981 */ /* 0x000ea2000c1e1500 */
[----:B------:R-:W-:-:S03]  /*235c0*/  PRMT R7, RZ, 0x7610, R7 ;  /* 0x00007610ff077816 */ /* 0x000fc60000000007 */
[----:B--2---:R0:W-:Y:S04]  /*235d0*/  STL [R1+0x20], R0 ;  /* 0x0000200001007387 */ /* 0x0041e80000100800 */
[----:B0-----:R-:W2:Y:S01]  /*235e0*/  LDL.LU R0, [R1+0x1404] ;  /* 0x0014040001007983 */ /* 0x001ea20000300800 */
[----:B------:R-:W2:Y:S02]  /*235f0*/  LDL R5, [R1+0x9c4] ;  /* 0x0009c40001057983 */ /* 0x000ea40000100800 */
[----:B----4-:R-:W-:Y:S01]  /*23600*/  @!P0 IMAD.MOV.U32 R4, RZ, RZ, R8 ;  /* 0x000000ffff048224 */ /* 0x010fe200078e0008 */
[----:B------:R-:W-:Y:S02]  /*23610*/  PRMT R11, RZ, 0x7610, R11 ;  /* 0x00007610ff0b7816 */ /* 0x000fe4000000000b */
[----:B------:R-:W-:Y:S01]  /*23620*/  PRMT R9, RZ, 0x7610, R9 ;  /* 0x00007610ff097816 */ /* 0x000fe20000000009 */
[----:B------:R-:W4:Y:S04]  /*23630*/  LDL R8, [R1+0x944] ;  /* 0x0009440001087983 */ /* 0x000f280000100800 */
[----:B--2---:R0:W2:Y:S02]  /*23640*/  @!P0 LDG.E.U16 R7, [R4.64] ;  /* 0x0000000c04078981 */ /* 0x0040a4000c1e1500 */
[----:B0-----:R-:W-:-:S02]  /*23650*/  @!P0 IMAD.MOV.U32 R4, RZ, RZ, R14 ;  /* 0x000000ffff048224 */ /* 0x001fc400078e000e */
[----:B------:R-:W-:-:S05]  /*23660*/  @!P0 IMAD.MOV.U32 R5, RZ, RZ, R15 ;  /* 0x000000ffff058224 */ /* 0x000fca00078e000f */
[----:B------:R3:W4:Y:S02]  /*23670*/  @!P0 LDG.E.U16 R11, [R4.64] ;  /* 0x0000000c040b8981 */ /* 0x000724000c1e1500 */
[----:B---3--:R-:W-:Y:S02]  /*23680*/  @!P0 IMAD.MOV.U32 R4, RZ, RZ, R10 ;  /* 0x000000ffff048224 */ /* 0x008fe400078e000a */
[----:B------:R-:W-:-:S05]  /*23690*/  @!P0 IMAD.MOV.U32 R5, RZ, RZ, R13 ;  /* 0x000000ffff058224 */ /* 0x000fca00078e000d */
[----:B------:R0:W3:Y:S04]  /*236a0*/  @!P0 LDG.E.U16 R9, [R4.64] ;  /* 0x0000000c04098981 */ /* 0x0000e8000c1e1500 */
[----:B--2---:R1:W-:Y:S01]  /*236b0*/  STL [R1+0x1c], R7 ;  /* 0x00001c0701007387 */ /* 0x0043e20000100800 */
[----:B------:R-:W2:Y:S03]  /*236c0*/  LDL R15, [R1+0x924] ;  /* 0x00092400010f7983 */ /* 0x000ea60000100800 */
[----:B-1----:R-:W2:Y:S04]  /*236d0*/  LDL R7, [R1+0x948] ;  /* 0x0009480001077983 */ /* 0x002ea80000100800 */
[----:B----4-:R1:W-:Y:S01]  /*236e0*/  STL [R1+0x18], R11 ;  /* 0x0000180b01007387 */ /* 0x0103e20000100800 */
[----:B0-----:R-:W4:Y:S02]  /*236f0*/  LDL R4, [R1+0x964] ;  /* 0x0009640001047983 */ /* 0x001f240000100800 */
[----:B------:R-:W4:Y:S01]  /*23700*/  LDL R5, [R1+0x968] ;  /* 0x0009680001057983 */ /* 0x000f220000100800 */
[----:B------:R-:W-:Y:S01]  /*23710*/  PRMT R0, RZ, 0x7610, R0 ;  /* 0x00007610ff007816 */ /* 0x000fe20000000000 */
[----:B------:R-:W2:Y:S04]  /*23720*/  LDL R14, [R1+0x904] ;  /* 0x00090400010e7983 */ /* 0x000ea80000100800 */
[----:B------:R-:W2:Y:S04]  /*23730*/  LDL R13, [R1+0x908] ;  /* 0x00090800010d7983 */ /* 0x000ea80000100800 */
[----:B------:R-:W2:Y:S04]  /*23740*/  LDL R10, [R1+0x8e4] ;  /* 0x0008e400010a7983 */ /* 0x000ea80000100800 */
[----:B-1----:R-:W2:Y:S01]  /*23750*/  LDL R11, [R1+0x928] ;  /* 0x00092800010b7983 */ /* 0x002ea20000100800 */
[----:B----4-:R-:W-:-:S04]  /*23760*/  @!P0 LOP3.LUT R5, R5, R4, RZ, 0x3c, !PT ;  /* 0x0000000405058212 */ /* 0x010fc800078e3cff */
[----:B------:R-:W-:-:S04]  /*23770*/  @!P0 LOP3.LUT R4, R5, R4, RZ, 0x3c, !PT ;  /* 0x0000000405048212 */ /* 0x000fc800078e3cff */
[----:B------:R-:W-:-:S05]  /*23780*/  @!P0 LOP3.LUT R5, R5, R4, RZ, 0x3c, !PT ;  /* 0x0000000405058212 */ /* 0x000fca00078e3cff */
[----:B------:R-:W4:Y:S04]  /*23790*/  @!P0 LDG.E.U16 R0, [R4.64] ;  /* 0x0000000c04008981 */ /* 0x000f28000c1e1500 */
[----:B---3--:R0:W-:Y:S04]  /*237a0*/  STL [R1+0x14], R9 ;  /* 0x0000140901007387 */ /* 0x0081e80000100800 */
[----:B0-----:R-:W3:Y:S04]  /*237b0*/  LDL R9, [R1+0x8e8] ;  /* 0x0008e80001097983 */ /* 0x001ee80000100800 */
[----:B----4-:R0:W-:Y:S04]  /*237c0*/  STL [R1+0x10], R0 ;  /* 0x0000100001007387 */ /* 0x0101e80000100800 */
[----:B0-----:R-:W4:Y:S01]  /*237d0*/  LDL.LU R0, [R1+0x1400] ;  /* 0x0014000001007983 */ /* 0x001f220000300800 */
[----:B--2---:R-:W-:-:S02]  /*237e0*/  @!P0 IMAD.MOV.U32 R4, RZ, RZ, R7 ;  /* 0x000000ffff048224 */ /* 0x004fc400078e0007 */
[----:B------:R-:W-:Y:S01]  /*237f0*/  @!P0 IMAD.MOV.U32 R5, RZ, RZ, R8 ;  /* 0x000000ffff058224 */ /* 0x000fe200078e0008 */
[----:B------:R-:W-:Y:S01]  /*23800*/  PRMT R6, RZ, 0x7610, R6 ;  /* 0x00007610ff067816 */ /* 0x000fe20000000006 */
[----:B------:R-:W2:Y:S04]  /*23810*/  LDL R8, [R1+0x8c4] ;  /* 0x0008c40001087983 */ /* 0x000ea80000100800 */
[----:B------:R-:W2:Y:S01]  /*23820*/  LDL R7, [R1+0x8c8] ;  /* 0x0008c80001077983 */ /* 0x000ea20000100800 */
[----:B----4-:R-:W-:-:S06]  /*23830*/  PRMT R0, RZ, 0x7610, R0 ;  /* 0x00007610ff007816 */ /* 0x010fcc0000000000 */
[----:B------:R0:W4:Y:S02]  /*23840*/  @!P0 LDG.E.U16 R0, [R4.64] ;  /* 0x0000000c04008981 */ /* 0x000124000c1e1500 */
[----:B0-----:R-:W-:Y:S02]  /*23850*/  @!P0 IMAD.MOV.U32 R4, RZ, RZ, R11 ;  /* 0x000000ffff048224 */ /* 0x001fe400078e000b */
[----:B------:R-:W-:-:S05]  /*23860*/  @!P0 IMAD.MOV.U32 R5, RZ, RZ, R15 ;  /* 0x000000ffff058224 */ /* 0x000fca00078e000f */
[----:B------:R-:W2:Y:S04]  /*23870*/  @!P0 LDG.E.U16 R6, [R4.64] ;  /* 0x0000000c04068981 */ /* 0x000ea8000c1e1500 */
[----:B----4-:R0:W-:Y:S04]  /*23880*/  STL [R1+0xc], R0 ;  /* 0x00000c0001007387 */ /* 0x0101e80000100800 */
[----:B0-----:R-:W4:Y:S01]  /*23890*/  LDL.LU R0, [R1+0x13fc] ;  /* 0x0013fc0001007983 */ /* 0x001f220000300800 */
[----:B------:R-:W4:Y:S03]  /*238a0*/  LDL R11, [R1+0x8a4] ;  /* 0x0008a400010b7983 */ /* 0x000f260000100800 */
[----:B--2---:R0:W-:Y:S04]  /*238b0*/  STL [R1+0x8], R6 ;  /* 0x0000080601007387 */ /* 0x0041e80000100800 */
[----:B0-----:R-:W2:Y:S01]  /*238c0*/  LDL R6, [R1+0x8a8] ;  /* 0x0008a80001067983 */ /* 0x001ea20000100800 */
[----:B------:R-:W-:Y:S01]  /*238d0*/  PRMT R12, RZ, 0x7610, R12 ;  /* 0x00007610ff0c7816 */ /* 0x000fe2000000000c */
[----:B------:R-:W-:-:S02]  /*238e0*/  @!P0 IMAD.MOV.U32 R4, RZ, RZ, R13 ;  /* 0x000000ffff048224 */ /* 0x000fc400078e000d */
[----:B------:R-:W-:-:S05]  /*238f0*/  @!P0 IMAD.MOV.U32 R5, RZ, RZ, R14 ;  /* 0x000000ffff058224 */ /* 0x000fca00078e000e */
[----:B------:R3:W2:Y:S01]  /*23900*/  @!P0 LDG.E.U16 R12, [R4.64] ;  /* 0x0000000c040c8981 */ /* 0x0006a2000c1e1500 */
[----:B------:R-:W-:Y:S01]  /*23910*/  PRMT R28, RZ, 0x7610, R28 ;  /* 0x00007610ff1c7816 */ /* 0x000fe2000000001c */
[----:B---3--:R-:W-:Y:S02]  /*23920*/  @!P0 IMAD.MOV.U32 R4, RZ, RZ, R9 ;  /* 0x000000ffff048224 */ /* 0x008fe400078e0009 */
[----:B------:R-:W-:Y:S01]  /*23930*/  @!P0 IMAD.MOV.U32 R5, RZ, RZ, R10 ;  /* 0x000000ffff058224 */ /* 0x000fe200078e000a */
[----:B------:R-:W3:Y:S04]  /*23940*/  LDL R9, [R1+0x888] ;  /* 0x0008880001097983 */ /* 0x000ee80000100800 */
[----:B------:R-:W3:Y:S01]  /*23950*/  LDL R10, [R1+0x884] ;  /* 0x00088400010a7983 */ /* 0x000ee20000100800 */
[----:B------:R-:W-:-:S02]  /*23960*/  PRMT R26, RZ, 0x7610, R26 ;  /* 0x00007610ff1a7816 */ /* 0x000fc4000000001a */
[----:B----4-:R-:W-:-:S06]  /*23970*/  PRMT R0, RZ, 0x7610, R0 ;  /* 0x00007610ff007816 */ /* 0x010fcc0000000000 */
[----:B------:R0:W4:Y:S02]  /*23980*/  @!P0 LDG.E.U16 R0, [R4.64] ;  /* 0x0000000c04008981 */ /* 0x000124000c1e1500 */
[----:B0-----:R-:W-:Y:S02]  /*23990*/  @!P0 IMAD.MOV.U32 R4, RZ, RZ, R7 ;  /* 0x000000ffff048224 */ /* 0x001fe400078e0007 */
[----:B------:R-:W-:-:S05]  /*239a0*/  @!P0 IMAD.MOV.U32 R5, RZ, RZ, R8 ;  /* 0x000000ffff058224 */ /* 0x000fca00078e0008 */
[----:B------:R2:W4:Y:S02]  /*239b0*/  @!P0 LDG.E.U16 R28, [R4.64] ;  /* 0x0000000c041c8981 */ /* 0x000524000c1e1500 */
[----:B--2---:R-:W-:Y:S02]  /*239c0*/  @!P0 IMAD.MOV.U32 R4, RZ, RZ, R6 ;  /* 0x000000ffff048224 */ /* 0x004fe400078e0006 */
[----:B------:R-:W-:-:S05]  /*239d0*/  @!P0 IMAD.MOV.U32 R5, RZ, RZ, R11 ;  /* 0x000000ffff058224 */ /* 0x000fca00078e000b */
[----:B------:R3:W2:Y:S01]  /*239e0*/  @!P0 LDG.E.U16 R26, [R4.64] ;  /* 0x0000000c041a8981 */ /* 0x0006a2000c1e1500 */
[----:B------:R-:W-:Y:S01]  /*239f0*/  PRMT R24, RZ, 0x7610, R24 ;  /* 0x00007610ff187816 */ /* 0x000fe20000000018 */
[----:B---3--:R-:W-:Y:S02]  /*23a00*/  @!P0 IMAD.MOV.U32 R4, RZ, RZ, R9 ;  /* 0x000000ffff048224 */ /* 0x008fe400078e0009 */
[----:B------:R-:W-:-:S05]  /*23a10*/  @!P0 IMAD.MOV.U32 R5, RZ, RZ, R10 ;  /* 0x000000ffff058224 */ /* 0x000fca00078e000a */
[----:B------:R-:W3:Y:S04]  /*23a20*/  @!P0 LDG.E.U16 R24, [R4.64] ;  /* 0x0000000c04188981 */ /* 0x000ee8000c1e1500 */
[----:B----4-:R0:W-:Y:S01]  /*23a30*/  STL [R1+0x138c], R0 ;  /* 0x00138c0001007387 */ /* 0x0101e20000100800 */
[----:B------:R-:W4:Y:S02]  /*23a40*/  LDL R8, [R1+0x864] ;  /* 0x0008640001087983 */ /* 0x000f240000100800 */
[----:B------:R-:W4:Y:S01]  /*23a50*/  LDL R7, [R1+0x868] ;  /* 0x0008680001077983 */ /* 0x000f220000100800 */
[----:B------:R-:W-:Y:S01]  /*23a60*/  STL [R1+0x1390], R28 ;  /* 0x0013901c01007387 */ /* 0x000fe20000100800 */
[----:B------:R1:W-:Y:S02]  /*23a70*/  STL [R1+0x4], R12 ;  /* 0x0000040c01007387 */ /* 0x0003e40000100800 */
[----:B------:R-:W4:Y:S02]  /*23a80*/  LDL R11, [R1+0x848] ;  /* 0x00084800010b7983 */ /* 0x000f240000100800 */
[----:B------:R-:W4:Y:S01]  /*23a90*/  LDL R6, [R1+0x824] ;  /* 0x0008240001067983 */ /* 0x000f220000100800 */
[----:B0-----:R-:W4:Y:S04]  /*23aa0*/  LDL R0, [R1+0x828] ;  /* 0x0008280001007983 */ /* 0x001f280000100800 */
[----:B-1----:R-:W4:Y:S04]  /*23ab0*/  LDL R12, [R1+0x844] ;  /* 0x00084400010c7983 */ /* 0x002f280000100800 */
[----:B--2---:R-:W-:Y:S01]  /*23ac0*/  STL [R1+0x1394], R26 ;  /* 0x0013941a01007387 */ /* 0x004fe20000100800 */
[----:B------:R-:W2:Y:S02]  /*23ad0*/  LDL R10, [R1+0x804] ;  /* 0x00080400010a7983 */ /* 0x000ea40000100800 */
[----:B------:R-:W2:Y:S01]  /*23ae0*/  LDL R9, [R1+0x808] ;  /* 0x0008080001097983 */ /* 0x000ea20000100800 */
[----:B------:R-:W-:-:S02]  /*23af0*/  PRMT R22, RZ, 0x7610, R22 ;  /* 0x00007610ff167816 */ /* 0x000fc40000000016 */
[----:B------:R-:W-:Y:S02]  /*23b00*/  PRMT R20, RZ, 0x7610, R20 ;  /* 0x00007610ff147816 */ /* 0x000fe40000000014 */
[----:B------:R-:W-:Y:S02]  /*23b10*/  PRMT R18, RZ, 0x7610, R18 ;  /* 0x00007610ff127816 */ /* 0x000fe40000000012 */
[----:B------:R-:W-:Y:S01]  /*23b20*/  PRMT R16, RZ, 0x7610, R16 ;  /* 0x00007610ff107816 */ /* 0x000fe20000000010 */
[----:B---3--:R-:W-:Y:S01]  /*23b30*/  STL [R1+0x1398], R24 ;  /* 0x0013981801007387 */ /* 0x008fe20000100800 */
[----:B----4-:R-:W-:Y:S02]  /*23b40*/  @!P0 IMAD.MOV.U32 R5, RZ, RZ, R8 ;  /* 0x000000ffff058224 */ /* 0x010fe400078e0008 */
[----:B------:R-:W-:Y:S01]  /*23b50*/  @!P0 IMAD.MOV.U32 R4, RZ, RZ, R7 ;  /* 0x000000ffff048224 */ /* 0x000fe200078e0007 */
[----:B------:R-:W3:Y:S04]  /*23b60*/  LDL R8, [R1+0x7e4] ;  /* 0x0007e40001087983 */ /* 0x000ee80000100800 */
[----:B------:R-:W4:Y:S04]  /*23b70*/  LDL R7, [R1+0x7e8] ;  /* 0x0007e80001077983 */ /* 0x000f280000100800 */
[----:B------:R0:W3:Y:S02]  /*23b80*/  @!P0 LDG.E.U16 R22, [R4.64] ;  /* 0x0000000c04168981 */ /* 0x0000e4000c1e1500 */
[----:B0-----:R-:W-:-:S02]  /*23b90*/  @!P0 IMAD.MOV.U32 R4, RZ, RZ, R11 ;  /* 0x000000ffff048224 */ /* 0x001fc400078e000b */
[----:B------:R-:W-:-:S05]  /*23ba0*/  @!P0 IMAD.MOV.U32 R5, RZ, RZ, R12 ;  /* 0x000000ffff058224 */ /* 0x000fca00078e000c */
[----:B------:R0:W4:Y:S02]  /*23bb0*/  @!P0 LDG.E.U16 R20, [R4.64] ;  /* 0x0000000c04148981 */ /* 0x000124000c1e1500 */
[----:B0-----:R-:W-:Y:S02]  /*23bc0*/  @!P0 IMAD.MOV.U32 R4, RZ, RZ, R0 ;  /* 0x000000ffff048224 */ /* 0x001fe400078e0000 */
[----:B------:R-:W-:-:S05]  /*23bd0*/  @!P0 IMAD.MOV.U32 R5, RZ, RZ, R6 ;  /* 0x000000ffff058224 */ /* 0x000fca00078e0006 */
[----:B------:R2:W4:Y:S02]  /*23be0*/  @!P0 LDG.E.U16 R18, [R4.64] ;  /* 0x0000000c04128981 */ /* 0x000524000c1e1500 */
[----:B--2---:R-:W-:Y:S02]  /*23bf0*/  @!P0 IMAD.MOV.U32 R4, RZ, RZ, R9 ;  /* 0x000000ffff048224 */ /* 0x004fe400078e0009 */
[----:B------:R-:W-:-:S05]  /*23c00*/  @!P0 IMAD.MOV.U32 R5, RZ, RZ, R10 ;  /* 0x000000ffff058224 */ /* 0x000fca00078e000a */
[----:B------:R4:W2:Y:S01]  /*23c10*/  @!P0 LDG.E.U16 R16, [R4.64] ;  /* 0x0000000c04108981 */ /* 0x0008a2000c1e1500 */
[----:B------:R-:W-:-:S03]  /*23c20*/  PRMT R3, RZ, 0x7610, R3 ;  /* 0x00007610ff037816 */ /* 0x000fc60000000003 */
[----:B---3--:R-:W-:Y:S01]  /*23c30*/  STL [R1+0x139c], R22 ;  /* 0x00139c1601007387 */ /* 0x008fe20000100800 */
[----:B----4-:R-:W-:Y:S02]  /*23c40*/  @!P0 IMAD.MOV.U32 R4, RZ, RZ, R7 ;  /* 0x000000ffff048224 */ /* 0x010fe400078e0007 */
[----:B------:R-:W-:-:S05]  /*23c50*/  @!P0 IMAD.MOV.U32 R5, RZ, RZ, R8 ;  /* 0x000000ffff058224 */ /* 0x000fca00078e0008 */
[----:B------:R0:W3:Y:S04]  /*23c60*/  @!P0 LDG.E.U16 R3, [R4.64] ;  /* 0x0000000c04038981 */ /* 0x0000e8000c1e1500 */
[----:B------:R-:W-:Y:S01]  /*23c70*/  STL [R1+0x13a0], R20 ;  /* 0x0013a01401007387 */ /* 0x000fe20000100800 */
[----:B------:R-:W4:Y:S02]  /*23c80*/  LDL R6, [R1+0x7c4] ;  /* 0x0007c40001067983 */ /* 0x000f240000100800 */
[----:B------:R-:W4:Y:S01]  /*23c90*/  LDL R0, [R1+0x7c8] ;  /* 0x0007c80001007983 */ /* 0x000f220000100800 */
[----:B------:R-:W-:Y:S01]  /*23ca0*/  STL [R1+0x13a4], R18 ;  /* 0x0013a41201007387 */ /* 0x000fe20000100800 */
[----:B------:R-:W4:Y:S02]  /*23cb0*/  LDL R13, [R1+0x7a4] ;  /* 0x0007a400010d7983 */ /* 0x000f240000100800 */
[----:B------:R-:W4:Y:S01]  /*23cc0*/  LDL R12, [R1+0x7a8] ;  /* 0x0007a800010c7983 */ /* 0x000f220000100800 */
[----:B--2---:R-:W-:Y:S01]  /*23cd0*/  STL [R1+0x13a8], R16 ;  /* 0x0013a81001007387 */ /* 0x004fe20000100800 */
[----:B------:R-:W2:Y:S02]  /*23ce0*/  LDL R9, [R1+0x784] ;  /* 0x0007840001097983 */ /* 0x000ea40000100800 */
[----:B------:R-:W2:Y:S01]  /*23cf0*/  LDL R8, [R1+0x788] ;  /* 0x0007880001087983 */ /* 0x000ea20000100800 */
[----:B0-----:R-:W-:Y:S01]  /*23d00*/  PRMT R4, RZ, 0x7610, R4 ;  /* 0x00007610ff047816 */ /* 0x001fe20000000004 */
[----:B------:R-:W2:Y:S04]  /*23d10*/  LDL R11, [R1+0x764] ;  /* 0x00076400010b7983 */ /* 0x000ea80000100800 */
[----:B------:R-:W2:Y:S01]  /*23d20*/  LDL R10, [R1+0x768] ;  /* 0x00076800010a7983 */ /* 0x000ea20000100800 */
[----:B------:R-:W-:-:S03]  /*23d30*/  PRMT R5, RZ, 0x7610, R5 ;  /* 0x00007610ff057816 */ /* 0x000fc60000000005 */
[----:B---3--:R0:W-:Y:S04]  /*23d40*/  STL [R1+0x13ac], R3 ;  /* 0x0013ac0301007387 */ /* 0x0081e80000100800 */
[----:B0-----:R-:W3:Y:S01]  /*23d50*/  LDL R3, [R1+0x744] ;  /* 0x0007440001037983 */ /* 0x001ee20000100800 */
[----:B----4-:R-:W-:Y:S02]  /*23d60*/  @!P0 IMAD.MOV.U32 R7, RZ, RZ, R6 ;  /* 0x000000ffff078224 */ /* 0x010fe400078e0006 */
[----:B------:R-:W-:Y:S02]  /*23d70*/  @!P0 IMAD.MOV.U32 R6, RZ, RZ, R0 ;  /* 0x000000ffff068224 */ /* 0x000fe400078e0000 */
[----:B------:R-:W4:Y:S04]  /*23d80*/  LDL R0, [R1+0x748] ;  /* 0x0007480001007983 */ /* 0x000f280000100800 */
[----:B------:R0:W4:Y:S02]  /*23d90*/  @!P0 LDG.E.U16 R4, [R6.64] ;  /* 0x0000000c06048981 */ /* 0x000124000c1e1500 */
[----:B0-----:R-:W-:-:S02]  /*23da0*/  @!P0 IMAD.MOV.U32 R7, RZ, RZ, R13 ;  /* 0x000000ffff078224 */ /* 0x001fc400078e000d */
[----:B------:R-:W-:-:S05]  /*23db0*/  @!P0 IMAD.MOV.U32 R6, RZ, RZ, R12 ;  /* 0x000000ffff068224 */ /* 0x000fca00078e000c */
[----:B------:R0:W4:Y:S02]  /*23dc0*/  @!P0 LDG.E.U16 R5, [R6.64] ;  /* 0x0000000c06058981 */ /* 0x000124000c1e1500 */
[----:B0-----:R-:W-:-:S06]  /*23dd0*/  PRMT R6, RZ, 0x7610, R6 ;  /* 0x00007610ff067816 */ /* 0x001fcc0000000006 */
[----:B--2---:R0:W2:Y:S01]  /*23de0*/  @!P0 LDG.E.U16 R6, [R8.64] ;  /* 0x0000000c08068981 */ /* 0x0040a2000c1e1500 */
[----:B------:R-:W-:Y:S01]  /*23df0*/  PRMT R7, RZ, 0x7610, R7 ;  /* 0x00007610ff077816 */ /* 0x000fe20000000007 */
[----:B0-----:R-:W-:Y:S02]  /*23e00*/  @!P0 IMAD.MOV.U32 R8, RZ, RZ, R10 ;  /* 0x000000ffff088224 */ /* 0x001fe400078e000a */
[----:B------:R-:W-:-:S05]  /*23e10*/  @!P0 IMAD.MOV.U32 R9, RZ, RZ, R11 ;  /* 0x000000ffff098224 */ /* 0x000fca00078e000b */
[----:B------:R0:W2:Y:S02]  /*23e20*/  @!P0 LDG.E.U16 R7, [R8.64] ;  /* 0x0000000c08078981 */ /* 0x0000a4000c1e1500 */
[----:B0-----:R-:W-:Y:S01]  /*23e30*/  PRMT R8, RZ, 0x7610, R8 ;  /* 0x00007610ff087816 */ /* 0x001fe20000000008 */
[----:B---3--:R-:W-:Y:S02]  /*23e40*/  @!P0 IMAD.MOV.U32 R11, RZ, RZ, R3 ;  /* 0x000000ffff0b8224 */ /* 0x008fe400078e0003 */
[----:B----4-:R-:W-:Y:S01]  /*23e50*/  @!P0 IMAD.MOV.U32 R10, RZ, RZ, R0 ;  /* 0x000000ffff0a8224 */ /* 0x010fe200078e0000 */
[----:B------:R-:W-:Y:S01]  /*23e60*/  STL [R1+0x13b0], R4 ;  /* 0x0013b00401007387 */ /* 0x000fe20000100800 */
[----:B------:R-:W3:Y:S02]  /*23e70*/  LDL R13, [R1+0x5ec] ;  /* 0x0005ec00010d7983 */ /* 0x000ee40000100800 */
[----:B------:R-:W4:Y:S01]  /*23e80*/  LDL R12, [R1+0x5f0] ;  /* 0x0005f000010c7983 */ /* 0x000f220000100800 */
[----:B------:R3:W4:Y:S04]  /*23e90*/  @!P0 LDG.E.U16 R8, [R10.64] ;  /* 0x0000000c0a088981 */ /* 0x000728000c1e1500 */
[----:B------:R0:W-:Y:S04]  /*23ea0*/  STL [R1+0x13b4], R5 ;  /* 0x0013b40501007387 */ /* 0x0001e80000100800 */
[----:B--2---:R-:W-:Y:S01]  /*23eb0*/  STL [R1+0x13b8], R6 ;  /* 0x0013b80601007387 */ /* 0x004fe20000100800 */
[----:B0-----:R-:W2:Y:S02]  /*23ec0*/  LDL R5, [R1+0x724] ;  /* 0x0007240001057983 */ /* 0x001ea40000100800 */
[----:B------:R-:W2:Y:S01]  /*23ed0*/  LDL R4, [R1+0x728] ;  /* 0x0007280001047983 */ /* 0x000ea20000100800 */
[----:B------:R-:W-:Y:S01]  /*23ee0*/  PRMT R9, RZ, 0x7610, R9 ;  /* 0x00007610ff097816 */ /* 0x000fe20000000009 */
[----:B------:R0:W-:Y:S01]  /*23ef0*/  STL [R1+0x13bc], R7 ;  /* 0x0013bc0701007387 */ /* 0x0001e20000100800 */
[----:B------:R-:W2:Y:S02]  /*23f00*/  LDL R3, [R1+0x704] ;  /* 0x0007040001037983 */ /* 0x000ea40000100800 */
[----:B------:R-:W2:Y:S02]  /*23f10*/  LDL R0, [R1+0x708] ;  /* 0x0007080001007983 */ /* 0x000ea40000100800 */
[----:B---3--:R-:W-:-:S02]  /*23f20*/  @!P0 IMAD.MOV.U32 R11, RZ, RZ, R13 ;  /* 0x000000ffff0b8224 */ /* 0x008fc400078e000d */
[----:B----4-:R-:W-:Y:S01]  /*23f30*/  @!P0 IMAD.MOV.U32 R10, RZ, RZ, R12 ;  /* 0x000000ffff0a8224 */ /* 0x010fe200078e000c */
[----:B------:R1:W-:Y:S01]  /*23f40*/  STL [R1+0x13c0], R8 ;  /* 0x0013c00801007387 */ /* 0x0003e20000100800 */
[----:B------:R-:W3:Y:S03]  /*23f50*/  LDL R14, [R1+0x6e4] ;  /* 0x0006e400010e7983 */ /* 0x000ee60000100800 */
[----:B------:R4:W3:Y:S01]  /*23f60*/  @!P0 LDG.E.U16 R9, [R10.64] ;  /* 0x0000000c0a098981 */ /* 0x0008e2000c1e1500 */
[----:B0-----:R-:W3:Y:S02]  /*23f70*/  LDL R7, [R1+0x6c4] ;  /* 0x0006c40001077983 */ /* 0x001ee40000100800 */
[----:B------:R-:W3:Y:S01]  /*23f80*/  LDL R6, [R1+0x6c8] ;  /* 0x0006c80001067983 */ /* 0x000ee20000100800 */
[----:B-1----:R-:W3:Y:S01]  /*23f90*/  LDL R8, [R1+0x6e8] ;  /* 0x0006e80001087983 */ /* 0x002ee20000100800 */
[----:B----4-:R-:W-:Y:S01]  /*23fa0*/  PRMT R10, RZ, 0x7610, R10 ;  /* 0x00007610ff0a7816 */ /* 0x010fe2000000000a */
[----:B--2---:R-:W-:-:S02]  /*23fb0*/  @!P0 IMAD.MOV.U32 R13, RZ, RZ, R5 ;  /* 0x000000ffff0d8224 */ /* 0x004fc400078e0005 */
[----:B------:R-:W-:Y:S01]  /*23fc0*/  @!P0 IMAD.MOV.U32 R12, RZ, RZ, R4 ;  /* 0x000000ffff0c8224 */ /* 0x000fe200078e0004 */
[----:B------:R-:W2:Y:S04]  /*23fd0*/  LDL R5, [R1+0x6a4] ;  /* 0x0006a40001057983 */ /* 0x000ea80000100800 */
[----:B------:R-:W4:Y:S04]  /*23fe0*/  LDL R4, [R1+0x6a8] ;  /* 0x0006a80001047983 */ /* 0x000f280000100800 */
[----:B------:R0:W2:Y:S01]  /*23ff0*/  @!P0 LDG.E.U16 R10, [R12.64] ;  /* 0x0000000c0c0a8981 */ /* 0x0000a2000c1e1500 */
[----:B------:R-:W-:Y:S01]  /*24000*/  PRMT R11, RZ, 0x7610, R11 ;  /* 0x00007610ff0b7816 */ /* 0x000fe2000000000b */
[----:B0-----:R-:W-:-:S02]  /*24010*/  @!P0 IMAD.MOV.U32 R13, RZ, RZ, R3 ;  /* 0x000000ffff0d8224 */ /* 0x001fc400078e0003 */
[----:B------:R-:W-:-:S05]  /*24020*/  @!P0 IMAD.MOV.U32 R12, RZ, RZ, R0 ;  /* 0x000000ffff0c8224 */ /* 0x000fca00078e0000 */
        /* <DEDUP_REMOVED lines=8> */
[----:B------:R4:W3:Y:S04]  /*240b0*/  @!P0 LDG.E.U16 R13, [R14.64] ;  /* 0x0000000c0e0d8981 */ /* 0x0008e8000c1e1500 */
[----:B--2---:R-:W-:Y:S01]  /*240c0*/  STL [R1+0x13c4], R10 ;  /* 0x0013c40a01007387 */ /* 0x004fe20000100800 */
[----:B------:R-:W2:Y:S02]  /*240d0*/  LDL R3, [R1+0x684] ;  /* 0x0006840001037983 */ /* 0x000ea40000100800 */
[----:B------:R-:W2:Y:S01]  /*240e0*/  LDL R0, [R1+0x688] ;  /* 0x0006880001007983 */ /* 0x000ea20000100800 */
[----:B------:R-:W-:Y:S01]  /*240f0*/  PRMT R17, RZ, 0x7610, R17 ;  /* 0x00007610ff117816 */ /* 0x000fe20000000011 */
[----:B----4-:R-:W-:Y:S02]  /*24100*/  @!P0 IMAD.MOV.U32 R14, RZ, RZ, R4 ;  /* 0x000000ffff0e8224 */ /* 0x010fe400078e0004 */
[----:B------:R-:W-:-:S05]  /*24110*/  @!P0 IMAD.MOV.U32 R15, RZ, RZ, R5 ;  /* 0x000000ffff0f8224 */ /* 0x000fca00078e0005 */
[----:B------:R2:W4:Y:S01]  /*24120*/  @!P0 LDG.E.U16 R17, [R14.64] ;  /* 0x0000000c0e118981 */ /* 0x000522000c1e1500 */
[----:B------:R-:W-:-:S03]  /*24130*/  PRMT R19, RZ, 0x7610, R19 ;  /* 0x00007610ff137816 */ /* 0x000fc60000000013 */
[----:B------:R0:W-:Y:S04]  /*24140*/  STL [R1+0x13c8], R11 ;  /* 0x0013c80b01007387 */ /* 0x0001e80000100800 */
[----:B---3--:R-:W-:Y:S04]  /*24150*/  STL [R1+0x13cc], R12 ;  /* 0x0013cc0c01007387 */ /* 0x008fe80000100800 */
[----:B------:R-:W-:Y:S01]  /*24160*/  STL [R1+0x13d0], R13 ;  /* 0x0013d00d01007387 */ /* 0x000fe20000100800 */
[----:B------:R-:W3:Y:S02]  /*24170*/  LDL R4, [R1+0x668] ;  /* 0x0006680001047983 */ /* 0x000ee40000100800 */
[----:B--2---:R-:W-:-:S02]  /*24180*/  @!P0 IMAD.MOV.U32 R15, RZ, RZ, R3 ;  /* 0x000000ffff0f8224 */ /* 0x004fc400078e0003 */
[----:B------:R-:W-:-:S05]  /*24190*/  @!P0 IMAD.MOV.U32 R14, RZ, RZ, R0 ;  /* 0x000000ffff0e8224 */ /* 0x000fca00078e0000 */
[----:B------:R3:W2:Y:S04]  /*241a0*/  @!P0 LDG.E.U16 R19, [R14.64] ;  /* 0x0000000c0e138981 */ /* 0x0006a8000c1e1500 */
[----:B----4-:R-:W-:Y:S01]  /*241b0*/  STL [R1+0x13d4], R17 ;  /* 0x0013d41101007387 */ /* 0x010fe20000100800 */
[----:B0-----:R-:W4:Y:S02]  /*241c0*/  LDL R11, [R1+0x664] ;  /* 0x00066400010b7983 */ /* 0x001f240000100800 */
[----:B------:R-:W4:Y:S02]  /*241d0*/  LDL R10, [R1+0x644] ;  /* 0x00064400010a7983 */ /* 0x000f240000100800 */
[----:B------:R-:W4:Y:S01]  /*241e0*/  LDL R8, [R1+0x648] ;  /* 0x0006480001087983 */ /* 0x000f220000100800 */
[----:B------:R-:W4:Y:S04]  /*241f0*/  LDL R7, [R1+0x624] ;  /* 0x0006240001077983 */ /* 0x000f280000100800 */
[----:B------:R-:W4:Y:S04]  /*24200*/  LDL R3, [R1+0x628] ;  /* 0x0006280001037983 */ /* 0x000f280000100800 */
[----:B------:R-:W4:Y:S04]  /*24210*/  LDL R6, [R1+0x604] ;  /* 0x0006040001067983 */ /* 0x000f280000100800 */
[----:B------:R-:W4:Y:S01]  /*24220*/  LDL R5, [R1+0x608] ;  /* 0x0006080001057983 */ /* 0x000f220000100800 */
[----:B------:R-:W4:Y:S02]  /*24230*/  LDL.LU R16, [R1+0x9c] ;  /* 0x00009c0001107983 */ /* 0x000f240000300800 */
[----:B------:R-:W4:Y:S02]  /*24240*/  LDL.LU R18, [R1+0x98] ;  /* 0x0000980001127983 */ /* 0x000f240000300800 */
[----:B------:R-:W4:Y:S01]  /*24250*/  LDL.LU R20, [R1+0x94] ;  /* 0x0000940001147983 */ /* 0x000f220000300800 */
[----:B------:R-:W4:Y:S01]  /*24260*/  LDL.LU R22, [R1+0x90] ;  /* 0x0000900001167983 */ /* 0x000f220000300800 */
[----:B------:R-:W4:Y:S02]  /*24270*/  LDL.LU R24, [R1+0x8c] ;  /* 0x00008c0001187983 */ /* 0x000f240000300800 */
[----:B------:R-:W4:Y:S02]  /*24280*/  LDL.LU R26, [R1+0x88] ;  /* 0x00008800011a7983 */ /* 0x000f240000300800 */
[----:B------:R-:W4:Y:S01]  /*24290*/  LDL.LU R28, [R1+0x84] ;  /* 0x00008400011c7983 */ /* 0x000f220000300800 */
[----:B------:R-:W4:Y:S01]  /*242a0*/  LDL.LU R0, [R1+0x80] ;  /* 0x0000800001007983 */ /* 0x000f220000300800 */
[----:B---3--:R-:W-:-:S03]  /*242b0*/  @!P0 IMAD.MOV.U32 R14, RZ, RZ, R4 ;  /* 0x000000ffff0e8224 */ /* 0x008fc600078e0004 */
[----:B--2---:R-:W-:Y:S01]  /*242c0*/  STL [R1+0x13d8], R19 ;  /* 0x0013d81301007387 */ /* 0x004fe20000100800 */
[----:B------:R-:W2:Y:S01]  /*242d0*/  LDL R4, [R1+0x588] ;  /* 0x0005880001047983 */ /* 0x000ea20000100800 */
[----:B------:R-:W-:Y:S01]  /*242e0*/  PRMT R21, RZ, 0x7610, R21 ;  /* 0x00007610ff157816 */ /* 0x000fe20000000015 */
[----:B----4-:R-:W-:Y:S01]  /*242f0*/  @!P0 IMAD.MOV.U32 R15, RZ, RZ, R11 ;  /* 0x000000ffff0f8224 */ /* 0x010fe200078e000b */
[----:B------:R-:W-:-:S04]  /*24300*/  PRMT R23, RZ, 0x7610, R23 ;  /* 0x00007610ff177816 */ /* 0x000fc80000000017 */
[----:B------:R0:W3:Y:S01]  /*24310*/  @!P0 LDG.E.U16 R21, [R14.64] ;  /* 0x0000000c0e158981 */ /* 0x0000e2000c1e1500 */
[----:B------:R-:W-:Y:S01]  /*24320*/  PRMT R25, RZ, 0x7610, R25 ;  /* 0x00007610ff197816 */ /* 0x000fe20000000019 */
[----:B0-----:R-:W-:Y:S02]  /*24330*/  @!P0 IMAD.MOV.U32 R14, RZ, RZ, R8 ;  /* 0x000000ffff0e8224 */ /* 0x001fe400078e0008 */
[----:B------:R-:W-:-:S05]  /*24340*/  @!P0 IMAD.MOV.U32 R15, RZ, RZ, R10 ;  /* 0x000000ffff0f8224 */ /* 0x000fca00078e000a */
[----:B------:R0:W4:Y:S01]  /*24350*/  @!P0 LDG.E.U16 R23, [R14.64] ;  /* 0x0000000c0e178981 */ /* 0x000122000c1e1500 */
[----:B------:R-:W-:Y:S01]  /*24360*/  PRMT R27, RZ, 0x7610, R27 ;  /* 0x00007610ff1b7816 */ /* 0x000fe2000000001b */
[----:B0-----:R-:W-:Y:S02]  /*24370*/  @!P0 IMAD.MOV.U32 R14, RZ, RZ, R3 ;  /* 0x000000ffff0e8224 */ /* 0x001fe400078e0003 */
[----:B------:R-:W-:-:S05]  /*24380*/  @!P0 IMAD.MOV.U32 R15, RZ, RZ, R7 ;  /* 0x000000ffff0f8224 */ /* 0x000fca00078e0007 */
[----:B------:R0:W4:Y:S01]  /*24390*/  @!P0 LDG.E.U16 R25, [R14.64] ;  /* 0x0000000c0e198981 */ /* 0x000122000c1e1500 */
[----:B------:R-:W-:Y:S01]  /*243a0*/  PRMT R29, RZ, 0x7610, R29 ;  /* 0x00007610ff1d7816 */ /* 0x000fe2000000001d */
[----:B0-----:R-:W-:Y:S02]  /*243b0*/  @!P0 IMAD.MOV.U32 R14, RZ, RZ, R5 ;  /* 0x000000ffff0e8224 */ /* 0x001fe400078e0005 */
[----:B------:R-:W-:-:S05]  /*243c0*/  @!P0 IMAD.MOV.U32 R15, RZ, RZ, R6 ;  /* 0x000000ffff0f8224 */ /* 0x000fca00078e0006 */
[----:B------:R0:W4:Y:S02]  /*243d0*/  @!P0 LDG.E.U16 R27, [R14.64] ;  /* 0x0000000c0e1b8981 */ /* 0x000124000c1e1500 */
[----:B0-----:R-:W-:Y:S02]  /*243e0*/  @!P0 IMAD.MOV.U32 R15, RZ, RZ, R2 ;  /* 0x000000ffff0f8224 */ /* 0x001fe400078e0002 */
[----:B--2---:R-:W-:-:S05]  /*243f0*/  @!P0 IMAD.MOV.U32 R14, RZ, RZ, R4 ;  /* 0x000000ffff0e8224 */ /* 0x004fca00078e0004 */
[----:B------:R-:W2:Y:S04]  /*24400*/  @!P0 LDG.E.U16 R29, [R14.64] ;  /* 0x0000000c0e1d8981 */ /* 0x000ea8000c1e1500 */
[----:B---3--:R-:W-:Y:S04]  /*24410*/  STL [R1+0x13dc], R21 ;  /* 0x0013dc1501007387 */ /* 0x008fe80000100800 */
[----:B----4-:R-:W-:Y:S04]  /*24420*/  STL [R1+0x13e0], R23 ;  /* 0x0013e01701007387 */ /* 0x010fe80000100800 */
[----:B------:R-:W-:Y:S04]  /*24430*/  STL [R1+0x13e4], R25 ;  /* 0x0013e41901007387 */ /* 0x000fe80000100800 */
[----:B------:R-:W-:Y:S01]  /*24440*/  STL [R1+0x13e8], R27 ;  /* 0x0013e81b01007387 */ /* 0x000fe20000100800 */
[----:B------:R-:W-:Y:S03]  /*24450*/  STL [R1+0xe00], R2 ;  /* 0x000e000201007387 */ /* 0x000fe60000100800 */
[----:B--2---:R0:W-:Y:S04]  /*24460*/  STL [R1+0x13ec], R29 ;  /* 0x0013ec1d01007387 */ /* 0x0041e80000100800 */
[----:B0-----:R-:W2:Y:S04]  /*24470*/  LDL.LU R29, [R1+0x70] ;  /* 0x00007000011d7983 */ /* 0x001ea80000300800 */
[----:B--2---:R0:W-:Y:S04]  /*24480*/  STL [R1+0x13f0], R29 ;  /* 0x0013f01d01007387 */ /* 0x0041e80000100800 */
[----:B0-----:R-:W2:Y:S04]  /*24490*/  LDL.LU R29, [R1+0x74] ;  /* 0x00007400011d7983 */ /* 0x001ea80000300800 */
[----:B--2---:R0:W-:Y:S04]  /*244a0*/  STL [R1+0x13f4], R29 ;  /* 0x0013f41d01007387 */ /* 0x0041e80000100800 */
[----:B0-----:R-:W2:Y:S04]  /*244b0*/  LDL.LU R29, [R1+0x78] ;  /* 0x00007800011d7983 */ /* 0x001ea80000300800 */
[----:B------:R-:W0:Y:S02]  /*244c0*/  S2R R3, SR_TID.X ;  /* 0x0000000000037919 */ /* 0x000e240000002100 */
[----:B0-----:R-:W-:-:S02]  /*244d0*/  IMAD.SHL.U32 R3, R3, 0x2, RZ ;  /* 0x0000000203037824 */ /* 0x001fc400078e00ff */
[----:B--2---:R0:W-:Y:S04]  /*244e0*/  STL [R1+0x13f8], R29 ;  /* 0x0013f81d01007387 */ /* 0x0041e80000100800 */
[----:B0-----:R-:W2:Y:S01]  /*244f0*/  LDL.LU R29, [R1+0x7c] ;  /* 0x00007c00011d7983 */ /* 0x001ea20000300800 */
[----:B------:R-:W3:Y:S02]  /*24500*/  LDL.LU R27, [R1+0x6c] ;  /* 0x00006c00011b7983 */ /* 0x000ee40000300800 */
[----:B------:R-:W4:Y:S02]  /*24510*/  LDL.LU R25, [R1+0x68] ;  /* 0x0000680001197983 */ /* 0x000f240000300800 */
[----:B------:R-:W3:Y:S01]  /*24520*/  LDL.LU R23, [R1+0x64] ;  /* 0x0000640001177983 */ /* 0x000ee20000300800 */
[----:B------:R-:W3:Y:S01]  /*24530*/  LDL.LU R21, [R1+0x60] ;  /* 0x0000600001157983 */ /* 0x000ee20000300800 */
[C---:B------:R-:W-:Y:S01]  /*24540*/  LOP3.LUT R2, R3.reuse, 0x7e, RZ, 0xc0, !PT ;  /* 0x0000007e03027812 */ /* 0x040fe200078ec0ff */
[----:B------:R-:W3:Y:S01]  /*24550*/  LDL.LU R19, [R1+0x5c] ;  /* 0x00005c0001137983 */ /* 0x000ee20000300800 */
[----:B------:R-:W-:Y:S01]  /*24560*/  LOP3.LUT R3, R3, 0x7e, RZ, 0xc0, !PT ;  /* 0x0000007e03037812 */ /* 0x000fe200078ec0ff */
[----:B------:R-:W3:Y:S01]  /*24570*/  LDL.LU R17, [R1+0x58] ;  /* 0x0000580001117983 */ /* 0x000ee20000300800 */
[----:B------:R-:W3:Y:S02]  /*24580*/  LDL.LU R13, [R1+0x54] ;  /* 0x00005400010d7983 */ /* 0x000ee40000300800 */
[----:B------:R-:W3:Y:S02]  /*24590*/  LDL.LU R12, [R1+0x50] ;  /* 0x00005000010c7983 */ /* 0x000ee40000300800 */
[----:B------:R-:W3:Y:S01]  /*245a0*/  LDL.LU R11, [R1+0x4c] ;  /* 0x00004c00010b7983 */ /* 0x000ee20000300800 */
[----:B------:R-:W-:Y:S01]  /*245b0*/  LOP3.LUT R3, R3, 0x20, RZ, 0x3c, !PT ;  /* 0x0000002003037812 */ /* 0x000fe200078e3cff */
[----:B------:R-:W3:Y:S01]  /*245c0*/  LDL.LU R10, [R1+0x48] ;  /* 0x00004800010a7983 */ /* 0x000ee20000300800 */
[----:B------:R-:W-:Y:S01]  /*245d0*/  LOP3.LUT R2, R2, 0x30, RZ, 0x3c, !PT ;  /* 0x0000003002027812 */ /* 0x000fe200078e3cff */
[----:B------:R-:W3:Y:S02]  /*245e0*/  LDL.LU R8, [R1+0x44] ;  /* 0x0000440001087983 */ /* 0x000ee40000300800 */
[----:B------:R-:W3:Y:S01]  /*245f0*/  LDL.LU R7, [R1+0x40] ;  /* 0x0000400001077983 */ /* 0x000ee20000300800 */
[----:B------:R-:W3:Y:S01]  /*24600*/  LDL.LU R6, [R1+0x3c] ;  /* 0x00003c0001067983 */ /* 0x000ee20000300800 */
[----:B------:R-:W3:Y:S03]  /*24610*/  LDL.LU R5, [R1+0x38] ;  /* 0x0000380001057983 */ /* 0x000ee60000300800 */
[----:B------:R0:W-:Y:S01]  /*24620*/  STS.U16 [R3+0x7f00], R9 ;  /* 0x007f000903007388 */ /* 0x0001e20000000400 */
[----:B------:R-:W3:Y:S02]  /*24630*/  LDL.LU R4, [R1+0x34] ;  /* 0x0000340001047983 */ /* 0x000ee40000300800 */
[----:B------:R1:W-:Y:S02]  /*24640*/  STS.U16 [R2+0x180], R16 ;  /* 0x0001801002007388 */ /* 0x0003e40000000400 */
[----:B------:R1:W-:Y:S01]  /*24650*/  STS.U16 [R2+0x380], R18 ;  /* 0x0003801202007388 */ /* 0x0003e20000000400 */
[----:B------:R1:W-:Y:S01]  /*24660*/  STS.U16 [R2+0x580], R20 ;  /* 0x0005801402007388 */ /* 0x0003e20000000400 */
[----:B------:R1:W-:Y:S02]  /*24670*/  STS.U16 [R2+0x780], R22 ;  /* 0x0007801602007388 */ /* 0x0003e40000000400 */
[----:B------:R1:W-:Y:S01]  /*24680*/  STS.U16 [R2+0x980], R24 ;  /* 0x0009801802007388 */ /* 0x0003e20000000400 */
[----:B0-----:R-:W3:Y:S01]  /*24690*/  LDL.LU R3, [R1+0x30] ;  /* 0x0000300001037983 */ /* 0x001ee20000300800 */
[----:B-1----:R-:W3:Y:S03]  /*246a0*/  LDL.LU R16, [R1+0x2c] ;  /* 0x00002c0001107983 */ /* 0x002ee60000300800 */
[----:B------:R-:W3:Y:S04]  /*246b0*/  LDL.LU R18, [R1+0x28] ;  /* 0x0000280001127983 */ /* 0x000ee80000300800 */
[----:B------:R-:W3:Y:S01]  /*246c0*/  LDL.LU R20, [R1+0x24] ;  /* 0x0000240001147983 */ /* 0x000ee20000300800 */
[----:B------:R-:W3:Y:S02]  /*246d0*/  LDL.LU R22, [R1+0x20] ;  /* 0x0000200001167983 */ /* 0x000ee40000300800 */
[----:B------:R0:W-:Y:S02]  /*246e0*/  STS.U16 [R2+0xb80], R26 ;  /* 0x000b801a02007388 */ /* 0x0001e40000000400 */
[----:B------:R-:W3:Y:S01]  /*246f0*/  LDL.LU R24, [R1+0x1c] ;  /* 0x00001c0001187983 */ /* 0x000ee20000300800 */
[----:B------:R1:W-:Y:S01]  /*24700*/  STS.U16 [R2+0xd80], R28 ;  /* 0x000d801c02007388 */ /* 0x0003e20000000400 */
[----:B------:R1:W-:Y:S03]  /*24710*/  STS.U16 [R2+0xf80], R0 ;  /* 0x000f800002007388 */ /* 0x0003e60000000400 */
[----:B0-----:R-:W3:Y:S01]  /*24720*/  LDL.LU R26, [R1+0x18] ;  /* 0x00001800011a7983 */ /* 0x001ee20000300800 */
[----:B-1----:R-:W3:Y:S02]  /*24730*/  LDL.LU R28, [R1+0x14] ;  /* 0x00001400011c7983 */ /* 0x002ee40000300800 */
[----:B------:R-:W3:Y:S01]  /*24740*/  LDL.LU R0, [R1+0x10] ;  /* 0x0000100001007983 */ /* 0x000ee20000300800 */
[----:B------:R-:W3:Y:S04]  /*24750*/  LDL.LU R9, [R1+0xc] ;  /* 0x00000c0001097983 */ /* 0x000ee80000300800 */
[----:B------:R-:W3:Y:S01]  /*24760*/  LDL.LU R14, [R1+0x8] ;  /* 0x00000800010e7983 */ /* 0x000ee20000300800 */
[----:B------:R-:W3:Y:S03]  /*24770*/  LDL.LU R15, [R1+0x4] ;  /* 0x00000400010f7983 */ /* 0x000ee60000300800 */
[----:B--2---:R0:W-:Y:S04]  /*24780*/  STS.U16 [R2+0x1180], R29 ;  /* 0x0011801d02007388 */ /* 0x0041e80000000400 */
[----:B0-----:R-:W2:Y:S04]  /*24790*/  LDL.LU R29, [R1+0x13f8] ;  /* 0x0013f800011d7983 */ /* 0x001ea80000300800 */
[----:B--2---:R0:W-:Y:S04]  /*247a0*/  STS.U16 [R2+0x1380], R29 ;  /* 0x0013801d02007388 */ /* 0x0041e80000000400 */
[----:B0-----:R-:W2:Y:S04]  /*247b0*/  LDL.LU R29, [R1+0x13f4] ;  /* 0x0013f400011d7983 */ /* 0x001ea80000300800 */
[----:B--2---:R0:W-:Y:S04]  /*247c0*/  STS.U16 [R2+0x1580], R29 ;  /* 0x0015801d02007388 */ /* 0x0041e80000000400 */
[----:B0-----:R-:W2:Y:S04]  /*247d0*/  LDL.LU R29, [R1+0x13f0] ;  /* 0x0013f000011d7983 */ /* 0x001ea80000300800 */
[----:B--2---:R0:W-:Y:S01]  /*247e0*/  STS.U16 [R2+0x1780], R29 ;  /* 0x0017801d02007388 */ /* 0x0041e20000000400 */
[----:B---3--:R1:W-:Y:S02]  /*247f0*/  STS.U16 [R2+0x1980], R27 ;  /* 0x0019801b02007388 */ /* 0x0083e40000000400 */
[----:B----4-:R2:W-:Y:S02]  /*24800*/  STS.U16 [R2+0x1b80], R25 ;  /* 0x001b801902007388 */ /* 0x0105e40000000400 */
[----:B------:R3:W-:Y:S01]  /*24810*/  STS.U16 [R2+0x1d80], R23 ;  /* 0x001d801702007388 */ /* 0x0007e20000000400 */
[----:B------:R3:W-:Y:S01]  /*24820*/  STS.U16 [R2+0x1f80], R21 ;  /* 0x001f801502007388 */ /* 0x0007e20000000400 */
[----:B------:R3:W-:Y:S03]  /*24830*/  STS.U16 [R2+0x2180], R19 ;  /* 0x0021801302007388 */ /* 0x0007e60000000400 */
[----:B0-----:R-:W4:Y:S01]  /*24840*/  LDL.LU R29, [R1+0x13ec] ;  /* 0x0013ec00011d7983 */ /* 0x001f220000300800 */
[----:B-1----:R-:W4:Y:S02]  /*24850*/  LDL.LU R27, [R1+0x13e8] ;  /* 0x0013e800011b7983 */ /* 0x002f240000300800 */
[----:B--2---:R-:W2:Y:S02]  /*24860*/  LDL.LU R25, [R1+0x13e4] ;  /* 0x0013e40001197983 */ /* 0x004ea40000300800 */
[----:B---3--:R-:W3:Y:S01]  /*24870*/  LDL.LU R23, [R1+0x13e0] ;  /* 0x0013e00001177983 */ /* 0x008ee20000300800 */
[----:B------:R-:W2:Y:S01]  /*24880*/  LDL.LU R21, [R1+0x13dc] ;  /* 0x0013dc0001157983 */ /* 0x000ea20000300800 */
[----:B------:R-:W2:Y:S03]  /*24890*/  LDL.LU R19, [R1+0x13d8] ;  /* 0x0013d80001137983 */ /* 0x000ea60000300800 */
[----:B------:R0:W-:Y:S01]  /*248a0*/  STS.U16 [R2+0x2380], R17 ;  /* 0x0023801102007388 */ /* 0x0001e20000000400 */
[----:B------:R1:W-:Y:S02]  /*248b0*/  STS.U16 [R2+0x2580], R13 ;  /* 0x0025800d02007388 */ /* 0x0003e40000000400 */
[----:B------:R1:W-:Y:S02]  /*248c0*/  STS.U16 [R2+0x2780], R12 ;  /* 0x0027800c02007388 */ /* 0x0003e40000000400 */
[----:B------:R1:W-:Y:S01]  /*248d0*/  STS.U16 [R2+0x2980], R11 ;  /* 0x0029800b02007388 */ /* 0x0003e20000000400 */
[----:B------:R1:W-:Y:S01]  /*248e0*/  STS.U16 [R2+0x2b80], R10 ;  /* 0x002b800a02007388 */ /* 0x0003e20000000400 */
[----:B------:R1:W-:Y:S03]  /*248f0*/  STS.U16 [R2+0x2d80], R8 ;  /* 0x002d800802007388 */ /* 0x0003e60000000400 */
[----:B0-----:R-:W2:Y:S01]  /*24900*/  LDL.LU R17, [R1+0x13d4] ;  /* 0x0013d40001117983 */ /* 0x001ea20000300800 */
[----:B-1----:R-:W2:Y:S03]  /*24910*/  LDL.LU R13, [R1+0x13d0] ;  /* 0x0013d000010d7983 */ /* 0x002ea60000300800 */
[----:B------:R-:W2:Y:S01]  /*24920*/  LDL.LU R12, [R1+0x13cc] ;  /* 0x0013cc00010c7983 */ /* 0x000ea20000300800 */
[----:B------:R-:W2:Y:S03]  /*24930*/  LDL.LU R11, [R1+0x13c8] ;  /* 0x0013c800010b7983 */ /* 0x000ea60000300800 */
        /* <DEDUP_REMOVED lines=26> */
[----:B------:R0:W-:Y:S04]  /*24ae0*/  STS.U16 [R2+0x4780], R0 ;  /* 0x0047800002007388 */ /* 0x0001e80000000400 */
[----:B0-----:R-:W2:Y:S01]  /*24af0*/  LDL.LU R0, [R1+0x138c] ;  /* 0x00138c0001007983 */ /* 0x001ea20000300800 */
[----:B------:R-:W-:Y:S02]  /*24b00*/  STS.U16 [R2+0x4980], R9 ;  /* 0x0049800902007388 */ /* 0x000fe40000000400 */
[----:B------:R-:W-:Y:S02]  /*24b10*/  STS.U16 [R2+0x4b80], R14 ;  /* 0x004b800e02007388 */ /* 0x000fe40000000400 */
[----:B------:R-:W-:Y:S01]  /*24b20*/  STS.U16 [R2+0x4d80], R15 ;  /* 0x004d800f02007388 */ /* 0x000fe20000000400 */
[----:B--2---:R0:W-:Y:S01]  /*24b30*/  STS.U16 [R2+0x4f80], R0 ;  /* 0x004f800002007388 */ /* 0x0041e20000000400 */
[----:B------:R-:W-:Y:S02]  /*24b40*/  STS.U16 [R2+0x5180], R28 ;  /* 0x0051801c02007388 */ /* 0x000fe40000000400 */
[----:B------:R-:W-:Y:S02]  /*24b50*/  STS.U16 [R2+0x5380], R26 ;  /* 0x0053801a02007388 */ /* 0x000fe40000000400 */
[----:B------:R-:W-:Y:S01]  /*24b60*/  STS.U16 [R2+0x5580], R24 ;  /* 0x0055801802007388 */ /* 0x000fe20000000400 */
[----:B------:R-:W-:Y:S01]  /*24b70*/  STS.U16 [R2+0x5780], R22 ;  /* 0x0057801602007388 */ /* 0x000fe20000000400 */
[----:B------:R-:W-:Y:S02]  /*24b80*/  STS.U16 [R2+0x5980], R20 ;  /* 0x0059801402007388 */ /* 0x000fe40000000400 */
[----:B------:R1:W-:Y:S02]  /*24b90*/  STS.U16 [R2+0x5b80], R18 ;  /* 0x005b801202007388 */ /* 0x0003e40000000400 */
[----:B------:R-:W-:Y:S01]  /*24ba0*/  STS.U16 [R2+0x5d80], R16 ;  /* 0x005d801002007388 */ /* 0x000fe20000000400 */
[----:B------:R-:W-:Y:S01]  /*24bb0*/  STS.U16 [R2+0x5f80], R3 ;  /* 0x005f800302007388 */ /* 0x000fe20000000400 */
[----:B------:R-:W-:Y:S02]  /*24bc0*/  STS.U16 [R2+0x6180], R4 ;  /* 0x0061800402007388 */ /* 0x000fe40000000400 */
[----:B------:R-:W-:Y:S02]  /*24bd0*/  STS.U16 [R2+0x6380], R5 ;  /* 0x0063800502007388 */ /* 0x000fe40000000400 */
        /* <DEDUP_REMOVED lines=9> */
[----:B------:R-:W-:Y:S04]  /*24c70*/  STS.U16 [R2+0x7780], R21 ;  /* 0x0077801502007388 */ /* 0x000fe80000000400 */
[----:B0-----:R-:W2:Y:S01]  /*24c80*/  LDL.LU R0, [R1+0x1388] ;  /* 0x0013880001007983 */ /* 0x001ea20000300800 */
[----:B---3--:R-:W-:Y:S02]  /*24c90*/  STS.U16 [R2+0x7980], R23 ;  /* 0x0079801702007388 */ /* 0x008fe40000000400 */
[----:B-1----:R-:W3:Y:S02]  /*24ca0*/  LDL R18, [R1+0xdd0] ;  /* 0x000dd00001127983 */ /* 0x002ee40000100800 */
[----:B------:R0:W-:Y:S01]  /*24cb0*/  STS.U16 [R2+0x7b80], R25 ;  /* 0x007b801902007388 */ /* 0x0001e20000000400 */
[----:B----4-:R1:W-:Y:S04]  /*24cc0*/  STS.U16 [R2+0x7d80], R27 ;  /* 0x007d801b02007388 */ /* 0x0103e80000000400 */
[----:B0-----:R-:W4:Y:S01]  /*24cd0*/  LDL.LU.64 R24, [R1+0x190] ;  /* 0x0001900001187983 */ /* 0x001f220000300a00 */
[----:B-1----:R-:W4:Y:S02]  /*24ce0*/  LDL.LU.64 R26, [R1+0x198] ;  /* 0x00019800011a7983 */ /* 0x002f240000300a00 */
[----:B------:R-:W-:Y:S02]  /*24cf0*/  STS.U16 [R2+0x7f80], R29 ;  /* 0x007f801d02007388 */ /* 0x000fe40000000400 */
[----:B------:R-:W-:Y:S06]  /*24d00*/  BAR.SYNC.DEFER_BLOCKING 0x0 ;  /* 0x0000000000007b1d */ /* 0x000fec0000010000 */
[----:B--2---:R-:W0:Y:S04]  /*24d10*/  LDSM.16.M88.4 R12, [R0+UR9+0x400] ;  /* 0x00040009000c783b */ /* 0x004e280008000200 */
[----:B------:R-:W1:Y:S04]  /*24d20*/  LDSM.16.M88.4 R4, [R0+UR9] ;  /* 0x000000090004783b */ /* 0x000e680008000200 */
[----:B---3--:R-:W2:Y:S04]  /*24d30*/  LDSM.16.MT88.4 R20, [R18+0x8000] ;  /* 0x008000001214783b */ /* 0x008ea80000004200 */
[----:B----4-:R-:W-:Y:S01]  /*24d40*/  STL.64 [R1+0x1380], R26 ;  /* 0x0013801a01007387 */ /* 0x010fe20000100a00 */
[----:B------:R3:W-:Y:S03]  /*24d50*/  STL.64 [R1+0x1378], R24 ;  /* 0x0013781801007387 */ /* 0x0007e60000100a00 */
[----:B---3--:R-:W2:Y:S01]  /*24d60*/  LDL.LU.64 R24, [R1+0x1a0] ;  /* 0x0001a00001187983 */ /* 0x008ea20000300a00 */
[----:B------:R-:W2:Y:S02]  /*24d70*/  LDL.LU.64 R26, [R1+0x1a8] ;  /* 0x0001a800011a7983 */ /* 0x000ea40000300a00 */
[----:B------:R-:W3:Y:S02]  /*24d80*/  LDL.LU.64 R8, [R1+0x180] ;  /* 0x0001800001087983 */ /* 0x000ee40000300a00 */
[----:B------:R-:W3:Y:S02]  /*24d90*/  LDL.LU.64 R10, [R1+0x188] ;  /* 0x00018800010a7983 */ /* 0x000ee40000300a00 */
[----:B0-----:R-:W-:-:S02]  /*24da0*/  IMAD.MOV.U32 R17, RZ, RZ, R14 ;  /* 0x000000ffff117224 */ /* 0x001fc400078e000e */
[----:B------:R-:W-:Y:S02]  /*24db0*/  IMAD.MOV.U32 R16, RZ, RZ, R15 ;  /* 0x000000ffff107224 */ /* 0x000fe400078e000f */
[----:B-1----:R-:W-:Y:S02]  /*24dc0*/  IMAD.MOV.U32 R3, RZ, RZ, R4 ;  /* 0x000000ffff037224 */ /* 0x002fe400078e0004 */
[----:B------:R-:W-:Y:S01]  /*24dd0*/  IMAD.MOV.U32 R2, RZ, RZ, R5 ;  /* 0x000000ffff027224 */ /* 0x000fe200078e0005 */
[----:B------:R-:W-:Y:S01]  /*24de0*/  STL.64 [R1+0x3a8], R6 ;  /* 0x0003a80601007387 */ /* 0x000fe20000100a00 */
[----:B------:R-:W-:Y:S02]  /*24df0*/  STL [R1+0x1148], R18 ;  /* 0x0011481201007387 */ /* 0x000fe40000100800 */
[----:B------:R0:W-:Y:S02]  /*24e00*/  STL.64 [R1+0x1140], R16 ;  /* 0x0011401001007387 */ /* 0x0001e40000100a00 */
[----:B------:R-:W1:Y:S04]  /*24e10*/  LDSM.16.M88.4 R4, [R0+UR9+0x800] ;  /* 0x000800090004783b */ /* 0x000e680008000200 */
[----:B0-----:R-:W-:-:S02]  /*24e20*/  IMAD.MOV.U32 R16, RZ, RZ, R3 ;  /* 0x000000ffff107224 */ /* 0x001fc400078e0003 */
[----:B------:R-:W-:-:S07]  /*24e30*/  IMAD.MOV.U32 R17, RZ, RZ, R2 ;  /* 0x000000ffff117224 */ /* 0x000fce00078e0002 */
[C---:B--2---:R-:W-:Y:S01]  /*24e40*/  HMMA.16816.F32.BF16 R16, R20.reuse, R16, R24 ;  /* 0x000000101410723c */ /* 0x044fe20000041818 */
[----:B------:R-:W2:Y:S01]  /*24e50*/  LDL.LU.64 R26, [R1+0x1380] ;  /* 0x00138000011a7983 */ /* 0x000ea20000300a00 */
[----:B------:R-:W2:Y:S11]  /*24e60*/  LDL.LU.64 R24, [R1+0x1378] ;  /* 0x0013780001187983 */ /* 0x000eb60000300a00 */
[----:B------:R-:W-:Y:S10]  /*24e70*/  @!UPT UIADD3 URZ, URZ, URZ, URZ ;  /* 0x0000003f3f3ff290 */ /* 0x000ff4000fffe03f */
[----:B------:R-:W-:Y:S01]  /*24e80*/  STL.64 [R1+0x1a0], R16 ;  /* 0x0001a01001007387 */ /* 0x000fe20000100a00 */
[----:B------:R-:W-:Y:S01]  /*24e90*/  STL.64 [R1+0x1a8], R18 ;  /* 0x0001a81201007387 */ /* 0x000fe20000100a00 */
[C---:B--2---:R-:W-:Y:S02]  /*24ea0*/  HMMA.16816.F32.BF16 R12, R20.reuse, R12, R24 ;  /* 0x0000000c140c723c */ /* 0x044fe40000041818 */
[----:B------:R-:W-:Y:S11]  /*24eb0*/  LDSM.16.M88.4 R24, [R0+UR9+0x4000] ;  /* 0x004000090018783b */ /* 0x000ff60008000200 */
[----:B------:R-:W-:Y:S10]  /*24ec0*/  @!UPT UIADD3 URZ, URZ, URZ, URZ ;  /* 0x0000003f3f3ff290 */ /* 0x000ff4000fffe03f */
[----:B------:R-:W-:Y:S01]  /*24ed0*/  STL [R1+0x190], R12 ;  /* 0x0001900c01007387 */ /* 0x000fe20000100800 */
[----:B-1----:R3:W-:Y:S02]  /*24ee0*/  STL.64 [R1+0x388], R6 ;  /* 0x0003880601007387 */ /* 0x0027e40000100a00 */
[----:B---3--:R-:W-:Y:S01]  /*24ef0*/  HMMA.16816.F32.BF16 R4, R20, R4, R8 ;  /* 0x000000041404723c */ /* 0x008fe20000041808 */
[----:B------:R-:W-:Y:S02]  /*24f00*/  IMAD.MOV.U32 R3, RZ, RZ, R15 ;  /* 0x000000ffff037224 */ /* 0x000fe400078e000f */
[----:B------:R-:W-:Y:S02]  /*24f10*/  IMAD.MOV.U32 R28, RZ, RZ, R14 ;  /* 0x000000ffff1c7224 */ /* 0x000fe400078e000e */
[----:B------:R-:W-:Y:S02]  /*24f20*/  IMAD.MOV.U32 R29, RZ, RZ, R13 ;  /* 0x000000ffff1d7224 */ /* 0x000fe400078e000d */
[----:B------:R-:W0:Y:S04]  /*24f30*/  LDSM.16.M88.4 R12, [R0+UR9+0xc00] ;  /* 0x000c0009000c783b */ /* 0x000e280008000200 */
[----:B------:R-:W-:Y:S01]  /*24f40*/  STL [R1+0x1348], R3 ;  /* 0x0013480301007387 */ /* 0x000fe20000100800 */
[----:B------:R-:W-:Y:S02]  /*24f50*/  STL [R1+0x1344], R28 ;  /* 0x0013441c01007387 */ /* 0x000fe40000100800 */
[----:B------:R-:W-:Y:S02]  /*24f60*/  STL [R1+0x1340], R29 ;  /* 0x0013401d01007387 */ /* 0x000fe40000100800 */
[----:B------:R-:W-:Y:S01]  /*24f70*/  STL [R1+0x1358], R20 ;  /* 0x0013581401007387 */ /* 0x000fe20000100800 */
[----:B------:R-:W-:Y:S06]  /*24f80*/  STL [R1+0x1354], R21 ;  /* 0x0013541501007387 */ /* 0x000fec0000100800 */
[----:B------:R-:W-:Y:S01]  /*24f90*/  STL.64 [R1+0x180], R4 ;  /* 0x0001800401007387 */ /* 0x000fe20000100a00 */
[----:B------:R-:W-:Y:S02]  /*24fa0*/  STL.64 [R1+0x188], R6 ;  /* 0x0001880601007387 */ /* 0x000fe40000100a00 */
[----:B------:R-:W-:Y:S02]  /*24fb0*/  STL [R1+0x1350], R22 ;  /* 0x0013501601007387 */ /* 0x000fe40000100800 */
[----:B------:R-:W-:Y:S01]  /*24fc0*/  STL [R1+0x134c], R23 ;  /* 0x00134c1701007387 */ /* 0x000fe20000100800 */
[----:B------:R-:W2:Y:S01]  /*24fd0*/  LDL.LU.64 R16, [R1+0x490] ;  /* 0x0004900001107983 */ /* 0x000ea20000300a00 */
[----:B------:R-:W3:Y:S03]  /*24fe0*/  LDL.LU.64 R18, [R1+0x498] ;  /* 0x0004980001127983 */ /* 0x000ee60000300a00 */
[----:B---3--:R-:W-:Y:S01]  /*24ff0*/  STL.64 [R1+0x11f8], R18 ;  /* 0x0011f81201007387 */ /* 0x008fe20000100a00 */
[----:B--2---:R1:W-:Y:S03]  /*25000*/  STL.64 [R1+0x11f0], R16 ;  /* 0x0011f01001007387 */ /* 0x0043e60000100a00 */
[----:B-1----:R-:W2:Y:S01]  /*25010*/  LDL.LU.64 R16, [R1+0x4a0] ;  /* 0x0004a00001107983 */ /* 0x002ea20000300a00 */
[----:B------:R-:W3:Y:S03]  /*25020*/  LDL.LU.64 R18, [R1+0x4a8] ;  /* 0x0004a80001127983 */ /* 0x000ee60000300a00 */
[----:B---3--:R-:W-:Y:S01]  /*25030*/  STL.64 [R1+0x1208], R18 ;  /* 0x0012081201007387 */ /* 0x008fe20000100a00 */
[----:B--2---:R-:W-:Y:S02]  /*25040*/  STL.64 [R1+0x1200], R16 ;  /* 0x0012001001007387 */ /* 0x004fe40000100a00 */
[----:B------:R-:W2:Y:S02]  /*25050*/  LDL.LU.64 R8, [R1+0x480] ;  /* 0x0004800001087983 */ /* 0x000ea40000300a00 */
[----:B------:R-:W3:Y:S02]  /*25060*/  LDL.LU.64 R10, [R1+0x488] ;  /* 0x00048800010a7983 */ /* 0x000ee40000300a00 */
[----:B0-----:R-:W-:-:S02]  /*25070*/  IMAD.MOV.U32 R2, RZ, RZ, R13 ;  /* 0x000000ffff027224 */ /* 0x001fc400078e000d */
[----:B------:R-:W-:Y:S01]  /*25080*/  IMAD.MOV.U32 R4, RZ, RZ, R12 ;  /* 0x000000ffff047224 */ /* 0x000fe200078e000c */
[----:B------:R-:W-:Y:S04]  /*25090*/  LDSM.16.M88.4 R16, [R0+UR9+0x3c00] ;  /* 0x003c00090010783b */ /* 0x000fe80008000200 */
[----:B---3--:R-:W-:Y:S01]  /*250a0*/  STL.64 [R1+0x1218], R10 ;  /* 0x0012180a01007387 */ /* 0x008fe20000100a00 */
[----:B--2---:R0:W-:Y:S03]  /*250b0*/  STL.64 [R1+0x1210], R8 ;  /* 0x0012100801007387 */ /* 0x0041e60000100a00 */
[----:B0-----:R-:W2:Y:S01]  /*250c0*/  LDL.LU.64 R8, [R1+0x4b0] ;  /* 0x0004b00001087983 */ /* 0x001ea20000300a00 */
[----:B------:R-:W3:Y:S03]  /*250d0*/  LDL.LU.64 R10, [R1+0x4b8] ;  /* 0x0004b800010a7983 */ /* 0x000ee60000300a00 */
[----:B---3--:R-:W-:Y:S01]  /*250e0*/  STL.64 [R1+0x1228], R10 ;  /* 0x0012280a01007387 */ /* 0x008fe20000100a00 */
[----:B--2---:R-:W-:Y:S02]  /*250f0*/  STL.64 [R1+0x1220], R8 ;  /* 0x0012200801007387 */ /* 0x004fe40000100a00 */
[----:B------:R-:W0:Y:S04]  /*25100*/  LDSM.16.M88.4 R8, [R0+UR9+0x1000] ;  /* 0x001000090008783b */ /* 0x000e280008000200 */
[----:B------:R-:W-:Y:S01]  /*25110*/  STL.64 [R1+0x378], R14 ;  /* 0x0003780e01007387 */ /* 0x000fe20000100a00 */
[----:B------:R-:W-:Y:S01]  /*25120*/  STL [R1+0x1360], R2 ;  /* 0x0013600201007387 */ /* 0x000fe20000100800 */
[----:B------:R-:W-:Y:S02]  /*25130*/  STL [R1+0x135c], R4 ;  /* 0x00135c0401007387 */ /* 0x000fe40000100800 */
[----:B0-----:R-:W-:Y:S01]  /*25140*/  IMAD.MOV.U32 R6, RZ, RZ, R8 ;  /* 0x000000ffff067224 */ /* 0x001fe200078e0008 */
[----:B------:R-:W-:Y:S01]  /*25150*/  STL.64 [R1+0x368], R10 ;  /* 0x0003680a01007387 */ /* 0x000fe20000100a00 */
[----:B------:R-:W-:-:S02]  /*25160*/  IMAD.MOV.U32 R5, RZ, RZ, R9 ;  /* 0x000000ffff057224 */ /* 0x000fc400078e0009 */
[----:B------:R-:W0:Y:S03]  /*25170*/  LDSM.16.M88.4 R8, [R0+UR9+0x1400] ;  /* 0x001400090008783b */ /* 0x000e260008000200 */
[----:B------:R-:W-:Y:S01]  /*25180*/  STL [R1+0x1368], R5 ;  /* 0x0013680501007387 */ /* 0x000fe20000100800 */
[----:B------:R-:W-:Y:S02]  /*25190*/  STL [R1+0x1364], R6 ;  /* 0x0013640601007387 */ /* 0x000fe40000100800 */
[----:B0-----:R-:W-:Y:S02]  /*251a0*/  IMAD.MOV.U32 R7, RZ, RZ, R9 ;  /* 0x000000ffff077224 */ /* 0x001fe400078e0009 */
[----:B------:R-:W-:Y:S01]  /*251b0*/  IMAD.MOV.U32 R14, RZ, RZ, R8 ;  /* 0x000000ffff0e7224 */ /* 0x000fe200078e0008 */
[----:B------:R-:W-:Y:S02]  /*251c0*/  STL.64 [R1+0x358], R10 ;  /* 0x0003580a01007387 */ /* 0x000fe40000100a00 */
[----:B------:R-:W-:Y:S02]  /*251d0*/  STL [R1+0x136c], R7 ;  /* 0x00136c0701007387 */ /* 0x000fe40000100800 */
[----:B------:R-:W0:Y:S01]  /*251e0*/  LDSM.16.M88.4 R8, [R0+UR9+0x1800] ;  /* 0x001800090008783b */ /* 0x000e220008000200 */
[----:B------:R-:W1:Y:S04]  /*251f0*/  LDSM.16.M88.4 R4, [R0+UR9+0x1c00] ;  /* 0x001c00090004783b */ /* 0x000e680008000200 */
[----:B0-----:R-:W-:Y:S01]  /*25200*/  STL.64 [R1+0x348], R10 ;  /* 0x0003480a01007387 */ /* 0x001fe20000100a00 */
[----:B-1----:R-:W-:Y:S02]  /*25210*/  STL.64 [R1+0x338], R6 ;  /* 0x0003380601007387 */ /* 0x002fe40000100a00 */
[----:B------:R-:W-:-:S02]  /*25220*/  IMAD.MOV.U32 R13, RZ, RZ, R5 ;  /* 0x000000ffff0d7224 */ /* 0x000fc400078e0005 */
[----:B------:R-:W-:Y:S02]  /*25230*/  IMAD.MOV.U32 R29, RZ, RZ, R4 ;  /* 0x000000ffff1d7224 */ /* 0x000fe400078e0004 */
[----:B------:R-:W0:Y:S04]  /*25240*/  LDSM.16.M88.4 R4, [R0+UR9+0x2000] ;  /* 0x002000090004783b */ /* 0x000e280008000200 */
[----:B------:R-:W-:Y:S01]  /*25250*/  STL [R1+0x1370], R29 ;  /* 0x0013701d01007387 */ /* 0x000fe20000100800 */
[----:B0-----:R-:W-:-:S03]  /*25260*/  IMAD.MOV.U32 R3, RZ, RZ, R4 ;  /* 0x000000ffff037224 */ /* 0x001fc600078e0004 */
[----:B------:R-:W-:Y:S01]  /*25270*/  STL.64 [R1+0x328], R6 ;  /* 0x0003280601007387 */ /* 0x000fe20000100a00 */
[----:B------:R-:W-:Y:S02]  /*25280*/  IMAD.MOV.U32 R28, RZ, RZ, R5 ;  /* 0x000000ffff1c7224 */ /* 0x000fe400078e0005 */
[----:B------:R-:W0:Y:S04]  /*25290*/  LDSM.16.M88.4 R4, [R0+UR9+0x2400] ;  /* 0x002400090004783b */ /* 0x000e280008000200 */
[----:B0-----:R-:W-:Y:S01]  /*252a0*/  IMAD.MOV.U32 R22, RZ, RZ, R4 ;  /* 0x000000ffff167224 */ /* 0x001fe200078e0004 */
[----:B------:R-:W-:Y:S01]  /*252b0*/  STL.64 [R1+0x318], R6 ;  /* 0x0003180601007387 */ /* 0x000fe20000100a00 */
[----:B------:R-:W-:Y:S02]  /*252c0*/  IMAD.MOV.U32 R23, RZ, RZ, R5 ;  /* 0x000000ffff177224 */ /* 0x000fe400078e0005 */
[----:B------:R-:W0:Y:S04]  /*252d0*/  LDSM.16.M88.4 R4, [R0+UR9+0x2800] ;  /* 0x002800090004783b */ /* 0x000e280008000200 */
[----:B------:R-:W-:-:S02]  /*252e0*/  IMAD.MOV.U32 R15, RZ, RZ, R9 ;  /* 0x000000ffff0f7224 */ /* 0x000fc400078e0009 */
[----:B------:R-:W-:Y:S02]  /*252f0*/  IMAD.MOV.U32 R12, RZ, RZ, R8 ;  /* 0x000000ffff0c7224 */ /* 0x000fe400078e0008 */
[----:B------:R-:W-:Y:S01]  /*25300*/  LDSM.16.M88.4 R8, [R0+UR9+0x3000] ;  /* 0x003000090008783b */ /* 0x000fe20008000200 */
[----:B0-----:R-:W-:-:S03]  /*25310*/  IMAD.MOV.U32 R20, RZ, RZ, R4 ;  /* 0x000000ffff147224 */ /* 0x001fc600078e0004 */
[----:B------:R-:W-:Y:S01]  /*25320*/  STL.64 [R1+0x308], R6 ;  /* 0x0003080601007387 */ /* 0x000fe20000100a00 */
[----:B------:R-:W-:Y:S02]  /*25330*/  IMAD.MOV.U32 R21, RZ, RZ, R5 ;  /* 0x000000ffff157224 */ /* 0x000fe400078e0005 */
[----:B------:R-:W0:Y:S04]  /*25340*/  LDSM.16.M88.4 R4, [R0+UR9+0x2c00] ;  /* 0x002c00090004783b */ /* 0x000e280008000200 */
[----:B0-----:R-:W-:Y:S01]  /*25350*/  IMAD.MOV.U32 R2, RZ, RZ, R4 ;  /* 0x000000ffff027224 */ /* 0x001fe200078e0004 */
[----:B------:R0:W-:Y:S01]  /*25360*/  STL.64 [R1+0x2f8], R6 ;  /* 0x0002f80601007387 */ /* 0x0001e20000100a00 */
[----:B------:R-:W-:Y:S02]  /*25370*/  IMAD.MOV.U32 R4, RZ, RZ, R5 ;  /* 0x000000ffff047224 */ /* 0x000fe400078e0005 */
[----:B------:R-:W-:-:S02]  /*25380*/  IMAD.MOV.U32 R5, RZ, RZ, R8 ;  /* 0x000000ffff057224 */ /* 0x000fc400078e0008 */
[----:B------:R-:W-:Y:S02]  /*25390*/  STL.64 [R1+0x2e8], R10 ;  /* 0x0002e80a01007387 */ /* 0x000fe40000100a00 */
[----:B0-----:R-:W-:Y:S02]  /*253a0*/  IMAD.MOV.U32 R6, RZ, RZ, R9 ;  /* 0x000000ffff067224 */ /* 0x001fe400078e0009 */
[----:B------:R-:W0:Y:S04]  /*253b0*/  LDSM.16.M88.4 R8, [R0+UR9+0x3400] ;  /* 0x003400090008783b */ /* 0x000e280008000200 */
[----:B0-----:R-:W-:Y:S01]  /*253c0*/  STL.64 [R1+0x2d8], R10 ;  /* 0x0002d80a01007387 */ /* 0x001fe20000100a00 */
[----:B------:R0:W-:Y:S02]  /*253d0*/  STL.64 [R1+0x1330], R26 ;  /* 0x0013301a01007387 */ /* 0x0001e40000100a00 */
[----:B------:R1:W-:Y:S02]  /*253e0*/  STL.64 [R1+0x1328], R24 ;  /* 0x0013281801007387 */ /* 0x0003e40000100a00 */
[----:B------:R-:W-:-:S02]  /*253f0*/  IMAD.MOV.U32 R29, RZ, RZ, R8 ;  /* 0x000000ffff1d7224 */ /* 0x000fc400078e0008 */
[----:B------:R-:W-:Y:S02]  /*25400*/  IMAD.MOV.U32 R7, RZ, RZ, R9 ;  /* 0x000000ffff077224 */ /* 0x000fe400078e0009 */
[----:B------:R-:W-:Y:S01]  /*25410*/  LDSM.16.M88.4 R8, [R0+UR9+0x3800] ;  /* 0x003800090008783b */ /* 0x000fe20008000200 */
[----:B0-----:R-:W-:Y:S02]  /*25420*/  IMAD.MOV.U32 R26, RZ, RZ, R15 ;  /* 0x000000ffff1a7224 */ /* 0x001fe400078e000f */
[----:B------:R-:W-:Y:S02]  /*25430*/  IMAD.MOV.U32 R27, RZ, RZ, R14 ;  /* 0x000000ffff1b7224 */ /* 0x000fe400078e000e */
[----:B-1----:R-:W-:Y:S02]  /*25440*/  IMAD.MOV.U32 R24, RZ, RZ, R13 ;  /* 0x000000ffff187224 */ /* 0x002fe400078e000d */
[----:B------:R-:W-:Y:S02]  /*25450*/  IMAD.MOV.U32 R25, RZ, RZ, R12 ;  /* 0x000000ffff197224 */ /* 0x000fe400078e000c */
[----:B------:R-:W0:Y:S04]  /*25460*/  LDSM.16.M88.4 R12, [R0+UR9+0x4400] ;  /* 0x00440009000c783b */ /* 0x000e280008000200 */
[----:B0-----:R-:W-:Y:S01]  /*25470*/  STL.64 [R1+0x1318], R14 ;  /* 0x0013180e01007387 */ /* 0x001fe20000100a00 */
[----:B------:R-:W-:Y:S02]  /*25480*/  STL.64 [R1+0x1310], R12 ;  /* 0x0013100c01007387 */ /* 0x000fe40000100a00 */
[----:B------:R-:W-:Y:S02]  /*25490*/  STL.64 [R1+0x2c8], R10 ;  /* 0x0002c80a01007387 */ /* 0x000fe40000100a00 */
[----:B------:R0:W-:Y:S02]  /*254a0*/  STL.64 [R1+0x1238], R8 ;  /* 0x0012380801007387 */ /* 0x0001e40000100a00 */
[----:B0-----:R-:W-:-:S02]  /*254b0*/  IMAD.MOV.U32 R8, RZ, RZ, R29 ;  /* 0x000000ffff087224 */ /* 0x001fc400078e001d */
[----:B------:R-:W-:Y:S01]  /*254c0*/  IMAD.MOV.U32 R9, RZ, RZ, R7 ;  /* 0x000000ffff097224 */ /* 0x000fe200078e0007 */
[----:B------:R-:W2:Y:S01]  /*254d0*/  LDL.LU R29, [R1+0x1370] ;  /* 0x00137000011d7983 */ /* 0x000ea20000300800 */
[----:B------:R-:W3:Y:S03]  /*254e0*/  LDL.LU R7, [R1+0x136c] ;  /* 0x00136c0001077983 */ /* 0x000ee60000300800 */
[----:B------:R0:W-:Y:S02]  /*254f0*/  STL.64 [R1+0x1250], R8 ;  /* 0x0012500801007387 */ /* 0x0001e40000100a00 */
[----:B0-----:R-:W-:Y:S02]  /*25500*/  IMAD.MOV.U32 R8, RZ, RZ, R5 ;  /* 0x000000ffff087224 */ /* 0x001fe400078e0005 */
[----:B------:R-:W-:Y:S01]  /*25510*/  IMAD.MOV.U32 R9, RZ, RZ, R6 ;  /* 0x000000ffff097224 */ /* 0x000fe200078e0006 */
[----:B------:R-:W4:Y:S01]  /*25520*/  LDL.LU R5, [R1+0x1368] ;  /* 0x0013680001057983 */ /* 0x000f220000300800 */
[----:B------:R-:W3:Y:S03]  /*25530*/  LDL.LU R6, [R1+0x1364] ;  /* 0x0013640001067983 */ /* 0x000ee60000300800 */
[----:B------:R0:W-:Y:S02]  /*25540*/  STL.64 [R1+0x1268], R8 ;  /* 0x0012680801007387 */ /* 0x0001e40000100a00 */
[----:B0-----:R-:W-:-:S02]  /*25550*/  IMAD.MOV.U32 R8, RZ, RZ, R2 ;  /* 0x000000ffff087224 */ /* 0x001fc400078e0002 */
[----:B------:R-:W-:Y:S01]  /*25560*/  IMAD.MOV.U32 R9, RZ, RZ, R4 ;  /* 0x000000ffff097224 */ /* 0x000fe200078e0004 */
[----:B------:R-:W3:Y:S01]  /*25570*/  LDL.LU R2, [R1+0x1360] ;  /* 0x0013600001027983 */ /* 0x000ee20000300800 */
[----:B------:R-:W3:Y:S03]  /*25580*/  LDL.LU R4, [R1+0x135c] ;  /* 0x00135c0001047983 */ /* 0x000ee60000300800 */
[----:B------:R0:W-:Y:S02]  /*25590*/  STL.64 [R1+0x1280], R8 ;  /* 0x0012800801007387 */ /* 0x0001e40000100a00 */
[----:B0-----:R-:W-:Y:S02]  /*255a0*/  IMAD.MOV.U32 R8, RZ, RZ, R20 ;  /* 0x000000ffff087224 */ /* 0x001fe400078e0014 */
[----:B------:R-:W-:Y:S01]  /*255b0*/  IMAD.MOV.U32 R9, RZ, RZ, R21 ;  /* 0x000000ffff097224 */ /* 0x000fe200078e0015 */
[----:B------:R-:W3:Y:S01]  /*255c0*/  LDL.LU R20, [R1+0x1358] ;  /* 0x0013580001147983 */ /* 0x000ee20000300800 */
        /* <DEDUP_REMOVED lines=13> */
[----:B--2---:R-:W-:Y:S02]  /*256a0*/  IMAD.MOV.U32 R8, RZ, RZ, R29 ;  /* 0x000000ffff087224 */ /* 0x004fe400078e001d */
[----:B------:R-:W2:Y:S03]  /*256b0*/  LDL.LU R29, [R1+0x1340] ;  /* 0x00134000011d7983 */ /* 0x000ea60000300800 */
[----:B------:R0:W-:Y:S02]  /*256c0*/  STL.64 [R1+0x12e0], R8 ;  /* 0x0012e00801007387 */ /* 0x0001e40000100a00 */
[----:B0-----:R-:W-:Y:S02]  /*256d0*/  IMAD.MOV.U32 R8, RZ, RZ, R25 ;  /* 0x000000ffff087224 */ /* 0x001fe400078e0019 */
[----:B------:R-:W-:Y:S02]  /*256e0*/  IMAD.MOV.U32 R9, RZ, RZ, R26 ;  /* 0x000000ffff097224 */ /* 0x000fe400078e001a */
[----:B----4-:R-:W-:-:S02]  /*256f0*/  IMAD.MOV.U32 R13, RZ, RZ, R5 ;  /* 0x000000ffff0d7224 */ /* 0x010fc400078e0005 */
[----:B---3--:R-:W-:Y:S01]  /*25700*/  IMAD.MOV.U32 R12, RZ, RZ, R6 ;  /* 0x000000ffff0c7224 */ /* 0x008fe200078e0006 */
[----:B------:R0:W-:Y:S02]  /*25710*/  STL.64 [R1+0x12f8], R8 ;  /* 0x0012f80801007387 */ /* 0x0001e40000100a00 */
[----:B0-----:R-:W-:Y:S02]  /*25720*/  IMAD.MOV.U32 R9, RZ, RZ, R7 ;  /* 0x000000ffff097224 */ /* 0x001fe400078e0007 */
[----:B------:R-:W-:Y:S02]  /*25730*/  IMAD.MOV.U32 R24, RZ, RZ, R4 ;  /* 0x000000ffff187224 */ /* 0x000fe400078e0004 */
[----:B------:R-:W0:Y:S01]  /*25740*/  LDSM.16.M88.4 R4, [R0+UR9+0x4800] ;  /* 0x004800090004783b */ /* 0x000e220008000200 */
[----:B------:R-:W-:-:S05]  /*25750*/  IMAD.MOV.U32 R8, RZ, RZ, R27 ;  /* 0x000000ffff087224 */ /* 0x000fca00078e001b */
[----:B------:R-:W-:Y:S01]  /*25760*/  STL.64 [R1+0x1320], R8 ;  /* 0x0013200801007387 */ /* 0x000fe20000100a00 */
[----:B------:R1:W-:Y:S03]  /*25770*/  STL.64 [R1+0x1338], R12 ;  /* 0x0013380c01007387 */ /* 0x0003e60000100a00 */
[----:B-1----:R-:W3:Y:S01]  /*25780*/  LDL.LU.64 R12, [R1+0x570] ;  /* 0x00057000010c7983 */ /* 0x002ee20000300a00 */
[----:B------:R-:W3:Y:S02]  /*25790*/  LDL.LU.64 R14, [R1+0x578] ;  /* 0x00057800010e7983 */ /* 0x000ee40000300a00 */
[----:B------:R-:W4:Y:S02]  /*257a0*/  LDL.LU.64 R8, [R1+0x560] ;  /* 0x0005600001087983 */ /* 0x000f240000300a00 */
[----:B------:R-:W4:Y:S01]  /*257b0*/  LDL.LU.64 R10, [R1+0x568] ;  /* 0x00056800010a7983 */ /* 0x000f220000300a00 */
[----:B0-----:R-:W-:Y:S01]  /*257c0*/  STL.64 [R1+0x1308], R6 ;  /* 0x0013080601007387 */ /* 0x001fe20000100a00 */
[----:B------:R0:W-:Y:S03]  /*257d0*/  STL.64 [R1+0x1300], R4 ;  /* 0x0013000401007387 */ /* 0x0001e60000100a00 */
[----:B0-----:R-:W2:Y:S01]  /*257e0*/  LDL.LU.64 R4, [R1+0x550] ;  /* 0x0005500001047983 */ /* 0x001ea20000300a00 */
[----:B------:R-:W2:Y:S02]  /*257f0*/  LDL.LU.64 R6, [R1+0x558] ;  /* 0x0005580001067983 */ /* 0x000ea40000300a00 */
[----:B------:R-:W-:Y:S02]  /*25800*/  STL.64 [R1+0x2b8], R18 ;  /* 0x0002b81201007387 */ /* 0x000fe40000100a00 */
[----:B------:R0:W-:Y:S02]  /*25810*/  STL.64 [R1+0x1230], R16 ;  /* 0x0012301001007387 */ /* 0x0001e40000100a00 */
[----:B0-----:R-:W2:Y:S01]  /*25820*/  LDL.LU.64 R16, [R1+0x4c0] ;  /* 0x0004c00001107983 */ /* 0x001ea20000300a00 */
[----:B------:R-:W2:Y:S03]  /*25830*/  LDL.LU.64 R18, [R1+0x4c8] ;  /* 0x0004c80001127983 */ /* 0x000ea60000300a00 */
[----:B--2---:R-:W-:Y:S01]  /*25840*/  STL.64 [R1+0x1248], R18 ;  /* 0x0012481201007387 */ /* 0x004fe20000100a00 */
[----:B------:R0:W-:Y:S03]  /*25850*/  STL.64 [R1+0x1240], R16 ;  /* 0x0012401001007387 */ /* 0x0001e60000100a00 */
        /* <DEDUP_REMOVED lines=21> */
[----:B------:R-:W2:Y:S02]  /*259b0*/  LDL.LU.64 R18, [R1+0x528] ;  /* 0x0005280001127983 */ /* 0x000ea40000300a00 */
[----:B------:R-:W-:-:S07]  /*259c0*/  IMAD.MOV.U32 R25, RZ, RZ, R2 ;  /* 0x000000ffff197224 */ /* 0x000fce00078e0002 */
[C---:B---3--:R-:W-:Y:S01]  /*259d0*/  HMMA.16816.F32.BF16 R24, R20.reuse, R24, R12 ;  /* 0x000000181418723c */ /* 0x048fe2000004180c */
[----:B--2---:R-:W-:Y:S01]  /*259e0*/  STL.64 [R1+0x12d8], R18 ;  /* 0x0012d81201007387 */ /* 0x004fe20000100a00 */
[----:B------:R0:W-:Y:S03]  /*259f0*/  STL.64 [R1+0x12d0], R16 ;  /* 0x0012d01001007387 */ /* 0x0001e60000100a00 */
[----:B0-----:R-:W2:Y:S01]  /*25a00*/  LDL.LU.64 R16, [R1+0x530] ;  /* 0x0005300001107983 */ /* 0x001ea20000300a00 */
[----:B------:R-:W3:Y:S03]  /*25a10*/  LDL.LU.64 R18, [R1+0x538] ;  /* 0x0005380001127983 */ /* 0x000ee60000300a00 */
[----:B---3--:R-:W-:Y:S01]  /*25a20*/  STL.64 [R1+0x12f0], R18 ;  /* 0x0012f01201007387 */ /* 0x008fe20000100a00 */
[----:B--2---:R0:W-:Y:S03]  /*25a30*/  STL.64 [R1+0x12e8], R16 ;  /* 0x0012e81001007387 */ /* 0x0041e60000100a00 */
[----:B0-----:R-:W2:Y:S01]  /*25a40*/  LDL.LU.64 R16, [R1+0x540] ;  /* 0x0005400001107983 */ /* 0x001ea20000300a00 */
[----:B------:R-:W2:Y:S02]  /*25a50*/  LDL.LU.64 R18, [R1+0x548] ;  /* 0x0005480001127983 */ /* 0x000ea40000300a00 */
[----:B------:R-:W4:Y:S07]  /*25a60*/  LDL.LU.64 R12, [R1+0x1338] ;  /* 0x00133800010c7983 */ /* 0x000f2e0000300a00 */
[----:B------:R-:W-:Y:S01]  /*25a70*/  STL.64 [R1+0x170], R24 ;  /* 0x0001701801007387 */ /* 0x000fe20000100a00 */
[----:B------:R0:W-:Y:S04]  /*25a80*/  STL.64 [R1+0x178], R26 ;  /* 0x0001781a01007387 */ /* 0x0001e80000100a00 */
[----:B0-----:R-:W3:Y:S01]  /*25a90*/  LDL.LU.64 R26, [R1+0x1330] ;  /* 0x00133000011a7983 */ /* 0x001ee20000300a00 */
[----:B------:R-:W2:Y:S01]  /*25aa0*/  LDL.LU.64 R24, [R1+0x1328] ;  /* 0x0013280001187983 */ /* 0x000ea20000300a00 */
[C---:B----4-:R-:W-:Y:S02]  /*25ab0*/  HMMA.16816.F32.BF16 R12, R20.reuse, R12, R8 ;  /* 0x0000000c140c723c */ /* 0x050fe40000041808 */
[----:B---3--:R-:W-:Y:S01]  /*25ac0*/  STL.64 [R1+0x2a8], R26 ;  /* 0x0002a81a01007387 */ /* 0x008fe20000100a00 */
[----:B------:R-:W3:Y:S11]  /*25ad0*/  LDL.LU.64 R8, [R1+0x1320] ;  /* 0x0013200001087983 */ /* 0x000ef60000300a00 */
[----:B------:R-:W-:Y:S09]  /*25ae0*/  @!UPT UIADD3 URZ, URZ, URZ, URZ ;  /* 0x0000003f3f3ff290 */ /* 0x000ff2000fffe03f */
[----:B------:R-:W-:Y:S01]  /*25af0*/  STL.64 [R1+0x160], R12 ;  /* 0x0001600c01007387 */ /* 0x000fe20000100a00 */
[----:B------:R0:W-:Y:S03]  /*25b00*/  STL.64 [R1+0x168], R14 ;  /* 0x0001680e01007387 */ /* 0x0001e60000100a00 */
[----:B0-----:R-:W4:Y:S01]  /*25b10*/  LDL.LU.64 R14, [R1+0x1318] ;  /* 0x00131800010e7983 */ /* 0x001f220000300a00 */
[----:B------:R-:W2:Y:S01]  /*25b20*/  LDL.LU.64 R12, [R1+0x1310] ;  /* 0x00131000010c7983 */ /* 0x000ea20000300a00 */
[C---:B---3--:R-:W-:Y:S02]  /*25b30*/  HMMA.16816.F32.BF16 R8, R20.reuse, R8, R4 ;  /* 0x000000081408723c */ /* 0x048fe40000041804 */
[----:B----4-:R-:W-:Y:S01]  /*25b40*/  STL.64 [R1+0x298], R14 ;  /* 0x0002980e01007387 */ /* 0x010fe20000100a00 */
[----:B------:R-:W3:Y:S02]  /*25b50*/  LDL.LU.64 R6, [R1+0x1308] ;  /* 0x0013080001067983 */ /* 0x000ee40000300a00 */
[----:B------:R-:W4:Y:S11]  /*25b60*/  LDL.LU.64 R4, [R1+0x1300] ;  /* 0x0013000001047983 */ /* 0x000f360000300a00 */
[----:B------:R-:W-:Y:S07]  /*25b70*/  @!UPT UIADD3 URZ, URZ, URZ, URZ ;  /* 0x0000003f3f3ff290 */ /* 0x000fee000fffe03f */
[----:B------:R0:W-:Y:S01]  /*25b80*/  STL.64 [R1+0x150], R8 ;  /* 0x0001500801007387 */ /* 0x0001e20000100a00 */
[----:B------:R2:W-:Y:S04]  /*25b90*/  STL.64 [R1+0x158], R10 ;  /* 0x0001580a01007387 */ /* 0x0005e80000100a00 */
[----:B0-----:R-:W2:Y:S02]  /*25ba0*/  LDL.LU.64 R8, [R1+0x12f8] ;  /* 0x0012f80001087983 */ /* 0x001ea40000300a00 */
[C---:B--2---:R-:W-:Y:S02]  /*25bb0*/  HMMA.16816.F32.BF16 R8, R20.reuse, R8, R16 ;  /* 0x000000081408723c */ /* 0x044fe40000041810 */
[----:B---3--:R-:W-:Y:S01]  /*25bc0*/  STL.64 [R1+0x288], R6 ;  /* 0x0002880601007387 */ /* 0x008fe20000100a00 */
[----:B------:R-:W2:Y:S02]  /*25bd0*/  LDL.LU.64 R18, [R1+0x12f0] ;  /* 0x0012f00001127983 */ /* 0x000ea40000300a00 */
[----:B------:R-:W2:Y:S11]  /*25be0*/  LDL.LU.64 R16, [R1+0x12e8] ;  /* 0x0012e80001107983 */ /* 0x000eb60000300a00 */
[----:B------:R-:W-:Y:S07]  /*25bf0*/  @!UPT UIADD3 URZ, URZ, URZ, URZ ;  /* 0x0000003f3f3ff290 */ /* 0x000fee000fffe03f */
[----:B------:R0:W-:Y:S01]  /*25c00*/  STL.64 [R1+0x140], R8 ;  /* 0x0001400801007387 */ /* 0x0001e20000100a00 */
[----:B------:R2:W-:Y:S03]  /*25c10*/  STL.64 [R1+0x148], R10 ;  /* 0x0001480a01007387 */ /* 0x0005e60000100a00 */
[----:B0-----:R-:W2:Y:S02]  /*25c20*/  LDL.LU.64 R8, [R1+0x12e0] ;  /* 0x0012e00001087983 */ /* 0x001ea40000300a00 */
[C---:B--2---:R-:W-:Y:S02]  /*25c30*/  HMMA.16816.F32.BF16 R8, R20.reuse, R8, R16 ;  /* 0x000000081408723c */ /* 0x044fe40000041810 */
[----:B------:R-:W2:Y:S01]  /*25c40*/  LDL.LU.64 R18, [R1+0x12d8] ;  /* 0x0012d80001127983 */ /* 0x000ea20000300a00 */
[----:B------:R-:W2:Y:S11]  /*25c50*/  LDL.LU.64 R16, [R1+0x12d0] ;  /* 0x0012d00001107983 */ /* 0x000eb60000300a00 */
[----:B------:R-:W-:Y:S09]  /*25c60*/  @!UPT UIADD3 URZ, URZ, URZ, URZ ;  /* 0x0000003f3f3ff290 */ /* 0x000ff2000fffe03f */
        /* <DEDUP_REMOVED lines=46> */
[----:B------:R-:W2:Y:S11]  /*25f50*/  LDL.LU.64 R16, [R1+0x1230] ;  /* 0x0012300001107983 */ /* 0x000eb60000300a00 */
[----:B------:R-:W-:Y:S10]  /*25f60*/  @!UPT UIADD3 URZ, URZ, URZ, URZ ;  /* 0x0000003f3f3ff290 */ /* 0x000ff4000fffe03f */
[----:B------:R-:W-:Y:S01]  /*25f70*/  STL.64 [R1+0xc0], R8 ;  /* 0x0000c00801007387 */ /* 0x000fe20000100a00 */
[----:B------:R0:W-:Y:S03]  /*25f80*/  STL.64 [R1+0xc8], R10 ;  /* 0x0000c80a01007387 */ /* 0x0001e60000100a00 */
[----:B0-----:R-:W2:Y:S01]  /*25f90*/  LDL.LU.64 R10, [R1+0x1228] ;  /* 0x00122800010a7983 */ /* 0x001ea20000300a00 */
[----:B------:R-:W2:Y:S02]  /*25fa0*/  LDL.LU.64 R8, [R1+0x1220] ;  /* 0x0012200001087983 */ /* 0x000ea40000300a00 */
[C---:B--2---:R-:W-:Y:S01]  /*25fb0*/  HMMA.16816.F32.BF16 R16, R20.reuse, R16, R8 ;  /* 0x000000101410723c */ /* 0x044fe20000041808 */
[----:B------:R-:W4:Y:S01]  /*25fc0*/  LDL.LU.64 R10, [R1+0x1218] ;  /* 0x00121800010a7983 */ /* 0x000f220000300a00 */
[----:B------:R-:W4:Y:S11]  /*25fd0*/  LDL.LU.64 R8, [R1+0x1210] ;  /* 0x0012100001087983 */ /* 0x000f360000300a00 */
[----:B------:R-:W-:Y:S10]  /*25fe0*/  @!UPT UIADD3 URZ, URZ, URZ, URZ ;  /* 0x0000003f3f3ff290 */ /* 0x000ff4000fffe03f */
[----:B------:R-:W-:Y:S01]  /*25ff0*/  STL.64 [R1+0xb0], R16 ;  /* 0x0000b01001007387 */ /* 0x000fe20000100a00 */
[----:B------:R0:W-:Y:S03]  /*26000*/  STL.64 [R1+0xb8], R18 ;  /* 0x0000b81201007387 */ /* 0x0001e60000100a00 */
[----:B0-----:R-:W2:Y:S01]  /*26010*/  LDL.LU.64 R18, [R1+0x1208] ;  /* 0x0012080001127983 */ /* 0x001ea20000300a00 */
[----:B------:R-:W2:Y:S02]  /*26020*/  LDL.LU.64 R16, [R1+0x1200] ;  /* 0x0012000001107983 */ /* 0x000ea40000300a00 */
[C---:B--2---:R-:W-:Y:S01]  /*26030*/  HMMA.16816.F32.BF16 R24, R20.reuse, R24, R16 ;  /* 0x000000181418723c */ /* 0x044fe20000041810 */
[----:B------:R-:W2:Y:S01]  /*26040*/  LDL.LU.64 R18, [R1+0x11f8] ;  /* 0x0011f80001127983 */ /* 0x000ea20000300a00 */
[----:B------:R-:W2:Y:S11]  /*26050*/  LDL.LU.64 R16, [R1+0x11f0] ;  /* 0x0011f00001107983 */ /* 0x000eb60000300a00 */
[----:B------:R-:W-:Y:S10]  /*26060*/  @!UPT UIADD3 URZ, URZ, URZ, URZ ;  /* 0x0000003f3f3ff290 */ /* 0x000ff4000fffe03f */
[----:B------:R-:W-:Y:S01]  /*26070*/  STL.64 [R1+0xa0], R24 ;  /* 0x0000a01801007387 */ /* 0x000fe20000100a00 */
[----:B------:R-:W-:Y:S01]  /*26080*/  STL.64 [R1+0xa8], R26 ;  /* 0x0000a81a01007387 */ /* 0x000fe20000100a00 */
[C---:B----4-:R-:W-:Y:S01]  /*26090*/  HMMA.16816.F32.BF16 R4, R20.reuse, R4, R8 ;  /* 0x000000041404723c */ /* 0x050fe20000041808 */
[----:B------:R-:W-:Y:S07]  /*260a0*/  LDSM.16.M88.4 R24, [R0+UR9+0x6000] ;  /* 0x006000090018783b */ /* 0x000fee0008000200 */
[----:B--2---:R-:W-:Y:S01]  /*260b0*/  HMMA.16816.F32.BF16 R12, R20, R12, R16 ;  /* 0x0000000c140c723c */ /* 0x004fe20000041810 */
[----:B------:R-:W2:Y:S11]  /*260c0*/  LDL.LU.64 R16, [R1+0x410] ;  /* 0x0004100001107983 */ /* 0x000eb60000300a00 */
[----:B------:R-:W-:Y:S11]  /*260d0*/  @!UPT UIADD3 URZ, URZ, URZ, URZ ;  /* 0x0000003f3f3ff290 */ /* 0x000ff6000fffe03f */
[----:B------:R-:W-:Y:S01]  /*260e0*/  STL.64 [R1+0x90], R12 ;  /* 0x0000900c01007387 */ /* 0x000fe20000100a00 */
[----:B------:R-:W-:Y:S02]  /*260f0*/  STL.64 [R1+0x98], R14 ;  /* 0x0000980e01007387 */ /* 0x000fe40000100a00 */
[----:B------:R-:W3:Y:S02]  /*26100*/  LDL.LU.64 R18, [R1+0x418] ;  /* 0x0004180001127983 */ /* 0x000ee40000300a00 */
[----:B------:R-:W-:Y:S01]  /*26110*/  STL.64 [R1+0x80], R4 ;  /* 0x0000800401007387 */ /* 0x000fe20000100a00 */
[----:B------:R-:W-:Y:S02]  /*26120*/  STL.64 [R1+0x88], R6 ;  /* 0x0000880601007387 */ /* 0x000fe40000100a00 */
[----:B------:R-:W0:Y:S02]  /*26130*/  LDSM.16.M88.4 R4, [R0+UR9+0x4c00] ;  /* 0x004c00090004783b */ /* 0x000e240008000200 */
[----:B---3--:R-:W-:Y:S02]  /*26140*/  STL.64 [R1+0x1168], R18 ;  /* 0x0011681201007387 */ /* 0x008fe40000100a00 */
[----:B--2---:R1:W-:Y:S02]  /*26150*/  STL.64 [R1+0x1160], R16 ;  /* 0x0011601001007387 */ /* 0x0043e40000100a00 */
[----:B-1----:R-:W2:Y:S01]  /*26160*/  LDL.LU.64 R16, [R1+0x420] ;  /* 0x0004200001107983 */ /* 0x002ea20000300a00 */
[----:B------:R-:W3:Y:S03]  /*26170*/  LDL.LU.64 R18, [R1+0x428] ;  /* 0x0004280001127983 */ /* 0x000ee60000300a00 */
[----:B---3--:R-:W-:Y:S01]  /*26180*/  STL.64 [R1+0x1178], R18 ;  /* 0x0011781201007387 */ /* 0x008fe20000100a00 */
[----:B--2---:R-:W-:Y:S02]  /*26190*/  STL.64 [R1+0x1170], R16 ;  /* 0x0011701001007387 */ /* 0x004fe40000100a00 */
[----:B------:R-:W2:Y:S02]  /*261a0*/  LDL.LU.64 R8, [R1+0x400] ;  /* 0x0004000001087983 */ /* 0x000ea40000300a00 */
[----:B------:R-:W3:Y:S02]  /*261b0*/  LDL.LU.64 R10, [R1+0x408] ;  /* 0x00040800010a7983 */ /* 0x000ee40000300a00 */
[----:B0-----:R-:W-:Y:S01]  /*261c0*/  IMAD.MOV.U32 R12, RZ, RZ, R4 ;  /* 0x000000ffff0c7224 */ /* 0x001fe200078e0004 */
        /* <DEDUP_REMOVED lines=8> */
[----:B------:R1:W-:Y:S02]  /*26250*/  STL.64 [R1+0x278], R6 ;  /* 0x0002780601007387 */ /* 0x0003e40000100a00 */
[----:B-1----:R-:W-:-:S02]  /*26260*/  IMAD.MOV.U32 R7, RZ, RZ, R5 ;  /* 0x000000ffff077224 */ /* 0x002fc400078e0005 */
[----:B0-----:R-:W-:Y:S01]  /*26270*/  IMAD.MOV.U32 R6, RZ, RZ, R8 ;  /* 0x000000ffff067224 */ /* 0x001fe200078e0008 */
[----:B------:R-:W-:Y:S01]  /*26280*/  STL.64 [R1+0x268], R10 ;  /* 0x0002680a01007387 */ /* 0x000fe20000100a00 */
[----:B------:R-:W-:Y:S02]  /*26290*/  IMAD.MOV.U32 R5, RZ, RZ, R9 ;  /* 0x000000ffff057224 */ /* 0x000fe400078e0009 */
[----:B------:R-:W0:Y:S02]  /*262a0*/  LDSM.16.M88.4 R8, [R0+UR9+0x5400] ;  /* 0x005400090008783b */ /* 0x000e240008000200 */
[----:B0-----:R-:W-:Y:S02]  /*262b0*/  STL.64 [R1+0x258], R10 ;  /* 0x0002580a01007387 */ /* 0x001fe40000100a00 */
[----:B------:R-:W-:Y:S02]  /*262c0*/  STL.64 [R1+0x11e0], R26 ;  /* 0x0011e01a01007387 */ /* 0x000fe40000100a00 */
[----:B------:R0:W-:Y:S02]  /*262d0*/  STL.64 [R1+0x11d8], R24 ;  /* 0x0011d81801007387 */ /* 0x0001e40000100a00 */
[----:B0-----:R-:W-:-:S02]  /*262e0*/  IMAD.MOV.U32 R24, RZ, RZ, R12 ;  /* 0x000000ffff187224 */ /* 0x001fc400078e000c */
[----:B------:R-:W0:Y:S04]  /*262f0*/  LDSM.16.M88.4 R12, [R0+UR9+0x6400] ;  /* 0x00640009000c783b */ /* 0x000e280008000200 */
[----:B0-----:R-:W-:Y:S01]  /*26300*/  STL.64 [R1+0x11c8], R14 ;  /* 0x0011c80e01007387 */ /* 0x001fe20000100a00 */
[----:B------:R0:W-:Y:S02]  /*26310*/  STL.64 [R1+0x11c0], R12 ;  /* 0x0011c00c01007387 */ /* 0x0001e40000100a00 */
[----:B0-----:R-:W-:Y:S02]  /*26320*/  IMAD.MOV.U32 R12, RZ, RZ, R6 ;  /* 0x000000ffff0c7224 */ /* 0x001fe400078e0006 */
[----:B------:R-:W-:-:S05]  /*26330*/  IMAD.MOV.U32 R13, RZ, RZ, R5 ;  /* 0x000000ffff0d7224 */ /* 0x000fca00078e0005 */
[----:B------:R0:W-:Y:S04]  /*26340*/  STL.64 [R1+0x11e8], R12 ;  /* 0x0011e80c01007387 */ /* 0x0001e80000100a00 */
[----:B0-----:R-:W2:Y:S01]  /*26350*/  LDL.LU.64 R12, [R1+0x470] ;  /* 0x00047000010c7983 */ /* 0x001ea20000300a00 */
[----:B------:R-:W2:Y:S02]  /*26360*/  LDL.LU.64 R14, [R1+0x478] ;  /* 0x00047800010e7983 */ /* 0x000ea40000300a00 */
[----:B------:R-:W-:Y:S02]  /*26370*/  IMAD.MOV.U32 R4, RZ, RZ, R8 ;  /* 0x000000ffff047224 */ /* 0x000fe400078e0008 */
[----:B------:R-:W-:Y:S02]  /*26380*/  IMAD.MOV.U32 R2, RZ, RZ, R9 ;  /* 0x000000ffff027224 */ /* 0x000fe400078e0009 */
[----:B------:R-:W0:Y:S01]  /*26390*/  LDSM.16.M88.4 R8, [R0+UR9+0x5800] ;  /* 0x005800090008783b */ /* 0x000e220008000200 */
[----:B------:R-:W-:-:S03]  /*263a0*/  IMAD.MOV.U32 R25, RZ, RZ, R7 ;  /* 0x000000ffff197224 */ /* 0x000fc600078e0007 */
[----:B0-----:R-:W-:Y:S01]  /*263b0*/  STL.64 [R1+0x248], R10 ;  /* 0x0002480a01007387 */ /* 0x001fe20000100a00 */
[----:B------:R0:W-:Y:S02]  /*263c0*/  STL.64 [R1+0x11a8], R8 ;  /* 0x0011a80801007387 */ /* 0x0001e40000100a00 */
[----:B0-----:R-:W-:Y:S02]  /*263d0*/  IMAD.MOV.U32 R8, RZ, RZ, R4 ;  /* 0x000000ffff087224 */ /* 0x001fe400078e0004 */
[----:B------:R-:W0:Y:S01]  /*263e0*/  LDSM.16.M88.4 R4, [R0+UR9+0x6800] ;  /* 0x006800090004783b */ /* 0x000e220008000200 */
[----:B------:R-:W-:-:S05]  /*263f0*/  IMAD.MOV.U32 R9, RZ, RZ, R2 ;  /* 0x000000ffff097224 */ /* 0x000fca00078e0002 */
[----:B------:R1:W-:Y:S04]  /*26400*/  STL.64 [R1+0x11d0], R8 ;  /* 0x0011d00801007387 */ /* 0x0003e80000100a00 */
[----:B-1----:R-:W3:Y:S01]  /*26410*/  LDL.LU.64 R8, [R1+0x460] ;  /* 0x0004600001087983 */ /* 0x002ee20000300a00 */
[----:B------:R-:W3:Y:S03]  /*26420*/  LDL.LU.64 R10, [R1+0x468] ;  /* 0x00046800010a7983 */ /* 0x000ee60000300a00 */
[----:B0-----:R-:W-:Y:S01]  /*26430*/  STL.64 [R1+0x11b8], R6 ;  /* 0x0011b80601007387 */ /* 0x001fe20000100a00 */
[----:B------:R0:W-:Y:S03]  /*26440*/  STL.64 [R1+0x11b0], R4 ;  /* 0x0011b00401007387 */ /* 0x0001e60000100a00 */
[----:B0-----:R-:W4:Y:S01]  /*26450*/  LDL.LU.64 R4, [R1+0x450] ;  /* 0x0004500001047983 */ /* 0x001f220000300a00 */
[----:B------:R-:W4:Y:S02]  /*26460*/  LDL.LU.64 R6, [R1+0x458] ;  /* 0x0004580001067983 */ /* 0x000f240000300a00 */
[----:B------:R-:W-:Y:S02]  /*26470*/  STL.64 [R1+0x238], R18 ;  /* 0x0002381201007387 */ /* 0x000fe40000100a00 */
[----:B------:R0:W-:Y:S02]  /*26480*/  STL.64 [R1+0x11a0], R16 ;  /* 0x0011a01001007387 */ /* 0x0001e40000100a00 */
[----:B0-----:R-:W3:Y:S01]  /*26490*/  LDL.LU.64 R16, [R1+0x440] ;  /* 0x0004400001107983 */ /* 0x001ee20000300a00 */
[----:B------:R-:W3:Y:S01]  /*264a0*/  LDL.LU.64 R18, [R1+0x448] ;  /* 0x0004480001127983 */ /* 0x000ee20000300a00 */
[C---:B--2---:R-:W-:Y:S02]  /*264b0*/  HMMA.16816.F32.BF16 R24, R20.reuse, R24, R12 ;  /* 0x000000181418723c */ /* 0x044fe4000004180c */
[----:B------:R-:W3:Y:S11]  /*264c0*/  LDL.LU.64 R12, [R1+0x11e8] ;  /* 0x0011e800010c7983 */ /* 0x000ef60000300a00 */
[----:B------:R-:W-:Y:S10]  /*264d0*/  @!UPT UIADD3 URZ, URZ, URZ, URZ ;  /* 0x0000003f3f3ff290 */ /* 0x000ff4000fffe03f */
[----:B------:R-:W-:Y:S01]  /*264e0*/  STL.64 [R1+0x70], R24 ;  /* 0x0000701801007387 */ /* 0x000fe20000100a00 */
[----:B------:R0:W-:Y:S03]  /*264f0*/  STL.64 [R1+0x78], R26 ;  /* 0x0000781a01007387 */ /* 0x0001e60000100a00 */
[----:B0-----:R-:W2:Y:S01]  /*26500*/  LDL.LU.64 R26, [R1+0x11e0] ;  /* 0x0011e000011a7983 */ /* 0x001ea20000300a00 */
[----:B------:R-:W4:Y:S01]  /*26510*/  LDL.LU.64 R24, [R1+0x11d8] ;  /* 0x0011d80001187983 */ /* 0x000f220000300a00 */
[C---:B---3--:R-:W-:Y:S02]  /*26520*/  HMMA.16816.F32.BF16 R12, R20.reuse, R12, R8 ;  /* 0x0000000c140c723c */ /* 0x048fe40000041808 */
[----:B--2---:R-:W-:Y:S01]  /*26530*/  STL.64 [R1+0x228], R26 ;  /* 0x0002281a01007387 */ /* 0x004fe20000100a00 */
[----:B------:R-:W4:Y:S11]  /*26540*/  LDL.LU.64 R8, [R1+0x11d0] ;  /* 0x0011d00001087983 */ /* 0x000f360000300a00 */
[----:B------:R-:W-:Y:S09]  /*26550*/  @!UPT UIADD3 URZ, URZ, URZ, URZ ;  /* 0x0000003f3f3ff290 */ /* 0x000ff2000fffe03f */
[----:B------:R-:W-:Y:S02]  /*26560*/  STL.64 [R1+0x60], R12 ;  /* 0x0000600c01007387 */ /* 0x000fe40000100a00 */
[----:B------:R0:W-:Y:S02]  /*26570*/  STL.64 [R1+0x68], R14 ;  /* 0x0000680e01007387 */ /* 0x0001e40000100a00 */
[----:B0-----:R-:W2:Y:S01]  /*26580*/  LDL.LU.64 R14, [R1+0x11c8] ;  /* 0x0011c800010e7983 */ /* 0x001ea20000300a00 */
[----:B------:R-:W3:Y:S01]  /*26590*/  LDL.LU.64 R12, [R1+0x11c0] ;  /* 0x0011c000010c7983 */ /* 0x000ee20000300a00 */
[C---:B----4-:R-:W-:Y:S02]  /*265a0*/  HMMA.16816.F32.BF16 R8, R20.reuse, R8, R4 ;  /* 0x000000081408723c */ /* 0x050fe40000041804 */
[----:B--2---:R-:W-:Y:S01]  /*265b0*/  STL.64 [R1+0x218], R14 ;  /* 0x0002180e01007387 */ /* 0x004fe20000100a00 */
[----:B------:R-:W2:Y:S02]  /*265c0*/  LDL.LU.64 R6, [R1+0x11b8] ;  /* 0x0011b80001067983 */ /* 0x000ea40000300a00 */
[----:B------:R-:W4:Y:S11]  /*265d0*/  LDL.LU.64 R4, [R1+0x11b0] ;  /* 0x0011b00001047983 */ /* 0x000f360000300a00 */
[----:B------:R-:W-:Y:S07]  /*265e0*/  @!UPT UIADD3 URZ, URZ, URZ, URZ ;  /* 0x0000003f3f3ff290 */ /* 0x000fee000fffe03f */
[----:B------:R0:W-:Y:S01]  /*265f0*/  STL.64 [R1+0x50], R8 ;  /* 0x0000500801007387 */ /* 0x0001e20000100a00 */
[----:B------:R1:W-:Y:S03]  /*26600*/  STL.64 [R1+0x58], R10 ;  /* 0x0000580a01007387 */ /* 0x0003e60000100a00 */
[----:B0-----:R-:W1:Y:S02]  /*26610*/  LDL.LU.64 R8, [R1+0x11a8] ;  /* 0x0011a80001087983 */ /* 0x001e640000300a00 */
[C---:B-1----:R-:W-:Y:S02]  /*26620*/  HMMA.16816.F32.BF16 R8, R20.reuse, R8, R16 ;  /* 0x000000081408723c */ /* 0x042fe40000041810 */
[----:B--2---:R-:W-:Y:S01]  /*26630*/  STL.64 [R1+0x208], R6 ;  /* 0x0002080601007387 */ /* 0x004fe20000100a00 */
[----:B------:R-:W2:Y:S11]  /*26640*/  LDL.LU.64 R16, [R1+0x11a0] ;  /* 0x0011a00001107983 */ /* 0x000eb60000300a00 */
[----:B------:R-:W-:Y:S09]  /*26650*/  @!UPT UIADD3 URZ, URZ, URZ, URZ ;  /* 0x0000003f3f3ff290 */ /* 0x000ff2000fffe03f */
        /* <DEDUP_REMOVED lines=13> */
[----:B------:R-:W3:Y:S01]  /*26730*/  LDL.LU.64 R18, [R1+0x1168] ;  /* 0x0011680001127983 */ /* 0x000ee20000300a00 */
[----:B------:R-:W3:Y:S11]  /*26740*/  LDL.LU.64 R16, [R1+0x1160] ;  /* 0x0011600001107983 */ /* 0x000ef60000300a00 */
[----:B------:R-:W-:Y:S10]  /*26750*/  @!UPT UIADD3 URZ, URZ, URZ, URZ ;  /* 0x0000003f3f3ff290 */ /* 0x000ff4000fffe03f */
[----:B------:R-:W-:Y:S01]  /*26760*/  STL.64 [R1+0x20], R24 ;  /* 0x0000201801007387 */ /* 0x000fe20000100a00 */
[----:B------:R-:W-:Y:S01]  /*26770*/  STL.64 [R1+0x28], R26 ;  /* 0x0000281a01007387 */ /* 0x000fe20000100a00 */
[C---:B----4-:R-:W-:Y:S01]  /*26780*/  HMMA.16816.F32.BF16 R4, R20.reuse, R4, R8 ;  /* 0x000000041404723c */ /* 0x050fe20000041808 */
[----:B------:R-:W0:Y:S01]  /*26790*/  LDSM.16.M88.4 R24, [R0+UR9+0x6c00] ;  /* 0x006c00090018783b */ /* 0x000e220008000200 */
[----:B------:R-:W-:Y:S06]  /*267a0*/  LDSM.16.M88.4 R8, [R0+UR9+0x7400] ;  /* 0x007400090008783b */ /* 0x000fec0008000200 */
[C---:B---3--:R-:W-:Y:S01]  /*267b0*/  HMMA.16816.F32.BF16 R12, R20.reuse, R12, R16 ;  /* 0x0000000c140c723c */ /* 0x048fe20000041810 */
[----:B------:R-:W2:Y:S11]  /*267c0*/  LDL.LU.64 R16, [R1+0x3e0] ;  /* 0x0003e00001107983 */ /* 0x000eb60000300a00 */
[----:B------:R-:W-:Y:S11]  /*267d0*/  @!UPT UIADD3 URZ, URZ, URZ, URZ ;  /* 0x0000003f3f3ff290 */ /* 0x000ff6000fffe03f */
[----:B------:R-:W-:Y:S01]  /*267e0*/  STL.64 [R1+0x10], R12 ;  /* 0x0000100c01007387 */ /* 0x000fe20000100a00 */
[----:B------:R-:W-:Y:S02]  /*267f0*/  STL.64 [R1+0x18], R14 ;  /* 0x0000180e01007387 */ /* 0x000fe40000100a00 */
[----:B------:R-:W3:Y:S02]  /*26800*/  LDL.LU.64 R18, [R1+0x3e8] ;  /* 0x0003e80001127983 */ /* 0x000ee40000300a00 */
[----:B------:R-:W-:Y:S01]  /*26810*/  STL.64 [R1], R4 ;  /* 0x0000000401007387 */ /* 0x000fe20000100a00 */
[----:B------:R-:W-:Y:S02]  /*26820*/  STL.64 [R1+0x8], R6 ;  /* 0x0000080601007387 */ /* 0x000fe40000100a00 */
[----:B------:R-:W1:Y:S02]  /*26830*/  LDSM.16.M88.4 R4, [R0+UR9+0x7000] ;  /* 0x007000090004783b */ /* 0x000e640008000200 */
[----:B------:R-:W4:Y:S04]  /*26840*/  LDSM.16.M88.4 R12, [R0+UR9+0x7800] ;  /* 0x00780009000c783b */ /* 0x000f280008000200 */
[----:B---3--:R-:W-:Y:S01]  /*26850*/  STL.64 [R1+0x1158], R18 ;  /* 0x0011581201007387 */ /* 0x008fe20000100a00 */
[----:B--2---:R2:W-:Y:S03]  /*26860*/  STL.64 [R1+0x1150], R16 ;  /* 0x0011501001007387 */ /* 0x0045e60000100a00 */
[----:B--2---:R-:W2:Y:S01]  /*26870*/  LDL.LU.64 R16, [R1+0x3f0] ;  /* 0x0003f00001107983 */ /* 0x004ea20000300a00 */
[----:B------:R-:W2:Y:S02]  /*26880*/  LDL.LU.64 R18, [R1+0x3f8] ;  /* 0x0003f80001127983 */ /* 0x000ea40000300a00 */
[----:B0-----:R2:W-:Y:S02]  /*26890*/  STL.64 [R1+0x1f8], R26 ;  /* 0x0001f81a01007387 */ /* 0x0015e40000100a00 */
[----:B-1----:R-:W-:Y:S01]  /*268a0*/  STL.64 [R1+0x1e8], R6 ;  /* 0x0001e80601007387 */ /* 0x002fe20000100a00 */
[C---:B--2---:R-:W-:Y:S01]  /*268b0*/  HMMA.16816.F32.BF16 R24, R20.reuse, R24, R16 ;  /* 0x000000181418723c */ /* 0x044fe20000041810 */
[----:B------:R-:W2:Y:S01]  /*268c0*/  LDL.LU.64 R18, [R1+0x1158] ;  /* 0x0011580001127983 */ /* 0x000ea20000300a00 */
[----:B------:R-:W2:Y:S02]  /*268d0*/  LDL.LU.64 R16, [R1+0x1150] ;  /* 0x0011500001107983 */ /* 0x000ea40000300a00 */
[----:B------:R-:W-:Y:S11]  /*268e0*/  STL.64 [R1+0x1d8], R10 ;  /* 0x0001d80a01007387 */ /* 0x000ff60000100a00 */
[----:B------:R-:W-:Y:S08]  /*268f0*/  @!UPT UIADD3 URZ, URZ, URZ, URZ ;  /* 0x0000003f3f3ff290 */ /* 0x000ff0000fffe03f */
[----:B------:R0:W-:Y:S01]  /*26900*/  STL.64 [R1+0xee0], R26 ;  /* 0x000ee01a01007387 */ /* 0x0001e20000100a00 */
[----:B----4-:R-:W-:Y:S02]  /*26910*/  STL [R1+0x1c8], R14 ;  /* 0x0001c80e01007387 */ /* 0x010fe40000100800 */
[----:B------:R-:W-:Y:S01]  /*26920*/  STL.64 [R1+0xed8], R24 ;  /* 0x000ed81801007387 */ /* 0x000fe20000100a00 */
[----:B0-----:R-:W3:Y:S01]  /*26930*/  LDL.LU R26, [R1+0x388] ;  /* 0x00038800011a7983 */ /* 0x001ee20000300800 */
[----:B------:R-:W3:Y:S03]  /*26940*/  LDL.LU R27, [R1+0x38c] ;  /* 0x00038c00011b7983 */ /* 0x000ee60000300800 */
[----:B---3--:R0:W-:Y:S04]  /*26950*/  STL.64 [R1+0x1110], R26 ;  /* 0x0011101a01007387 */ /* 0x0081e80000100a00 */
[----:B0-----:R-:W3:Y:S01]  /*26960*/  LDL.LU R26, [R1+0x3a8] ;  /* 0x0003a800011a7983 */ /* 0x001ee20000300800 */
[----:B------:R-:W3:Y:S01]  /*26970*/  LDL.LU R27, [R1+0x3ac] ;  /* 0x0003ac00011b7983 */ /* 0x000ee20000300800 */
[C---:B--2---:R-:W-:Y:S02]  /*26980*/  HMMA.16816.F32.BF16 R4, R20.reuse, R4, R16 ;  /* 0x000000041404723c */ /* 0x044fe40000041810 */
[----:B---3--:R0:W-:Y:S01]  /*26990*/  STL.64 [R1+0x1128], R26 ;  /* 0x0011281a01007387 */ /* 0x0081e20000100a00 */
[----:B------:R-:W2:Y:S02]  /*269a0*/  LDL.LU.64 R16, [R1+0x3d0] ;  /* 0x0003d00001107983 */ /* 0x000ea40000300a00 */
[----:B------:R-:W2:Y:S02]  /*269b0*/  LDL.LU.64 R18, [R1+0x3d8] ;  /* 0x0003d80001127983 */ /* 0x000ea40000300a00 */
[----:B------:R-:W3:Y:S01]  /*269c0*/  LDL.LU.64 R24, [R1+0x3c0] ;  /* 0x0003c00001187983 */ /* 0x000ee20000300a00 */
[----:B0-----:R-:W3:Y:S11]  /*269d0*/  LDL.LU.64 R26, [R1+0x3c8] ;  /* 0x0003c800011a7983 */ /* 0x001ef60000300a00 */
[----:B------:R-:W-:Y:S04]  /*269e0*/  @!UPT UIADD3 URZ, URZ, URZ, URZ ;  /* 0x0000003f3f3ff290 */ /* 0x000fe8000fffe03f */
[----:B------:R-:W-:Y:S02]  /*269f0*/  STL.64 [R1+0xed0], R6 ;  /* 0x000ed00601007387 */ /* 0x000fe40000100a00 */
[----:B------:R0:W-:Y:S02]  /*26a00*/  STL.64 [R1+0xec8], R4 ;  /* 0x000ec80401007387 */ /* 0x0001e40000100a00 */
[----:B0-----:R-:W4:Y:S01]  /*26a10*/  LDL.LU R4, [R1+0x180] ;  /* 0x0001800001047983 */ /* 0x001f220000300800 */
[----:B------:R-:W4:Y:S02]  /*26a20*/  LDL.LU R5, [R1+0x184] ;  /* 0x0001840001057983 */ /* 0x000f240000300800 */
[----:B------:R-:W2:Y:S02]  /*26a30*/  LDL.LU R6, [R1+0x188] ;  /* 0x0001880001067983 */ /* 0x000ea40000300800 */
[----:B------:R-:W2:Y:S02]  /*26a40*/  LDL.LU R7, [R1+0x18c] ;  /* 0x00018c0001077983 */ /* 0x000ea40000300800 */
[----:B--2---:R-:W-:Y:S01]  /*26a50*/  STL.64 [R1+0x1120], R6 ;  /* 0x0011200601007387 */ /* 0x004fe20000100a00 */
[----:B----4-:R0:W-:Y:S03]  /*26a60*/  STL.64 [R1+0x1118], R4 ;  /* 0x0011180401007387 */ /* 0x0101e60000100a00 */
[----:B0-----:R-:W2:Y:S01]  /*26a70*/  LDL.LU R4, [R1+0x1a0] ;  /* 0x0001a00001047983 */ /* 0x001ea20000300800 */
[----:B------:R-:W2:Y:S02]  /*26a80*/  LDL.LU R5, [R1+0x1a4] ;  /* 0x0001a40001057983 */ /* 0x000ea40000300800 */
[----:B------:R-:W4:Y:S02]  /*26a90*/  LDL.LU R6, [R1+0x1a8] ;  /* 0x0001a80001067983 */ /* 0x000f240000300800 */
[----:B------:R-:W4:Y:S02]  /*26aa0*/  LDL.LU R7, [R1+0x1ac] ;  /* 0x0001ac0001077983 */ /* 0x000f240000300800 */
[----:B------:R-:W-:Y:S01]  /*26ab0*/  IMAD.MOV.U32 R2, RZ, RZ, R15 ;  /* 0x000000ffff027224 */ /* 0x000fe200078e000f */
[C---:B------:R-:W-:Y:S08]  /*26ac0*/  HMMA.16816.F32.BF16 R8, R20.reuse, R8, R16 ;  /* 0x000000081408723c */ /* 0x040ff00000041810 */
[----:B---3--:R-:W-:Y:S01]  /*26ad0*/  HMMA.16816.F32.BF16 R12, R20, R12, R24 ;  /* 0x0000000c140c723c */ /* 0x008fe20000041818 */
[----:B------:R-:W0:Y:S04]  /*26ae0*/  LDSM.16.M88.4 R24, [R0+UR9+0x7c00] ;  /* 0x007c00090018783b */ /* 0x000e280008000200 */
[----:B----4-:R-:W-:Y:S01]  /*26af0*/  STL.64 [R1+0x1138], R6 ;  /* 0x0011380601007387 */ /* 0x010fe20000100a00 */
[----:B--2---:R1:W-:Y:S03]  /*26b00*/  STL.64 [R1+0x1130], R4 ;  /* 0x0011300401007387 */ /* 0x0043e60000100a00 */
[----:B-1----:R-:W2:Y:S01]  /*26b10*/  LDL.LU.64 R4, [R1+0x3b0] ;  /* 0x0003b00001047983 */ /* 0x002ea20000300a00 */
[----:B------:R-:W2:Y:S02]  /*26b20*/  LDL.LU.64 R6, [R1+0x3b8] ;  /* 0x0003b80001067983 */ /* 0x000ea40000300a00 */
[----:B------:R-:W3:Y:S02]  /*26b30*/  LDL.LU R18, [R1+0x1148] ;  /* 0x0011480001127983 */ /* 0x000ee40000300800 */
[----:B------:R-:W4:Y:S01]  /*26b40*/  LDL.LU.64 R16, [R1+0x1140] ;  /* 0x0011400001107983 */ /* 0x000f220000300a00 */
[----:B------:R-:W-:Y:S01]  /*26b50*/  STL.64 [R1+0xec0], R10 ;  /* 0x000ec00a01007387 */ /* 0x000fe20000100a00 */
[----:B------:R0:W-:Y:S07]  /*26b60*/  STL.64 [R1+0xeb8], R8 ;  /* 0x000eb80801007387 */ /* 0x0001ee0000100a00 */
[----:B------:R4:W-:Y:S02]  /*26b70*/  STL.64 [R1+0xeb0], R14 ;  /* 0x000eb00e01007387 */ /* 0x0009e40000100a00 */
[----:B------:R-:W-:Y:S01]  /*26b80*/  STL.64 [R1+0xea8], R12 ;  /* 0x000ea80c01007387 */ /* 0x000fe20000100a00 */
[----:B------:R-:W-:Y:S01]  /*26b90*/  STL [R1+0xe04], R0 ;  /* 0x000e040001007387 */ /* 0x000fe20000100800 */
[----:B0-----:R-:W-:-:S02]  /*26ba0*/  IMAD.MOV.U32 R9, RZ, RZ, R26 ;  /* 0x000000ffff097224 */ /* 0x001fc400078e001a */
[----:B------:R-:W-:Y:S01]  /*26bb0*/  IMAD.MOV.U32 R8, RZ, RZ, R27 ;  /* 0x000000ffff087224 */ /* 0x000fe200078e001b */
[----:B--2---:R-:W-:Y:S01]  /*26bc0*/  HMMA.16816.F32.BF16 R20, R20, R24, R4 ;  /* 0x000000181414723c */ /* 0x004fe20000041804 */
[----:B------:R-:W2:Y:S01]  /*26bd0*/  LDL.LU.64 R6, [R1+0x1138] ;  /* 0x0011380001067983 */ /* 0x000ea20000300a00 */
[----:B------:R-:W2:Y:S02]  /*26be0*/  LDL.LU.64 R4, [R1+0x1130] ;  /* 0x0011300001047983 */ /* 0x000ea40000300a00 */
[----:B------:R-:W2:Y:S02]  /*26bf0*/  LDL.LU.64 R26, [R1+0x1128] ;  /* 0x00112800011a7983 */ /* 0x000ea40000300a00 */
[----:B----4-:R-:W-:Y:S02]  /*26c00*/  IMAD.MOV.U32 R14, RZ, RZ, R17 ;  /* 0x000000ffff0e7224 */ /* 0x010fe400078e0011 */
[----:B------:R-:W-:Y:S02]  /*26c10*/  IMAD.MOV.U32 R15, RZ, RZ, R16 ;  /* 0x000000ffff0f7224 */ /* 0x000fe400078e0010 */
[----:B---3--:R-:W2:Y:S11]  /*26c20*/  LDSM.16.MT88.4 R16, [R18+0x8200] ;  /* 0x008200001210783b */ /* 0x008eb60000004200 */
[----:B------:R-:W-:Y:S02]  /*26c30*/  @!UPT UIADD3 URZ, URZ, URZ, URZ ;  /* 0x0000003f3f3ff290 */ /* 0x000fe4000fffe03f */
[----:B------:R-:W-:Y:S01]  /*26c40*/  STL.64 [R1+0xef0], R22 ;  /* 0x000ef01601007387 */ /* 0x000fe20000100a00 */
[----:B------:R0:W-:Y:S03]  /*26c50*/  STL.64 [R1+0xee8], R20 ;  /* 0x000ee81401007387 */ /* 0x0001e60000100a00 */
[----:B0-----:R-:W3:Y:S01]  /*26c60*/  LDL.LU R20, [R1+0x190] ;  /* 0x0001900001147983 */ /* 0x001ee20000300800 */
[----:B--2---:R-:W-:Y:S03]  /*26c70*/  HMMA.16816.F32.BF16 R24, R16, R26, R4 ;  /* 0x0000001a1018723c */ /* 0x004fe60000041804 */
[----:B------:R-:W2:Y:S01]  /*26c80*/  LDL.LU.64 R6, [R1+0x1120] ;  /* 0x0011200001067983 */ /* 0x000ea20000300a00 */
[----:B------:R-:W2:Y:S11]  /*26c90*/  LDL.LU.64 R4, [R1+0x1118] ;  /* 0x0011180001047983 */ /* 0x000eb60000300a00 */
[----:B------:R-:W-:Y:S08]  /*26ca0*/  @!UPT UIADD3 URZ, URZ, URZ, URZ ;  /* 0x0000003f3f3ff290 */ /* 0x000ff0000fffe03f */
[----:B------:R-:W-:Y:S01]  /*26cb0*/  STL.64 [R1+0x1a0], R24 ;  /* 0x0001a01801007387 */ /* 0x000fe20000100a00 */
[----:B------:R0:W-:Y:S03]  /*26cc0*/  STL.64 [R1+0x1a8], R26 ;  /* 0x0001a81a01007387 */ /* 0x0001e60000100a00 */
[----:B0-----:R-:W2:Y:S01]  /*26cd0*/  LDL.LU.64 R26, [R1+0x1110] ;  /* 0x00111000011a7983 */ /* 0x001ea20000300a00 */
[----:B------:R-:W-:Y:S02]  /*26ce0*/  IMAD.MOV.U32 R21, RZ, RZ, R29 ;  /* 0x000000ffff157224 */ /* 0x000fe400078e001d */
[----:B------:R-:W-:Y:S02]  /*26cf0*/  IMAD.MOV.U32 R22, RZ, RZ, R28 ;  /* 0x000000ffff167224 */ /* 0x000fe400078e001c */
[----:B------:R-:W-:-:S07]  /*26d00*/  IMAD.MOV.U32 R23, RZ, RZ, R3 ;  /* 0x000000ffff177224 */ /* 0x000fce00078e0003 */
[----:B---3--:R-:W-:Y:S01]  /*26d10*/  HMMA.16816.F32.BF16 R12, R16, R14, R20 ;  /* 0x0000000e100c723c */ /* 0x008fe20000041814 */
[----:B------:R-:W-:-:S05]  /*26d20*/  IMAD.MOV.U32 R3, RZ, RZ, R24 ;  /* 0x000000ffff037224 */ /* 0x000fca00078e0018 */
[----:B------:R-:W-:Y:S11]  /*26d30*/  STL [R1+0xe08], R3 ;  /* 0x000e080301007387 */ /* 0x000ff60000100800 */
[----:B------:R-:W-:Y:S07]  /*26d40*/  @!UPT UIADD3 URZ, URZ, URZ, URZ ;  /* 0x0000003f3f3ff290 */ /* 0x000fee000fffe03f */
[----:B------:R-:W-:Y:S01]  /*26d50*/  IMAD.MOV.U32 R28, RZ, RZ, R12 ;  /* 0x000000ffff1c7224 */ /* 0x000fe200078e000c */
[----:B------:R-:W-:Y:S01]  /*26d60*/  STL.64 [R1+0x190], R12 ;  /* 0x0001900c01007387 */ /* 0x000fe20000100a00 */
[----:B------:R-:W-:Y:S03]  /*26d70*/  STL.64 [R1+0x198], R14 ;  /* 0x0001980e01007387 */ /* 0x000fe60000100a00 */
[----:B------:R-:W-:Y:S01]  /*26d80*/  STL [R1+0xe0c], R28 ;  /* 0x000e0c1c01007387 */ /* 0x000fe20000100800 */
[C---:B--2---:R-:W-:Y:S11]  /*26d90*/  HMMA.16816.F32.BF16 R4, R16.reuse, R26, R4 ;  /* 0x0000001a1004723c */ /* 0x044ff60000041804 */
[----:B------:R-:W-:Y:S11]  /*26da0*/  @!UPT UIADD3 URZ, URZ, URZ, URZ ;  /* 0x0000003f3f3ff290 */ /* 0x000ff6000fffe03f */
[----:B------:R-:W-:Y:S01]  /*26db0*/  @!UPT UIADD3 URZ, URZ, URZ, URZ ;  /* 0x0000003f3f3ff290 */ /* 0x000fe2000fffe03f */
[----:B------:R-:W-:Y:S01]  /*26dc0*/  STL.64 [R1+0x180], R4 ;  /* 0x0001800401007387 */ /* 0x000fe20000100a00 */
[----:B------:R-:W-:Y:S02]  /*26dd0*/  STL.64 [R1+0x188], R6 ;  /* 0x0001880601007387 */ /* 0x000fe40000100a00 */
[----:B------:R-:W2:Y:S02]  /*26de0*/  LDL.LU R26, [R1+0x208] ;  /* 0x00020800011a7983 */ /* 0x000ea40000300800 */
[----:B------:R-:W2:Y:S02]  /*26df0*/  LDL.LU R27, [R1+0x20c] ;  /* 0x00020c00011b7983 */ /* 0x000ea40000300800 */
[----:B--2---:R0:W-:Y:S01]  /*26e00*/  STL.64 [R1+0xef8], R26 ;  /* 0x000ef81a01007387 */ /* 0x0041e20000100a00 */
[----:B------:R-:W2:Y:S02]  /*26e10*/  LDL.LU R20, [R1] ;  /* 0x0000000001147983 */ /* 0x000ea40000300800 */
[----:B------:R-:W2:Y:S02]  /*26e20*/  LDL.LU R21, [R1+0x4] ;  /* 0x0000040001157983 */ /* 0x000ea40000300800 */
[----:B------:R-:W3:Y:S01]  /*26e30*/  LDL.LU R22, [R1+0x8] ;  /* 0x0000080001167983 */ /* 0x000ee20000300800 */
[----:B------:R-:W3:Y:S04]  /*26e40*/  LDL.LU R23, [R1+0xc] ;  /* 0x00000c0001177983 */ /* 0x000ee80000300800 */
[----:B---3--:R-:W-:Y:S01]  /*26e50*/  STL.64 [R1+0xf08], R22 ;  /* 0x000f081601007387 */ /* 0x008fe20000100a00 */
[----:B--2---:R-:W-:Y:S02]  /*26e60*/  STL.64 [R1+0xf00], R20 ;  /* 0x000f001401007387 */ /* 0x004fe40000100a00 */
[----:B0-----:R-:W2:Y:S02]  /*26e70*/  LDL.LU R26, [R1+0x218] ;  /* 0x00021800011a7983 */ /* 0x001ea40000300800 */
[----:B------:R-:W2:Y:S02]  /*26e80*/  LDL.LU R27, [R1+0x21c] ;  /* 0x00021c00011b7983 */ /* 0x000ea40000300800 */
[----:B--2---:R0:W-:Y:S04]  /*26e90*/  STL.64 [R1+0xf10], R26 ;  /* 0x000f101a01007387 */ /* 0x0041e80000100a00 */
[----:B0-----:R-:W2:Y:S01]  /*26ea0*/  LDL.LU R26, [R1+0x228] ;  /* 0x00022800011a7983 */ /* 0x001ea20000300800 */
[----:B------:R-:W2:Y:S03]  /*26eb0*/  LDL.LU R27, [R1+0x22c] ;  /* 0x00022c00011b7983 */ /* 0x000ea60000300800 */
[----:B--2---:R0:W-:Y:S01]  /*26ec0*/  STL.64 [R1+0xf28], R26 ;  /* 0x000f281a01007387 */ /* 0x0041e20000100a00 */
[----:B------:R-:W2:Y:S02]  /*26ed0*/  LDL.LU R20, [R1+0x10] ;  /* 0x0000100001147983 */ /* 0x000ea40000300800 */
[----:B------:R-:W2:Y:S02]  /*26ee0*/  LDL.LU R21, [R1+0x14] ;  /* 0x0000140001157983 */ /* 0x000ea40000300800 */
[----:B------:R-:W3:Y:S01]  /*26ef0*/  LDL.LU R22, [R1+0x18] ;  /* 0x0000180001167983 */ /* 0x000ee20000300800 */
[----:B------:R-:W3:Y:S04]  /*26f00*/  LDL.LU R23, [R1+0x1c] ;  /* 0x00001c0001177983 */ /* 0x000ee80000300800 */
[----:B0-----:R-:W4:Y:S01]  /*26f10*/  LDL.LU R26, [R1+0x238] ;  /* 0x00023800011a7983 */ /* 0x001f220000300800 */
[----:B------:R-:W4:Y:S03]  /*26f20*/  LDL.LU R27, [R1+0x23c] ;  /* 0x00023c00011b7983 */ /* 0x000f260000300800 */
[----:B----4-:R-:W-:Y:S01]  /*26f30*/  STL.64 [R1+0xf40], R26 ;  /* 0x000f401a01007387 */ /* 0x010fe20000100a00 */
[----:B---3--:R-:W-:Y:S02]  /*26f40*/  STL.64 [R1+0xf20], R22 ;  /* 0x000f201601007387 */ /* 0x008fe40000100a00 */
[----:B--2---:R0:W-:Y:S02]  /*26f50*/  STL.64 [R1+0xf18], R20 ;  /* 0x000f181401007387 */ /* 0x0041e40000100a00 */
[----:B0-----:R-:W2:Y:S01]  /*26f60*/  LDL.LU R20, [R1+0x20] ;  /* 0x0000200001147983 */ /* 0x001ea20000300800 */
[----:B------:R-:W2:Y:S02]  /*26f70*/  LDL.LU R21, [R1+0x24] ;  /* 0x0000240001157983 */ /* 0x000ea40000300800 */
[----:B------:R-:W3:Y:S02]  /*26f80*/  LDL.LU R22, [R1+0x28] ;  /* 0x0000280001167983 */ /* 0x000ee40000300800 */
[----:B------:R-:W3:Y:S01]  /*26f90*/  LDL.LU R23, [R1+0x2c] ;  /* 0x00002c0001177983 */ /* 0x000ee20000300800 */
[----:B------:R-:W4:Y:S01]  /*26fa0*/  LDL.LU R26, [R1+0x248] ;  /* 0x00024800011a7983 */ /* 0x000f220000300800 */
        /* <DEDUP_REMOVED lines=19> */
[----:B----4-:R0:W-:Y:S04]  /*270e0*/  STL.64 [R1+0xf88], R26 ;  /* 0x000f881a01007387 */ /* 0x0101e80000100a00 */
        /* <DEDUP_REMOVED lines=125> */
[----:B----4-:R0:W-:Y:S01]  /*278c0*/  STL.64 [R1+0x1108], R26 ;  /* 0x0011081a01007387 */ /* 0x0101e20000100a00 */
[----:B------:R-:W4:Y:S02]  /*278d0*/  LDL.LU R14, [R1+0x378] ;  /* 0x00037800010e7983 */ /* 0x000f240000300800 */
[----:B------:R-:W4:Y:S02]  /*278e0*/  LDL.LU R15, [R1+0x37c] ;  /* 0x00037c00010f7983 */ /* 0x000f240000300800 */
[----:B------:R-:W4:Y:S01]  /*278f0*/  LDL.LU R24, [R1+0x170] ;  /* 0x0001700001187983 */ /* 0x000f220000300800 */
[----:B------:R-:W4:Y:S04]  /*27900*/  LDL.LU R25, [R1+0x174] ;  /* 0x0001740001197983 */ /* 0x000f280000300800 */
[----:B0-----:R-:W4:Y:S01]  /*27910*/  LDL.LU R26, [R1+0x178] ;  /* 0x00017800011a7983 */ /* 0x001f220000300800 */
[----:B------:R-:W4:Y:S02]  /*27920*/  LDL.LU R27, [R1+0x17c] ;  /* 0x00017c00011b7983 */ /* 0x000f240000300800 */
[----:B---3--:R-:W-:Y:S02]  /*27930*/  STL.64 [R1+0x10a0], R22 ;  /* 0x0010a01601007387 */ /* 0x008fe40000100a00 */
[----:B--2---:R0:W-:Y:S02]  /*27940*/  STL.64 [R1+0x1098], R20 ;  /* 0x0010981401007387 */ /* 0x0041e40000100a00 */
[----:B0-----:R-:W2:Y:S01]  /*27950*/  LDL.LU R20, [R1+0x120] ;  /* 0x0001200001147983 */ /* 0x001ea20000300800 */
[----:B------:R-:W2:Y:S02]  /*27960*/  LDL.LU R21, [R1+0x124] ;  /* 0x0001240001157983 */ /* 0x000ea40000300800 */
[----:B------:R-:W3:Y:S02]  /*27970*/  LDL.LU R22, [R1+0x128] ;  /* 0x0001280001167983 */ /* 0x000ee40000300800 */
[----:B------:R-:W3:Y:S02]  /*27980*/  LDL.LU R23, [R1+0x12c] ;  /* 0x00012c0001177983 */ /* 0x000ee40000300800 */
[----:B---3--:R-:W-:Y:S01]  /*27990*/  STL.64 [R1+0x10b8], R22 ;  /* 0x0010b81601007387 */ /* 0x008fe20000100a00 */
[----:B--2---:R0:W-:Y:S03]  /*279a0*/  STL.64 [R1+0x10b0], R20 ;  /* 0x0010b01401007387 */ /* 0x0041e60000100a00 */
        /* <DEDUP_REMOVED lines=16> */
[----:B------:R-:W-:Y:S01]  /*27ab0*/  IMAD.MOV.U32 R29, RZ, RZ, R4 ;  /* 0x000000ffff1d7224 */ /* 0x000fe200078e0004 */
[C---:B----4-:R-:W-:Y:S01]  /*27ac0*/  HMMA.16816.F32.BF16 R12, R16.reuse, R14, R24 ;  /* 0x0000000e100c723c */ /* 0x050fe20000041818 */
[----:B---3--:R-:W-:Y:S01]  /*27ad0*/  STL.64 [R1+0x1100], R22 ;  /* 0x0011001601007387 */ /* 0x008fe20000100a00 */
[----:B--2---:R0:W-:Y:S03]  /*27ae0*/  STL.64 [R1+0x10f8], R20 ;  /* 0x0010f81401007387 */ /* 0x0041e60000100a00 */
[----:B0-----:R-:W2:Y:S01]  /*27af0*/  LDL.LU R20, [R1+0x160] ;  /* 0x0001600001147983 */ /* 0x001ea20000300800 */
[----:B------:R-:W2:Y:S02]  /*27b00*/  LDL.LU R21, [R1+0x164] ;  /* 0x0001640001157983 */ /* 0x000ea40000300800 */
[----:B------:R-:W2:Y:S02]  /*27b10*/  LDL.LU R22, [R1+0x168] ;  /* 0x0001680001167983 */ /* 0x000ea40000300800 */
[----:B------:R-:W2:Y:S01]  /*27b20*/  LDL.LU R23, [R1+0x16c] ;  /* 0x00016c0001177983 */ /* 0x000ea20000300800 */
[----:B------:R-:W3:Y:S01]  /*27b30*/  LDL.LU R6, [R1+0x1f8] ;  /* 0x0001f80001067983 */ /* 0x000ee20000300800 */
[----:B------:R-:W3:Y:S02]  /*27b40*/  LDL.LU R7, [R1+0x1fc] ;  /* 0x0001fc0001077983 */ /* 0x000ee40000300800 */
[----:B------:R-:W4:Y:S02]  /*27b50*/  LDL.LU R10, [R1+0x1e8] ;  /* 0x0001e800010a7983 */ /* 0x000f240000300800 */
[----:B------:R-:W4:Y:S01]  /*27b60*/  LDL.LU R11, [R1+0x1ec] ;  /* 0x0001ec00010b7983 */ /* 0x000f220000300800 */
[----:B------:R-:W-:Y:S01]  /*27b70*/  STL [R1+0xe10], R29 ;  /* 0x000e101d01007387 */ /* 0x000fe20000100800 */
[----:B------:R-:W2:Y:S05]  /*27b80*/  LDL.LU.64 R26, [R1+0x1108] ;  /* 0x00110800011a7983 */ /* 0x000eaa0000300a00 */
[----:B------:R-:W-:Y:S02]  /*27b90*/  STL.64 [R1+0x570], R12 ;  /* 0x0005700c01007387 */ /* 0x000fe40000100a00 */
[----:B------:R0:W-:Y:S02]  /*27ba0*/  STL.64 [R1+0x578], R14 ;  /* 0x0005780e01007387 */ /* 0x0001e40000100a00 */
[----:B0-----:R-:W3:Y:S01]  /*27bb0*/  LDL.LU R14, [R1+0x1d8] ;  /* 0x0001d800010e7983 */ /* 0x001ee20000300800 */
[----:B------:R-:W3:Y:S01]  /*27bc0*/  LDL.LU R15, [R1+0x1dc] ;  /* 0x0001dc00010f7983 */ /* 0x000ee20000300800 */
[C---:B--2---:R-:W-:Y:S02]  /*27bd0*/  HMMA.16816.F32.BF16 R24, R16.reuse, R26, R20 ;  /* 0x0000001a1018723c */ /* 0x044fe40000041814 */
[----:B------:R-:W2:Y:S01]  /*27be0*/  LDL.LU.64 R22, [R1+0x1100] ;  /* 0x0011000001167983 */ /* 0x000ea20000300a00 */
[----:B------:R-:W2:Y:S11]  /*27bf0*/  LDL.LU.64 R20, [R1+0x10f8] ;  /* 0x0010f80001147983 */ /* 0x000eb60000300a00 */
[----:B------:R-:W-:Y:S09]  /*27c00*/  @!UPT UIADD3 URZ, URZ, URZ, URZ ;  /* 0x0000003f3f3ff290 */ /* 0x000ff2000fffe03f */
[----:B------:R-:W-:Y:S01]  /*27c10*/  STL.64 [R1+0x560], R24 ;  /* 0x0005601801007387 */ /* 0x000fe20000100a00 */
[----:B------:R0:W-:Y:S03]  /*27c20*/  STL.64 [R1+0x568], R26 ;  /* 0x0005681a01007387 */ /* 0x0001e60000100a00 */
[----:B0-----:R-:W2:Y:S02]  /*27c30*/  LDL.LU.64 R26, [R1+0x10f0] ;  /* 0x0010f000011a7983 */ /* 0x001ea40000300a00 */
        /* <DEDUP_REMOVED lines=111> */
[----:B0-----:R-:W2:Y:S01]  /*28330*/  LDL.LU.64 R26, [R1+0xf70] ;  /* 0x000f7000011a7983 */ /* 0x001ea20000300a00 */
[----:B------:R-:W3:Y:S01]  /*28340*/  LDL R0, [R1+0xdd8] ;  /* 0x000dd80001007983 */ /* 0x000ee20000100800 */
        /* <DEDUP_REMOVED lines=41> */
[----:B0-----:R-:W3:Y:S01]  /*285e0*/  LDL.LU.64 R26, [R1+0xee0] ;  /* 0x000ee000011a7983 */ /* 0x001ee20000300a00 */
[----:B------:R-:W3:Y:S02]  /*285f0*/  LDL.LU.64 R24, [R1+0xed8] ;  /* 0x000ed80001187983 */ /* 0x000ee40000300a00 */
[C---:B---3--:R-:W-:Y:S01]  /*28600*/  HMMA.16816.F32.BF16 R24, R16.reuse, R6, R24 ;  /* 0x000000061018723c */ /* 0x048fe20000041818 */
[----:B------:R-:W4:Y:S01]  /*28610*/  LDL.LU.64 R6, [R1+0xed0] ;  /* 0x000ed00001067983 */ /* 0x000f220000300a00 */
[----:B------:R-:W4:Y:S11]  /*28620*/  LDL.LU.64 R4, [R1+0xec8] ;  /* 0x000ec80001047983 */ /* 0x000f360000300a00 */
[----:B------:R-:W-:Y:S10]  /*28630*/  @!UPT UIADD3 URZ, URZ, URZ, URZ ;  /* 0x0000003f3f3ff290 */ /* 0x000ff4000fffe03f */
[----:B------:R-:W-:Y:S01]  /*28640*/  STL.64 [R1+0x3f0], R24 ;  /* 0x0003f01801007387 */ /* 0x000fe20000100a00 */
[----:B------:R0:W-:Y:S02]  /*28650*/  STL.64 [R1+0x3f8], R26 ;  /* 0x0003f81a01007387 */ /* 0x0001e40000100a00 */
[----:B0-----:R-:W-:Y:S02]  /*28660*/  IMAD.MOV.U32 R26, RZ, RZ, R9 ;  /* 0x000000ffff1a7224 */ /* 0x001fe400078e0009 */
[----:B------:R-:W-:Y:S01]  /*28670*/  IMAD.MOV.U32 R27, RZ, RZ, R8 ;  /* 0x000000ffff1b7224 */ /* 0x000fe200078e0008 */
[C---:B----4-:R-:W-:Y:S01]  /*28680*/  HMMA.16816.F32.BF16 R4, R16.reuse, R10, R4 ;  /* 0x0000000a1004723c */ /* 0x050fe20000041804 */
[----:B------:R-:W3:Y:S01]  /*28690*/  LDL.LU.64 R10, [R1+0xec0] ;  /* 0x000ec000010a7983 */ /* 0x000ee20000300a00 */
[----:B------:R-:W3:Y:S11]  /*286a0*/  LDL.LU.64 R8, [R1+0xeb8] ;  /* 0x000eb80001087983 */ /* 0x000ef60000300a00 */
[----:B------:R-:W-:Y:S10]  /*286b0*/  @!UPT UIADD3 URZ, URZ, URZ, URZ ;  /* 0x0000003f3f3ff290 */ /* 0x000ff4000fffe03f */
[----:B------:R-:W-:Y:S01]  /*286c0*/  STL.64 [R1+0x3e0], R4 ;  /* 0x0003e00401007387 */ /* 0x000fe20000100a00 */
[----:B------:R0:W-:Y:S03]  /*286d0*/  STL.64 [R1+0x3e8], R6 ;  /* 0x0003e80601007387 */ /* 0x0001e60000100a00 */
[----:B0-----:R-:W4:Y:S01]  /*286e0*/  LDL.LU R6, [R1+0x1c8] ;  /* 0x0001c80001067983 */ /* 0x001f220000300800 */
[----:B---3--:R-:W-:Y:S03]  /*286f0*/  HMMA.16816.F32.BF16 R8, R16, R14, R8 ;  /* 0x0000000e1008723c */ /* 0x008fe60000041808 */
[----:B------:R-:W4:Y:S01]  /*28700*/  LDL.LU.64 R14, [R1+0xeb0] ;  /* 0x000eb000010e7983 */ /* 0x000f220000300a00 */
[----:B------:R-:W4:Y:S02]  /*28710*/  LDL.LU.64 R12, [R1+0xea8] ;  /* 0x000ea800010c7983 */ /* 0x000f240000300a00 */
[----:B------:R-:W-:-:S07]  /*28720*/  IMAD.MOV.U32 R7, RZ, RZ, R2 ;  /* 0x000000ffff077224 */ /* 0x000fce00078e0002 */
[C---:B----4-:R-:W-:Y:S11]  /*28730*/  HMMA.16816.F32.BF16 R4, R16.reuse, R6, R12 ;  /* 0x000000061004723c */ /* 0x050ff6000004180c */
[----:B------:R-:W-:Y:S11]  /*28740*/  @!UPT UIADD3 URZ, URZ, URZ, URZ ;  /* 0x0000003f3f3ff290 */ /* 0x000ff6000fffe03f */
[----:B------:R-:W-:Y:S01]  /*28750*/  @!UPT UIADD3 URZ, URZ, URZ, URZ ;  /* 0x0000003f3f3ff290 */ /* 0x000fe2000fffe03f */
[----:B------:R-:W-:Y:S01]  /*28760*/  STL.64 [R1+0x3c0], R4 ;  /* 0x0003c00401007387 */ /* 0x000fe20000100a00 */
[----:B------:R-:W-:Y:S02]  /*28770*/  STL.64 [R1+0x3d0], R8 ;  /* 0x0003d00801007387 */ /* 0x000fe40000100a00 */
[----:B------:R2:W-:Y:S02]  /*28780*/  STL.64 [R1+0x3d8], R10 ;  /* 0x0003d80a01007387 */ /* 0x0005e40000100a00 */
[----:B--2---:R-:W-:Y:S01]  /*28790*/  HMMA.16816.F32.BF16 R8, R16, R26, R20 ;  /* 0x0000001a1008723c */ /* 0x004fe20000041814 */
[----:B------:R-:W-:Y:S01]  /*287a0*/  IMAD.MOV.U32 R5, RZ, RZ, R7 ;  /* 0x000000ffff057224 */ /* 0x000fe200078e0007 */
[----:B------:R-:W-:Y:S04]  /*287b0*/  STL.64 [R1+0x3c8], R6 ;  /* 0x0003c80601007387 */ /* 0x000fe80000100a00 */
[----:B------:R-:W-:Y:S11]  /*287c0*/  STL [R1+0xe14], R5 ;  /* 0x000e140501007387 */ /* 0x000ff60000100800 */
[----:B------:R-:W-:Y:S07]  /*287d0*/  @!UPT UIADD3 URZ, URZ, URZ, URZ ;  /* 0x0000003f3f3ff290 */ /* 0x000fee000fffe03f */
[----:B------:R-:W-:Y:S01]  /*287e0*/  IMAD.MOV.U32 R4, RZ, RZ, R11 ;  /* 0x000000ffff047224 */ /* 0x000fe200078e000b */
[----:B------:R-:W-:Y:S01]  /*287f0*/  STL.64 [R1+0x3b0], R8 ;  /* 0x0003b00801007387 */ /* 0x000fe20000100a00 */
[----:B------:R-:W-:Y:S03]  /*28800*/  STL.64 [R1+0x3b8], R10 ;  /* 0x0003b80a01007387 */ /* 0x000fe60000100a00 */
[----:B------:R0:W-:Y:S04]  /*28810*/  STL [R1+0xe18], R4 ;  /* 0x000e180401007387 */ /* 0x0001e80000100800 */
[----:B0-----:R-:W2:Y:S04]  /*28820*/  LDL.LU R4, [R1+0x5d8] ;  /* 0x0005d80001047983 */ /* 0x001ea80000300800 */
[----:B--2---:R0:W-:Y:S04]  /*28830*/  STL [R1+0xe9c], R4 ;  /* 0x000e9c0401007387 */ /* 0x0041e80000100800 */
[----:B0-----:R-:W2:Y:S01]  /*28840*/  LDL.LU R4, [R1+0x5e0] ;  /* 0x0005e00001047983 */ /* 0x001ea20000300800 */
[----:B------:R-:W-:-:S03]  /*28850*/  UIADD3 UR4, UR4, 0x1, URZ ;  /* 0x0000000104047890 */ /* 0x000fc6000fffe03f */
[----:B--2---:R0:W-:Y:S04]  /*28860*/  STL [R1+0xea0], R4 ;  /* 0x000ea00401007387 */ /* 0x0041e80000100800 */
[----:B0-----:R-:W2:Y:S01]  /*28870*/  LDL.LU R4, [R1+0x5e8] ;  /* 0x0005e80001047983 */ /* 0x001ea20000300800 */
[----:B------:R-:W3:Y:S02]  /*28880*/  LDL.LU R16, [R1+0x5d0] ;  /* 0x0005d00001107983 */ /* 0x000ee40000300800 */
[----:B------:R-:W4:Y:S02]  /*28890*/  LDL.LU R17, [R1+0x5c8] ;  /* 0x0005c80001117983 */ /* 0x000f240000300800 */
[----:B------:R-:W3:Y:S01]  /*288a0*/  LDL.LU R18, [R1+0x5c0] ;  /* 0x0005c00001127983 */ /* 0x000ee20000300800 */
[----:B------:R-:W3:Y:S01]  /*288b0*/  LDL.LU R19, [R1+0x5e4] ;  /* 0x0005e40001137983 */ /* 0x000ee20000300800 */
[----:B------:R-:W3:Y:S02]  /*288c0*/  LDL.LU R20, [R1+0x5b8] ;  /* 0x0005b80001147983 */ /* 0x000ee40000300800 */
[----:B------:R-:W3:Y:S02]  /*288d0*/  LDL.LU R21, [R1+0x5dc] ;  /* 0x0005dc0001157983 */ /* 0x000ee40000300800 */
        /* <DEDUP_REMOVED lines=18> */
[----:B------:R-:W3:Y:S01]  /*28a00*/  LDL.LU R28, [R1+0xda0] ;  /* 0x000da000011c7983 */ /* 0x000ee20000300800 */
[----:B------:R-:W-:Y:S01]  /*28a10*/  ISETP.NE.U32.AND P0, PT, R0, UR4, PT ;  /* 0x0000000400007c0c */ /* 0x000fe2000bf05070 */
[----:B------:R-:W3:Y:S01]  /*28a20*/  LDL.LU R3, [R1+0x59c] ;  /* 0x00059c0001037983 */ /* 0x000ee20000300800 */
[----:B------:R-:W3:Y:S01]  /*28a30*/  LDL.LU R0, [R1+0xd98] ;  /* 0x000d980001007983 */ /* 0x000ee20000300800 */
[----:B------:R-:W3:Y:S01]  /*28a40*/  LDL.LU R2, [R1+0x598] ;  /* 0x0005980001027983 */ /* 0x000ee20000300800 */
[----:B--2---:R-:W-:-:S05]  /*28a50*/  IADD3 R4, P4, R4, UR14, RZ ;  /* 0x0000000e04047c10 */ /* 0x004fca000ff9e0ff */
[----:B------:R0:W-:Y:S04]  /*28a60*/  STL [R1+0x5e8], R4 ;  /* 0x0005e80401007387 */ /* 0x0001e80000100800 */
[----:B0-----:R-:W2:Y:S02]  /*28a70*/  LDL.LU R4, [R1+0xea0] ;  /* 0x000ea00001047983 */ /* 0x001ea40000300800 */
[----:B--2---:R-:W-:-:S05]  /*28a80*/  IADD3 R4, P5, R4, UR14, RZ ;  /* 0x0000000e04047c10 */ /* 0x004fca000ffbe0ff */
[----:B------:R0:W-:Y:S04]  /*28a90*/  STL [R1+0x5e0], R4 ;  /* 0x0005e00401007387 */ /* 0x0001e80000100800 */
[----:B0-----:R-:W2:Y:S01]  /*28aa0*/  LDL.LU R4, [R1+0xe9c] ;  /* 0x000e9c0001047983 */ /* 0x001ea20000300800 */
[----:B---3--:R-:W-:Y:S02]  /*28ab0*/  IADD3 R16, P1, R16, UR14, RZ ;  /* 0x0000000e10107c10 */ /* 0x008fe4000ff3e0ff */
[----:B----4-:R-:W-:Y:S02]  /*28ac0*/  IADD3 R17, P2, R17, UR14, RZ ;  /* 0x0000000e11117c10 */ /* 0x010fe4000ff5e0ff */
[----:B------:R-:W-:Y:S02]  /*28ad0*/  IADD3 R18, P3, R18, UR14, RZ ;  /* 0x0000000e12127c10 */ /* 0x000fe4000ff7e0ff */
[----:B------:R-:W-:Y:S01]  /*28ae0*/  IADD3.X R19, R19, UR7, RZ, P4, !PT ;  /* 0x0000000713137c10 */ /* 0x000fe2000a7fe4ff */
[----:B------:R-:W-:Y:S01]  /*28af0*/  IADD3 R20, P4, R20, UR14, RZ ;  /* 0x0000000e14147c10 */ /* 0x000fe2000ff9e0ff */
        /* <DEDUP_REMOVED lines=16> */
[----:B--2---:R-:W-:-:S05]  /*28c00*/  IADD3 R4, P6, R4, UR14, RZ ;  /* 0x0000000e04047c10 */ /* 0x004fca000ffde0ff */
[----:B------:R0:W-:Y:S01]  /*28c10*/  STL [R1+0x5d8], R4 ;  /* 0x0005d80401007387 */ /* 0x0001e20000100800 */
[----:B------:R-:W-:Y:S02]  /*28c20*/  STL [R1+0x5d0], R16 ;  /* 0x0005d01001007387 */ /* 0x000fe40000100800 */
[----:B------:R-:W-:Y:S02]  /*28c30*/  STL [R1+0x5c8], R17 ;  /* 0x0005c81101007387 */ /* 0x000fe40000100800 */
[----:B------:R-:W-:Y:S01]  /*28c40*/  STL [R1+0x5c0], R18 ;  /* 0x0005c01201007387 */ /* 0x000fe20000100800 */
[----:B------:R-:W-:Y:S01]  /*28c50*/  IADD3.X R23, R23, UR7, RZ, P6, !PT ;  /* 0x0000000717177c10 */ /* 0x000fe2000b7fe4ff */
[----:B------:R-:W-:Y:S01]  /*28c60*/  STL [R1+0x5e4], R19 ;  /* 0x0005e41301007387 */ /* 0x000fe20000100800 */
[----:B------:R-:W-:Y:S01]  /*28c70*/  IADD3 R5, P6, R5, UR11, RZ ;  /* 0x0000000b05057c10 */ /* 0x000fe2000ffde0ff */
[----:B------:R-:W-:Y:S02]  /*28c80*/  STL [R1+0x5b8], R20 ;  /* 0x0005b81401007387 */ /* 0x000fe40000100800 */
[----:B------:R-:W-:Y:S01]  /*28c90*/  STL [R1+0x5dc], R21 ;  /* 0x0005dc1501007387 */ /* 0x000fe20000100800 */
[----:B------:R-:W-:Y:S01]  /*28ca0*/  STL [R1+0x5b0], R22 ;  /* 0x0005b01601007387 */ /* 0x000fe20000100800 */
[----:B------:R-:W-:Y:S02]  /*28cb0*/  STL [R1+0x5d4], R23 ;  /* 0x0005d41701007387 */ /* 0x000fe40000100800 */
[----:B------:R-:W-:Y:S02]  /*28cc0*/  STL [R1+0xdc0], R5 ;  /* 0x000dc00501007387 */ /* 0x000fe40000100800 */
[----:B------:R-:W-:Y:S01]  /*28cd0*/  STL [R1+0x5cc], R12 ;  /* 0x0005cc0c01007387 */ /* 0x000fe20000100800 */
[----:B------:R-:W-:Y:S01]  /*28ce0*/  STL [R1+0x5a8], R13 ;  /* 0x0005a80d01007387 */ /* 0x000fe20000100800 */
[----:B------:R-:W-:Y:S02]  /*28cf0*/  STL [R1+0x5c4], R14 ;  /* 0x0005c40e01007387 */ /* 0x000fe40000100800 */
[----:B------:R-:W-:Y:S02]  /*28d00*/  STL [R1+0xdb8], R15 ;  /* 0x000db80f01007387 */ /* 0x000fe40000100800 */
[----:B------:R-:W-:Y:S01]  /*28d10*/  STL [R1+0x5bc], R8 ;  /* 0x0005bc0801007387 */ /* 0x000fe20000100800 */
[----:B------:R-:W-:Y:S01]  /*28d20*/  STL [R1+0xdb4], R9 ;  /* 0x000db40901007387 */ /* 0x000fe20000100800 */
[----:B------:R-:W-:Y:S01]  /*28d30*/  IADD3.X R24, R24, UR8, RZ, P6, !PT ;  /* 0x0000000818187c10 */ /* 0x000fe2000b7fe4ff */
[----:B------:R-:W-:Y:S01]  /*28d40*/  STL [R1+0x5b4], R10 ;  /* 0x0005b40a01007387 */ /* 0x000fe20000100800 */
[----:B------:R-:W-:Y:S01]  /*28d50*/  IADD3 R25, P6, R25, UR11, RZ ;  /* 0x0000000b19197c10 */ /* 0x000fe2000ffde0ff */
        /* <DEDUP_REMOVED lines=9> */
[----:B0-----:R-:W2:Y:S01]  /*28df0*/  LDL.LU R4, [R1+0xd88] ;  /* 0x000d880001047983 */ /* 0x001ea20000300800 */
[----:B------:R-:W-:Y:S01]  /*28e00*/  IADD3.X R3, R3, UR8, RZ, P3, !PT ;  /* 0x0000000803037c10 */ /* 0x000fe20009ffe4ff */
[----:B------:R-:W-:-:S04]  /*28e10*/  IADD3 R0, P3, R0, UR11, RZ ;  /* 0x0000000b00007c10 */ /* 0x000fc8000ff7e0ff */
[----:B------:R-:W-:Y:S04]  /*28e20*/  STL [R1+0x59c], R3 ;  /* 0x00059c0301007387 */ /* 0x000fe80000100800 */
[----:B--2---:R0:W-:Y:S01]  /*28e30*/  STL [R1+0xe94], R4 ;  /* 0x000e940401007387 */ /* 0x0041e20000100800 */
[----:B------:R-:W-:Y:S03]  /*28e40*/  STL [R1+0xd98], R0 ;  /* 0x000d980001007387 */ /* 0x000fe60000100800 */
[----:B0-----:R-:W2:Y:S01]  /*28e50*/  LDL.LU R4, [R1+0x594] ;  /* 0x0005940001047983 */ /* 0x001ea20000300800 */
[----:B------:R-:W-:-:S05]  /*28e60*/  IADD3.X R2, R2, UR8, RZ, P4, !PT ;  /* 0x0000000802027c10 */ /* 0x000fca000a7fe4ff */
[----:B------:R-:W-:Y:S04]  /*28e70*/  STL [R1+0x598], R2 ;  /* 0x0005980201007387 */ /* 0x000fe80000100800 */
        /* <DEDUP_REMOVED lines=30> */
[----:B--2---:R-:W-:-:S05]  /*29060*/  IADD3 R4, P4, R4, UR11, RZ ;  /* 0x0000000b04047c10 */ /* 0x004fca000ff9e0ff */
[----:B------:R0:W-:Y:S04]  /*29070*/  STL [R1+0xd90], R4 ;  /* 0x000d900401007387 */ /* 0x0001e80000100800 */
[----:B0-----:R-:W2:Y:S02]  /*29080*/  LDL.LU R4, [R1+0xe98] ;  /* 0x000e980001047983 */ /* 0x001ea40000300800 */
[----:B--2---:R-:W-:-:S05]  /*29090*/  IADD3.X R4, R4, UR8, RZ, P5, !PT ;  /* 0x0000000804047c10 */ /* 0x004fca000affe4ff */
[----:B------:R0:W-:Y:S04]  /*290a0*/  STL [R1+0x594], R4 ;  /* 0x0005940401007387 */ /* 0x0001e80000100800 */
[----:B0-----:R-:W2:Y:S01]  /*290b0*/  LDL.LU R4, [R1+0xe94] ;  /* 0x000e940001047983 */ /* 0x001ea20000300800 */
[----:B---3--:R-:W-:Y:S01]  /*290c0*/  IADD3.X R16, R16, UR8, RZ, P6, !PT ;  /* 0x0000000810107c10 */ /* 0x008fe2000b7fe4ff */
[----:B----4-:R-:W-:Y:S01]  /*290d0*/  IADD3 R17, P6, R17, UR11, RZ ;  /* 0x0000000b11117c10 */ /* 0x010fe2000ffde0ff */
        /* <DEDUP_REMOVED lines=18> */
[----:B------:R-:W-:-:S02]  /*29200*/  IADD3.X R28, R28, UR8, RZ, P6, !PT ;  /* 0x000000081c1c7c10 */ /* 0x000fc4000b7fe4ff */
[----:B--2---:R-:W-:-:S05]  /*29210*/  IADD3 R4, P5, R4, UR11, RZ ;  /* 0x0000000b04047c10 */ /* 0x004fca000ffbe0ff */
[----:B------:R0:W-:Y:S01]  /*29220*/  STL [R1+0xd88], R4 ;  /* 0x000d880401007387 */ /* 0x0001e20000100800 */
[----:B------:R-:W-:Y:S02]  /*29230*/  STL [R1+0x590], R16 ;  /* 0x0005901001007387 */ /* 0x000fe40000100800 */
[----:B------:R-:W-:Y:S02]  /*29240*/  STL [R1+0xd80], R17 ;  /* 0x000d801101007387 */ /* 0x000fe40000100800 */
[----:B------:R-:W-:Y:S01]  /*29250*/  STL [R1+0x58c], R18 ;  /* 0x00058c1201007387 */ /* 0x000fe20000100800 */
[----:B------:R-:W-:Y:S01]  /*29260*/  STL [R1+0xd78], R19 ;  /* 0x000d781301007387 */ /* 0x000fe20000100800 */
        /* <DEDUP_REMOVED lines=25> */
[----:B0-----:R-:W2:Y:S01]  /*29400*/  LDL.LU R4, [R1+0xd34] ;  /* 0x000d340001047983 */ /* 0x001ea20000300800 */
[----:B------:R-:W-:-:S02]  /*29410*/  IADD3 R3, P6, R3, UR11, RZ ;  /* 0x0000000b03037c10 */ /* 0x000fc4000ffde0ff */
[----:B------:R-:W-:-:S03]  /*29420*/  IADD3.X R0, R0, UR8, RZ, P1, !PT ;  /* 0x0000000800007c10 */ /* 0x000fc60008ffe4ff */
[----:B------:R-:W-:Y:S04]  /*29430*/  STL [R1+0xd20], R3 ;  /* 0x000d200301007387 */ /* 0x000fe80000100800 */
[----:B--2---:R0:W-:Y:S01]  /*29440*/  STL [R1+0xe8c], R4 ;  /* 0x000e8c0401007387 */ /* 0x0041e20000100800 */
[----:B------:R-:W-:Y:S03]  /*29450*/  STL [R1+0xd44], R0 ;  /* 0x000d440001007387 */ /* 0x000fe60000100800 */
[----:B0-----:R-:W2:Y:S01]  /*29460*/  LDL.LU R4, [R1+0xd10] ;  /* 0x000d100001047983 */ /* 0x001ea20000300800 */
[----:B------:R-:W-:-:S05]  /*29470*/  IADD3 R2, P1, R2, UR11, RZ ;  /* 0x0000000b02027c10 */ /* 0x000fca000ff3e0ff */
        /* <DEDUP_REMOVED lines=31> */
[----:B--2---:R-:W-:-:S05]  /*29670*/  IADD3.X R4, R4, UR8, RZ, P2, !PT ;  /* 0x0000000804047c10 */ /* 0x004fca00097fe4ff */
[----:B------:R0:W-:Y:S04]  /*29680*/  STL [R1+0xd3c], R4 ;  /* 0x000d3c0401007387 */ /* 0x0001e80000100800 */
[----:B0-----:R-:W2:Y:S02]  /*29690*/  LDL.LU R4, [R1+0xe90] ;  /* 0x000e900001047983 */ /* 0x001ea40000300800 */
[----:B--2---:R-:W-:-:S05]  /*296a0*/  IADD3 R4, P2, R4, UR11, RZ ;  /* 0x0000000b04047c10 */ /* 0x004fca000ff5e0ff */
[----:B------:R0:W-:Y:S04]  /*296b0*/  STL [R1+0xd10], R4 ;  /* 0x000d100401007387 */ /* 0x0001e80000100800 */
[----:B0-----:R-:W2:Y:S01]  /*296c0*/  LDL.LU R4, [R1+0xe8c] ;  /* 0x000e8c0001047983 */ /* 0x001ea20000300800 */
[----:B----4-:R-:W-:Y:S01]  /*296d0*/  IADD3.X R17, R17, UR8, RZ, P4, !PT ;  /* 0x0000000811117c10 */ /* 0x010fe2000a7fe4ff */
[----:B---3--:R-:W-:Y:S01]  /*296e0*/  IADD3 R18, P4, R18, UR11, RZ ;  /* 0x0000000b12127c10 */ /* 0x008fe2000ff9e0ff */
        /* <DEDUP_REMOVED lines=18> */
[----:B--2---:R-:W-:Y:S01]  /*29810*/  IADD3.X R4, R4, UR8, RZ, P3, !PT ;  /* 0x0000000804047c10 */ /* 0x004fe20009ffe4ff */
[----:B------:R-:W-:-:S04]  /*29820*/  IADD3 R16, P3, R16, UR11, RZ ;  /* 0x0000000b10107c10 */ /* 0x000fc8000ff7e0ff */
[----:B------:R0:W-:Y:S01]  /*29830*/  STL [R1+0xd34], R4 ;  /* 0x000d340401007387 */ /* 0x0001e20000100800 */
[----:B------:R-:W-:Y:S02]  /*29840*/  STL [R1+0xd08], R16 ;  /* 0x000d081001007387 */ /* 0x000fe40000100800 */
[----:B------:R-:W-:Y:S02]  /*29850*/  STL [R1+0xd2c], R17 ;  /* 0x000d2c1101007387 */ /* 0x000fe40000100800 */
[----:B------:R-:W-:Y:S01]  /*29860*/  STL [R1+0xd00], R18 ;  /* 0x000d001201007387 */ /* 0x000fe20000100800 */
[----:B------:R-:W-:Y:S01]  /*29870*/  STL [R1+0xd24], R19 ;  /* 0x000d241301007387 */ /* 0x000fe20000100800 */
        /* <DEDUP_REMOVED lines=1335> */
[----:B------:R-:W-:Y:S02]  /*2ebf0*/  IADD3.X R2, R2, UR8, RZ, P1, !PT ;  /* 0x0000000802027c10 */ /* 0x000fe40008ffe4ff */
[----:B--2---:R-:W-:Y:S01]  /*2ec00*/  IADD3.X R4, R4, UR8, RZ, P4, !PT ;  /* 0x0000000804047c10 */ /* 0x004fe2000a7fe4ff */
[----:B------:R-:W-:-:S04]  /*2ec10*/  IADD3 R5, P4, R5, UR11, RZ ;  /* 0x0000000b05057c10 */ /* 0x000fc8000ff9e0ff */
[----:B------:R0:W-:Y:S04]  /*2ec20*/  STL [R1+0x66c], R4 ;  /* 0x00066c0401007387 */ /* 0x0001e80000100800 */
[----:B0-----:R0:W5:Y:S01]  /*2ec30*/  LDL.LU R4, [R1+0xe18] ;  /* 0x000e180001047983 */ /* 0x0011620000300800 */
[----:B------:R1:W-:Y:S03]  /*2ec40*/  STL [R1+0x640], R5 ;  /* 0x0006400501007387 */ /* 0x0003e60000100800 */
[----:B-1----:R0:W5:Y:S01]  /*2ec50*/  LDL.LU R5, [R1+0xe14] ;  /* 0x000e140001057983 */ /* 0x0021620000300800 */
        /* <DEDUP_REMOVED lines=9> */
[----:B-1----:R-:W2:Y:S01]  /*2ecf0*/  LDL.LU R2, [R1+0xe00] ;  /* 0x000e000001027983 */ /* 0x002ea20000300800 */
[----:B------:R-:W-:-:S02]  /*2ed00*/  IADD3 R16, P1, R16, UR11, RZ ;  /* 0x0000000b10107c10 */ /* 0x000fc4000ff3e0ff */
[----:B------:R-:W-:Y:S01]  /*2ed10*/  IADD3.X R17, R17, UR8, RZ, P2, !PT ;  /* 0x0000000811117c10 */ /* 0x000fe200097fe4ff */
[----:B------:R-:W-:Y:S01]  /*2ed20*/  IADD3 R18, P2, R18, UR11, RZ ;  /* 0x0000000b12127c10 */ /* 0x000fe2000ff5e0ff */
[----:B------:R-:W-:Y:S01]  /*2ed30*/  IADD3.X R19, R19, UR8, RZ, P3, !PT ;  /* 0x0000000813137c10 */ /* 0x000fe20009ffe4ff */
[----:B------:R-:W-:Y:S01]  /*2ed40*/  IADD3 R20, P3, R20, UR11, RZ ;  /* 0x0000000b14147c10 */ /* 0x000fe2000ff7e0ff */
[----:B------:R-:W-:Y:S01]  /*2ed50*/  STL [R1+0x628], R16 ;  /* 0x0006281001007387 */ /* 0x000fe20000100800 */
[----:B------:R-:W-:Y:S01]  /*2ed60*/  IADD3.X R21, R21, UR8, RZ, P4, !PT ;  /* 0x0000000815157c10 */ /* 0x000fe2000a7fe4ff */
[----:B------:R-:W-:Y:S01]  /*2ed70*/  STL [R1+0x64c], R17 ;  /* 0x00064c1101007387 */ /* 0x000fe20000100800 */
        /* <DEDUP_REMOVED lines=24> */
[----:B------:R-:W-:Y:S01]  /*2ef00*/  IADD3.X R24, R24, UR8, RZ, P5, !PT ;  /* 0x0000000818187c10 */ /* 0x000fe2000affe4ff */
[----:B------:R-:W-:Y:S01]  /*2ef10*/  STL [R1+0x5f0], R10 ;  /* 0x0005f00a01007387 */ /* 0x000fe20000100800 */
[----:B------:R-:W-:Y:S01]  /*2ef20*/  IADD3.X R25, R25, UR8, RZ, P6, !PT ;  /* 0x0000000819197c10 */ /* 0x000fe2000b7fe4ff */
[----:B------:R-:W-:Y:S02]  /*2ef30*/  STL [R1+0x614], R11 ;  /* 0x0006140b01007387 */ /* 0x000fe40000100800 */
[----:B------:R-:W-:Y:S01]  /*2ef40*/  STL [R1+0x588], R6 ;  /* 0x0005880601007387 */ /* 0x000fe20000100800 */
[----:B------:R-:W-:Y:S01]  /*2ef50*/  STL [R1+0x60c], R7 ;  /* 0x00060c0701007387 */ /* 0x000fe20000100800 */
[----:B------:R-:W-:Y:S02]  /*2ef60*/  STL [R1+0x604], R24 ;  /* 0x0006041801007387 */ /* 0x000fe40000100800 */
[----:B------:R-:W-:Y:S01]  /*2ef70*/  STL [R1+0x5fc], R25 ;  /* 0x0005fc1901007387 */ /* 0x000fe20000100800 */
[----:B------:R-:W-:-:S02]  /*2ef80*/  IADD3.X R26, R26, UR8, RZ, P1, !PT ;  /* 0x000000081a1a7c10 */ /* 0x000fc40008ffe4ff */
[----:B------:R-:W-:Y:S02]  /*2ef90*/  IADD3.X R27, R27, UR8, RZ, P2, !PT ;  /* 0x000000081b1b7c10 */ /* 0x000fe400097fe4ff */
[----:B--2---:R-:W-:-:S05]  /*2efa0*/  IADD3.X R2, R2, UR8, RZ, P3, !PT ;  /* 0x0000000802027c10 */ /* 0x004fca0009ffe4ff */
[----:B------:R1:W-:Y:S01]  /*2efb0*/  STL [R1+0x584], R2 ;  /* 0x0005840201007387 */ /* 0x0003e20000100800 */
[----:B------:R0:W-:Y:S03]  /*2efc0*/  STL [R1+0x5f4], R26 ;  /* 0x0005f41a01007387 */ /* 0x0001e60000100800 */
[----:B-1----:R-:W1:Y:S01]  /*2efd0*/  S2R R2, SR_TID.X ;  /* 0x0000000000027919 */ /* 0x002e620000002100 */
[----:B------:R0:W-:Y:S02]  /*2efe0*/  STL [R1+0x5ec], R27 ;  /* 0x0005ec1b01007387 */ /* 0x0001e40000100800 */
[----:B-1----:R-:W-:-:S05]  /*2eff0*/  IMAD.SHL.U32 R2, R2, 0x2, RZ ;  /* 0x0000000202027824 */ /* 0x002fca00078e00ff */
[----:B------:R-:W-:Y:S01]  /*2f000*/  LOP3.LUT R2, R2, 0x7e, RZ, 0xc0, !PT ;  /* 0x0000007e02027812 */ /* 0x000fe200078ec0ff */
[----:B0-----:R-:W-:Y:S01]  /*2f010*/  @!P0 CALL.REL.NOINC `(.L_x_2) ;  /* 0x0000001000008944 */ /* 0x001fe20003c00000 */
[----:B------:R-:W-:Y:S05]  /*2f020*/  BRA `(.L_x_3) ;  /* 0xfffeabc000007947 */ /* 0x000fea000383ffff */
.L_x_2:
[----:B-----5:R-:W2:Y:S04]  /*2f030*/  LDL.LU R0, [R1+0x49c] ;  /* 0x00049c0001007983 */ /* 0x020ea80000300800 */
[----:B--2---:R0:W-:Y:S04]  /*2f040*/  STL [R1+0xe8c], R0 ;  /* 0x000e8c0001007387 */ /* 0x0041e80000100800 */
[----:B0-----:R-:W2:Y:S04]  /*2f050*/  LDL.LU R0, [R1+0x45c] ;  /* 0x00045c0001007983 */ /* 0x001ea80000300800 */
        /* <DEDUP_REMOVED lines=33> */
[----:B------:R-:W2:Y:S01]  /*2f270*/  LDL.LU R2, [R1+0x4ac] ;  /* 0x0004ac0001027983 */ /* 0x000ea20000300800 */
[----:B0-----:R-:W-:-:S03]  /*2f280*/  IMAD.MOV.U32 R0, RZ, RZ, R5 ;  /* 0x000000ffff007224 */ /* 0x001fc600078e0005 */
        /* <DEDUP_REMOVED lines=33> */
[----:B------:R-:W2:Y:S04]  /*2f4a0*/  LDL.LU R16, [R1+0x438] ;  /* 0x0004380001107983 */ /* 0x000ea80000300800 */
[----:B------:R-:W2:Y:S04]  /*2f4b0*/  LDL.LU R17, [R1+0x448] ;  /* 0x0004480001117983 */ /* 0x000ea80000300800 */
[----:B------:R-:W3:Y:S04]  /*2f4c0*/  LDL.LU R18, [R1+0x458] ;  /* 0x0004580001127983 */ /* 0x000ee80000300800 */
[----:B------:R-:W3:Y:S04]  /*2f4d0*/  LDL.LU R19, [R1+0x468] ;  /* 0x0004680001137983 */ /* 0x000ee80000300800 */
[----:B------:R-:W4:Y:S04]  /*2f4e0*/  LDL.LU R20, [R1+0x478] ;  /* 0x0004780001147983 */ /* 0x000f280000300800 */
[----:B------:R-:W4:Y:S04]  /*2f4f0*/  LDL.LU R21, [R1+0x488] ;  /* 0x0004880001157983 */ /* 0x000f280000300800 */
[----:B------:R-:W2:Y:S04]  /*2f500*/  LDL.LU R22, [R1+0x498] ;  /* 0x0004980001167983 */ /* 0x000ea80000300800 */
[----:B------:R-:W2:Y:S04]  /*2f510*/  LDL.LU R23, [R1+0x4a8] ;  /* 0x0004a80001177983 */ /* 0x000ea80000300800 */
[----:B------:R-:W2:Y:S04]  /*2f520*/  LDL.LU R12, [R1+0x434] ;  /* 0x00043400010c7983 */ /* 0x000ea80000300800 */
[----:B------:R-:W2:Y:S04]  /*2f530*/  LDL.LU R13, [R1+0x444] ;  /* 0x00044400010d7983 */ /* 0x000ea80000300800 */
[----:B------:R-:W2:Y:S04]  /*2f540*/  LDL.LU R14, [R1+0x454] ;  /* 0x00045400010e7983 */ /* 0x000ea80000300800 */
[----:B------:R-:W2:Y:S01]  /*2f550*/  LDL.LU R15, [R1+0x464] ;  /* 0x00046400010f7983 */ /* 0x000ea20000300800 */
[----:B0-----:R-:W-:-:S03]  /*2f560*/  IMAD.MOV.U32 R2, RZ, RZ, R4 ;  /* 0x000000ffff027224 */ /* 0x001fc600078e0004 */
        /* <DEDUP_REMOVED lines=11> */
[----:B------:R-:W-:-:S03]  /*2f620*/  F2FP.BF16.PACK_AB R0, R2, R0 ;  /* 0x000000000200723e */ /* 0x000fc600000010ff */
[----:B------:R-:W2:Y:S04]  /*2f630*/  LDL.LU R27, [R1+0x4a0] ;  /* 0x0004a000011b7983 */ /* 0x000ea80000300800 */
[----:B------:R0:W-:Y:S04]  /*2f640*/  STL [R1+0xe08], R29 ;  /* 0x000e081d01007387 */ /* 0x0001e80000100800 */
[----:B0-----:R-:W2:Y:S04]  /*2f650*/  LDL.LU R29, [R1+0x48c] ;  /* 0x00048c00011d7983 */ /* 0x001ea80000300800 */
[----:B------:R0:W-:Y:S04]  /*2f660*/  STL [R1+0xe04], R3 ;  /* 0x000e040301007387 */ /* 0x0001e80000100800 */
[----:B0-----:R-:W2:Y:S04]  /*2f670*/  LDL.LU R3, [R1+0x47c] ;  /* 0x00047c0001037983 */ /* 0x001ea80000300800 */
[----:B------:R0:W-:Y:S04]  /*2f680*/  STL [R1+0xe00], R28 ;  /* 0x000e001c01007387 */ /* 0x0001e80000100800 */
[----:B0-----:R-:W2:Y:S04]  /*2f690*/  LDL.LU R28, [R1+0x46c] ;  /* 0x00046c00011c7983 */ /* 0x001ea80000300800 */
[----:B------:R-:W2:Y:S04]  /*2f6a0*/  LDL.LU R2, [R1+0xf14] ;  /* 0x000f140001027983 */ /* 0x000ea80000300800 */
[----:B------:R0:W-:Y:S04]  /*2f6b0*/  STL [R1+0x9c], R0 ;  /* 0x00009c0001007387 */ /* 0x0001e80000100800 */
[----:B0-----:R-:W2:Y:S02]  /*2f6c0*/  LDL.LU R0, [R1+0xf10] ;  /* 0x000f100001007983 */ /* 0x001ea40000300800 */
[----:B--2---:R-:W-:-:S02]  /*2f6d0*/  F2FP.BF16.PACK_AB R0, R2, R0 ;  /* 0x000000000200723e */ /* 0x004fc400000010ff */
        /* <DEDUP_REMOVED lines=65> */
[----:B------:R0:W-:Y:S02]  /*2faf0*/  STL [R1+0x58], R28 ;  /* 0x0000581c01007387 */ /* 0x0001e40000100800 */
[----:B0-----:R-:W-:Y:S02]  /*2fb00*/  F2FP.BF16.PACK_AB R28, R3, R29 ;  /* 0x0000001d031c723e */ /* 0x001fe400000010ff */
[----:B------:R-:W-:-:S03]  /*2fb10*/  F2FP.BF16.PACK_AB R3, R16, R17 ;  /* 0x000000111003723e */ /* 0x000fc600000010ff */
[----:B------:R-:W-:Y:S01]  /*2fb20*/  STL [R1+0x54], R28 ;  /* 0x0000541c01007387 */ /* 0x000fe20000100800 */
[----:B--2---:R-:W-:Y:S02]  /*2fb30*/  F2FP.BF16.PACK_AB R0, R0, R2 ;  /* 0x000000020000723e */ /* 0x004fe400000010ff */
[----:B---3--:R-:W-:-:S03]  /*2fb40*/  F2FP.BF16.PACK_AB R2, R18, R19 ;  /* 0x000000131202723e */ /* 0x008fc600000010ff */
[----:B------:R4:W-:Y:S04]  /*2fb50*/  STL [R1+0x50], R0 ;  /* 0x0000500001007387 */ /* 0x0009e80000100800 */
[----:B------:R0:W-:Y:S01]  /*2fb60*/  STL [R1+0x4c], R3 ;  /* 0x00004c0301007387 */ /* 0x0001e20000100800 */
[----:B----4-:R-:W-:-:S03]  /*2fb70*/  F2FP.BF16.PACK_AB R0, R20, R21 ;  /* 0x000000151400723e */ /* 0x010fc600000010ff */
[----:B------:R1:W-:Y:S01]  /*2fb80*/  STL [R1+0x48], R2 ;  /* 0x0000480201007387 */ /* 0x0003e20000100800 */
[----:B0-----:R-:W-:-:S03]  /*2fb90*/  F2FP.BF16.PACK_AB R3, R22, R23 ;  /* 0x000000171603723e */ /* 0x001fc600000010ff */
[----:B------:R0:W-:Y:S04]  /*2fba0*/  STL [R1+0x44], R0 ;  /* 0x0000440001007387 */ /* 0x0001e80000100800 */
[----:B------:R2:W-:Y:S01]  /*2fbb0*/  STL [R1+0x40], R3 ;  /* 0x0000400301007387 */ /* 0x0005e20000100800 */
[----:B-1----:R-:W-:Y:S02]  /*2fbc0*/  F2FP.BF16.PACK_AB R2, R12, R13 ;  /* 0x0000000d0c02723e */ /* 0x002fe400000010ff */
[----:B0-----:R-:W-:-:S03]  /*2fbd0*/  F2FP.BF16.PACK_AB R0, R14, R15 ;  /* 0x0000000f0e00723e */ /* 0x001fc600000010ff */
[----:B------:R0:W-:Y:S01]  /*2fbe0*/  STL [R1+0x3c], R2 ;  /* 0x00003c0201007387 */ /* 0x0001e20000100800 */
[----:B--2---:R-:W-:-:S03]  /*2fbf0*/  F2FP.BF16.PACK_AB R3, R8, R9 ;  /* 0x000000090803723e */ /* 0x004fc600000010ff */
[----:B------:R1:W-:Y:S04]  /*2fc00*/  STL [R1+0x38], R0 ;  /* 0x0000380001007387 */ /* 0x0003e80000100800 */
[----:B------:R2:W-:Y:S01]  /*2fc10*/  STL [R1+0x34], R3 ;  /* 0x0000340301007387 */ /* 0x0005e20000100800 */
[----:B0-----:R-:W-:Y:S02]  /*2fc20*/  F2FP.BF16.PACK_AB R2, R10, R11 ;  /* 0x0000000b0a02723e */ /* 0x001fe400000010ff */
[----:B-1----:R-:W-:-:S03]  /*2fc30*/  F2FP.BF16.PACK_AB R0, R4, R5 ;  /* 0x000000050400723e */ /* 0x002fc600000010ff */
[----:B------:R0:W-:Y:S01]  /*2fc40*/  STL [R1+0x30], R2 ;  /* 0x0000300201007387 */ /* 0x0001e20000100800 */
[----:B--2---:R-:W-:-:S03]  /*2fc50*/  F2FP.BF16.PACK_AB R3, R6, R7 ;  /* 0x000000070603723e */ /* 0x004fc600000010ff */
[----:B------:R1:W-:Y:S04]  /*2fc60*/  STL [R1+0x2c], R0 ;  /* 0x00002c0001007387 */ /* 0x0003e80000100800 */
[----:B------:R-:W-:Y:S04]  /*2fc70*/  STL [R1+0x28], R3 ;  /* 0x0000280301007387 */ /* 0x000fe80000100800 */
[----:B------:R-:W2:Y:S01]  /*2fc80*/  LDL.LU R7, [R1+0x4c4] ;  /* 0x0004c40001077983 */ /* 0x000ea20000300800 */
[----:B0-----:R-:W-:Y:S02]  /*2fc90*/  F2FP.BF16.PACK_AB R2, R24, R25 ;  /* 0x000000191802723e */ /* 0x001fe400000010ff */
[----:B-1----:R-:W-:-:S03]  /*2fca0*/  F2FP.BF16.PACK_AB R0, R26, R27 ;  /* 0x0000001b1a00723e */ /* 0x002fc600000010ff */
[----:B------:R-:W-:Y:S04]  /*2fcb0*/  STL [R1+0x24], R2 ;  /* 0x0000240201007387 */ /* 0x000fe80000100800 */
[----:B--2---:R0:W-:Y:S04]  /*2fcc0*/  STL [R1+0xe4c], R7 ;  /* 0x000e4c0701007387 */ /* 0x0041e80000100800 */
[----:B------:R-:W-:Y:S04]  /*2fcd0*/  STL [R1+0x20], R0 ;  /* 0x0000200001007387 */ /* 0x000fe80000100800 */
        /* <DEDUP_REMOVED lines=15> */
[----:B------:R-:W3:Y:S04]  /*2fdd0*/  LDL.LU R6, [R1+0x4e4] ;  /* 0x0004e40001067983 */ /* 0x000ee80000300800 */
[----:B---3--:R0:W-:Y:S04]  /*2fde0*/  STL [R1+0xe48], R6 ;  /* 0x000e480601007387 */ /* 0x0081e80000100800 */
[----:B0-----:R-:W3:Y:S04]  /*2fdf0*/  LDL.LU R6, [R1+0x4b4] ;  /* 0x0004b40001067983 */ /* 0x001ee80000300800 */
        /* <DEDUP_REMOVED lines=15> */
[----:B0-----:R-:W2:Y:S04]  /*2fef0*/  LDL.LU R6, [R1+0x4bc] ;  /* 0x0004bc0001067983 */ /* 0x001ea80000300800 */
[----:B------:R-:W3:Y:S04]  /*2ff00*/  LDL.LU R5, [R1+0x504] ;  /* 0x0005040001057983 */ /* 0x000ee80000300800 */
[----:B---3--:R0:W-:Y:S04]  /*2ff10*/  STL [R1+0xe44], R5 ;  /* 0x000e440501007387 */ /* 0x0081e80000100800 */
[----:B0-----:R-:W3:Y:S04]  /*2ff20*/  LDL.LU R5, [R1+0x4d4] ;  /* 0x0004d40001057983 */ /* 0x001ee80000300800 */
[----:B------:R-:W4:Y:S04]  /*2ff30*/  LDL.LU R4, [R1+0x524] ;  /* 0x0005240001047983 */ /* 0x000f280000300800 */
[----:B----4-:R0:W-:Y:S04]  /*2ff40*/  STL [R1+0xe40], R4 ;  /* 0x000e400401007387 */ /* 0x0101e80000100800 */
[----:B0-----:R-:W4:Y:S04]  /*2ff50*/  LDL.LU R4, [R1+0x4f4] ;  /* 0x0004f40001047983 */ /* 0x001f280000300800 */
[----:B------:R-:W2:Y:S04]  /*2ff60*/  LDL.LU R11, [R1+0x4c0] ;  /* 0x0004c000010b7983 */ /* 0x000ea80000300800 */
[----:B--2---:R0:W-:Y:S04]  /*2ff70*/  STL [R1+0xe3c], R11 ;  /* 0x000e3c0b01007387 */ /* 0x0041e80000100800 */
[----:B0-----:R-:W2:Y:S04]  /*2ff80*/  LDL.LU R11, [R1+0x514] ;  /* 0x00051400010b7983 */ /* 0x001ea80000300800 */
        /* <DEDUP_REMOVED lines=33> */
[----:B------:R-:W2:Y:S01]  /*301a0*/  LDL.LU R29, [R1+0x534] ;  /* 0x00053400011d7983 */ /* 0x000ea20000300800 */
[----:B------:R-:W-:-:S03]  /*301b0*/  F2FP.BF16.PACK_AB R7, R6, R7 ;  /* 0x000000070607723e */ /* 0x000fc600000010ff */
[----:B--2---:R0:W-:Y:S04]  /*301c0*/  STL [R1+0xe0c], R29 ;  /* 0x000e0c1d01007387 */ /* 0x0041e80000100800 */
[----:B0-----:R-:W2:Y:S04]  /*301d0*/  LDL.LU R29, [R1+0x198] ;  /* 0x00019800011d7983 */ /* 0x001ea80000300800 */
        /* <DEDUP_REMOVED lines=41> */
[----:B------:R0:W-:Y:S04]  /*30470*/  STL [R1], R7 ;  /* 0x0000000701007387 */ /* 0x0001e80000100800 */
[----:B0-----:R-:W2:Y:S02]  /*30480*/  LDL.LU R7, [R1+0xe4c] ;  /* 0x000e4c0001077983 */ /* 0x001ea40000300800 */
[----:B--2---:R-:W-:-:S02]  /*30490*/  F2FP.BF16.PACK_AB R7, R6, R7 ;  /* 0x000000070607723e */ /* 0x004fc400000010ff */
[----:B------:R-:W3:Y:S02]  /*304a0*/  LDL.LU R6, [R1+0xe48] ;  /* 0x000e480001067983 */ /* 0x000ee40000300800 */
[----:B---3--:R-:W-:Y:S02]  /*304b0*/  F2FP.BF16.PACK_AB R6, R5, R6 ;  /* 0x000000060506723e */ /* 0x008fe400000010ff */
[----:B------:R-:W4:Y:S02]  /*304c0*/  LDL.LU R5, [R1+0xe44] ;  /* 0x000e440001057983 */ /* 0x000f240000300800 */
[----:B----4-:R-:W-:Y:S02]  /*304d0*/  F2FP.BF16.PACK_AB R5, R4, R5 ;  /* 0x000000050405723e */ /* 0x010fe400000010ff */
[----:B------:R-:W2:Y:S02]  /*304e0*/  LDL.LU R4, [R1+0xe40] ;  /* 0x000e400001047983 */ /* 0x000ea40000300800 */
[----:B--2---:R-:W-:-:S02]  /*304f0*/  F2FP.BF16.PACK_AB R4, R11, R4 ;  /* 0x000000040b04723e */ /* 0x004fc400000010ff */
[----:B------:R-:W2:Y:S02]  /*30500*/  LDL.LU R11, [R1+0xe3c] ;  /* 0x000e3c00010b7983 */ /* 0x000ea40000300800 */
[----:B--2---:R-:W-:Y:S02]  /*30510*/  F2FP.BF16.PACK_AB R11, R10, R11 ;  /* 0x0000000b0a0b723e */ /* 0x004fe400000010ff */
[----:B------:R-:W2:Y:S02]  /*30520*/  LDL.LU R10, [R1+0xe38] ;  /* 0x000e3800010a7983 */ /* 0x000ea40000300800 */
[----:B--2---:R-:W-:Y:S02]  /*30530*/  F2FP.BF16.PACK_AB R10, R9, R10 ;  /* 0x0000000a090a723e */ /* 0x004fe400000010ff */
        /* <DEDUP_REMOVED lines=20> */
[----:B------:R-:W2:Y:S01]  /*30680*/  LDL.LU R29, [R1+0xe0c] ;  /* 0x000e0c00011d7983 */ /* 0x000ea20000300800 */
[----:B------:R-:W-:Y:S02]  /*30690*/  F2FP.BF16.PACK_AB R22, R3, R22 ;  /* 0x000000160316723e */ /* 0x000fe400000010ff */
[----:B------:R-:W-:Y:S02]  /*306a0*/  F2FP.BF16.PACK_AB R21, R28, R21 ;  /* 0x000000151c15723e */ /* 0x000fe400000010ff */
[----:B--2---:R-:W-:Y:S02]  /*306b0*/  F2FP.BF16.PACK_AB R23, R29, R23 ;  /* 0x000000171d17723e */ /* 0x004fe400000010ff */
[----:B------:R-:W2:Y:S04]  /*306c0*/  LDL.LU R29, [R1+0xe08] ;  /* 0x000e0800011d7983 */ /* 0x000ea80000300800 */
[----:B------:R-:W3:Y:S04]  /*306d0*/  LDL.LU R3, [R1+0xe04] ;  /* 0x000e040001037983 */ /* 0x000ee80000300800 */
[----:B------:R-:W3:Y:S01]  /*306e0*/  LDL.LU R28, [R1+0xe00] ;  /* 0x000e0000011c7983 */ /* 0x000ee20000300800 */
[----:B------:R-:W-:-:S02]  /*306f0*/  F2FP.BF16.PACK_AB R26, R24, R26 ;  /* 0x0000001a181a723e */ /* 0x000fc400000010ff */
[----:B------:R-:W-:Y:S02]  /*30700*/  F2FP.BF16.PACK_AB R20, R0, R20 ;  /* 0x000000140014723e */ /* 0x000fe400000010ff */
[----:B------:R-:W-:Y:S02]  /*30710*/  F2FP.BF16.PACK_AB R27, R2, R27 ;  /* 0x0000001b021b723e */ /* 0x000fe400000010ff */
[----:B--2---:R-:W-:Y:S02]  /*30720*/  F2FP.BF16.PACK_AB R25, R25, R29 ;  /* 0x0000001d1919723e */ /* 0x004fe400000010ff */
[----:B---3--:R-:W-:Y:S02]  /*30730*/  F2FP.BF16.PACK_AB R24, R28, R3 ;  /* 0x000000031c18723e */ /* 0x008fe400000010ff */
.L_x_1:
[----:B------:R-:W2:Y:S04]  /*30740*/  LDL R2, [R1+0xde0] ;  /* 0x000de00001027983 */ /* 0x000ea80000100800 */
[----:B0-----:R-:W3:Y:S04]  /*30750*/  LDL.LU R0, [R1+0xddc] ;  /* 0x000ddc0001007983 */ /* 0x001ee80000300800 */
[----:B------:R-:W-:Y:S04]  /*30760*/  STL [R1+0xe70], R5 ;  /* 0x000e700501007387 */ /* 0x000fe80000100800 */
[----:B------:R-:W-:Y:S04]  /*30770*/  STL [R1+0xe6c], R6 ;  /* 0x000e6c0601007387 */ /* 0x000fe80000100800 */
[----:B------:R0:W-:Y:S04]  /*30780*/  STL [R1+0xe68], R7 ;  /* 0x000e680701007387 */ /* 0x0001e80000100800 */
[----:B------:R-:W1:Y:S04]  /*30790*/  S2R R28, SR_TID.X ;  /* 0x00000000001c7919 */ /* 0x000e680000002100 */
[----:B0-----:R-:W4:Y:S01]  /*307a0*/  LDL.LU R7, [R1+0x580] ;  /* 0x0005800001077983 */ /* 0x001f220000300800 */
[----:B-1----:R-:W-:Y:S01]  /*307b0*/  SHF.R.U32.HI R6, RZ, 0x4, R28 ;  /* 0x00000004ff067819 */ /* 0x002fe2000001161c */
[----:B------:R-:W-:-:S02]  /*307c0*/  IMAD.SHL.U32 R29, R28, 0x80, RZ ;  /* 0x000000801c1d7824 */ /* 0x000fc400078e00ff */
[----:B------:R-:W-:Y:S01]  /*307d0*/  IMAD.SHL.U32 R3, R28, 0x4, RZ ;  /* 0x000000041c037824 */ /* 0x000fe200078e00ff */
[----:B------:R-:W-:Y:S01]  /*307e0*/  SGXT.U32 R6, R6, 0x2 ;  /* 0x000000020606781a */ /* 0x000fe20000000000 */
[----:B------:R-:W-:Y:S01]  /*307f0*/  BAR.SYNC.DEFER_BLOCKING 0x0 ;  /* 0x0000000000007b1d */ /* 0x000fe20000010000 */
[----:B--2---:R-:W-:Y:S01]  /*30800*/  ISETP.GE.AND P0, PT, R2, c[0x0][0x178], PT ;  /* 0x00005e0002007a0c */ /* 0x004fe20003f06270 */
[C---:B------:R-:W-:Y:S01]  /*30810*/  IMAD.SHL.U32 R2, R28.reuse, 0x200, RZ ;  /* 0x000002001c027824 */ /* 0x040fe200078e00ff */
[----:B------:R-:W-:Y:S02]  /*30820*/  LOP3.LUT R28, R28, 0x1f, RZ, 0xc0, !PT ;  /* 0x0000001f1c1c7812 */ /* 0x000fe400078ec0ff */
[----:B---3--:R-:W-:Y:S02]  /*30830*/  LOP3.LUT R29, R0, 0xc00, R29, 0xf8, !PT ;  /* 0x00000c00001d7812 */ /* 0x008fe400078ef81d */
[----:B------:R-:W-:Y:S02]  /*30840*/  LOP3.LUT R2, R2, 0xc00, RZ, 0xc0, !PT ;  /* 0x00000c0002027812 */ /* 0x000fe400078ec0ff */
[----:B------:R-:W-:-:S02]  /*30850*/  LOP3.LUT R29, R29, 0x70, R3, 0x78, !PT ;  /* 0x000000701d1d7812 */ /* 0x000fc400078e7803 */
[C-C-:B----4-:R-:W-:Y:S02]  /*30860*/  LOP3.LUT R0, R7.reuse, 0x20, R6.reuse, 0xfe, !PT ;  /* 0x0000002007007812 */ /* 0x150fe400078efe06 */
[C---:B------:R-:W-:Y:S02]  /*30870*/  LOP3.LUT R5, R7.reuse, 0xc, R6, 0xfe, !PT ;  /* 0x0000000c07057812 */ /* 0x040fe400078efe06 */
[----:B------:R-:W-:Y:S01]  /*30880*/  ISETP.LT.AND P3, PT, R0, c[0x0][0x17c], !P0 ;  /* 0x00005f0000007a0c */ /* 0x000fe20004761270 */
[----:B------:R-:W-:Y:S01]  /*30890*/  IMAD R0, R28, 0x10, R2 ;  /* 0x000000101c007824 */ /* 0x000fe200078e0202 */
[C-C-:B------:R-:W-:Y:S02]  /*308a0*/  LOP3.LUT R2, R7.reuse, 0x8, R6.reuse, 0xfe, !PT ;  /* 0x0000000807027812 */ /* 0x140fe400078efe06 */
[C---:B------:R-:W-:Y:S02]  /*308b0*/  LOP3.LUT R3, R7.reuse, R6, RZ, 0xfc, !PT ;  /* 0x0000000607037212 */ /* 0x040fe400078efcff */
[C-C-:B------:R-:W-:Y:S01]  /*308c0*/  LOP3.LUT R28, R7.reuse, 0x4, R6.reuse, 0xfe, !PT ;  /* 0x00000004071c7812 */ /* 0x140fe200078efe06 */
[----:B------:R0:W-:Y:S04]  /*308d0*/  STL [R1+0xe4], R2 ;  /* 0x0000e40201007387 */ /* 0x0001e80000100800 */
[----:B------:R1:W-:Y:S01]  /*308e0*/  STL [R1+0xe8], R5 ;  /* 0x0000e80501007387 */ /* 0x0003e20000100800 */
[----:B0-----:R-:W-:-:S02]  /*308f0*/  LOP3.LUT R2, R7, 0x10, R6, 0xfe, !PT ;  /* 0x0000001007027812 */ /* 0x001fc400078efe06 */
[----:B-1----:R-:W-:-:S03]  /*30900*/  LOP3.LUT R5, R7, 0x14, R6, 0xfe, !PT ;  /* 0x0000001407057812 */ /* 0x002fc600078efe06 */
[----:B------:R0:W-:Y:S04]  /*30910*/  STL [R1+0xec], R2 ;  /* 0x0000ec0201007387 */ /* 0x0001e80000100800 */
[----:B------:R1:W-:Y:S01]  /*30920*/  STL [R1+0x110], R5 ;  /* 0x0001100501007387 */ /* 0x0003e20000100800 */
[C-C-:B0-----:R-:W-:Y:S02]  /*30930*/  LOP3.LUT R2, R7.reuse, 0x18, R6.reuse, 0xfe, !PT ;  /* 0x0000001807027812 */ /* 0x141fe400078efe06 */
        /* <DEDUP_REMOVED lines=218> */
[----:B------:R1:W-:Y:S04]  /*316e0*/  STL [R1+0x2d4], R5 ;  /* 0x0002d40501007387 */ /* 0x0003e80000100800 */
[----:B0-----:R-:W0:Y:S01]  /*316f0*/  S2R R2, SR_TID.X ;  /* 0x0000000000027919 */ /* 0x001e220000002100 */
[----:B-1----:R-:W-:-:S05]  /*31700*/  LOP3.LUT R5, R7, 0x1f0, R6, 0xfe, !PT ;  /* 0x000001f007057812 */ /* 0x002fca00078efe06 */
[----:B------:R1:W-:Y:S02]  /*31710*/  STL [R1+0x2d8], R5 ;  /* 0x0002d80501007387 */ /* 0x0003e40000100800 */
[C-C-:B-1----:R-:W-:Y:S02]  /*31720*/  LOP3.LUT R5, R7.reuse, 0x1f4, R6.reuse, 0xfe, !PT ;  /* 0x000001f407057812 */ /* 0x142fe400078efe06 */
[----:B------:R-:W-:Y:S02]  /*31730*/  LOP3.LUT R6, R7, 0x1f8, R6, 0xfe, !PT ;  /* 0x000001f807067812 */ /* 0x000fe400078efe06 */
[----:B0-----:R-:W-:Y:S01]  /*31740*/  LEA.HI R7, R2, R7, RZ, 0x1c ;  /* 0x0000000702077211 */ /* 0x001fe200078fe0ff */
[----:B------:R0:W-:Y:S04]  /*31750*/  STL [R1+0x2dc], R5 ;  /* 0x0002dc0501007387 */ /* 0x0001e80000100800 */
[----:B------:R-:W-:Y:S04]  /*31760*/  STS.128 [R29+UR5+0x80], R16 ;  /* 0x000080101d007988 */ /* 0x000fe80008000c05 */
[----:B0-----:R-:W2:Y:S04]  /*31770*/  LDL.LU R5, [R1+0xe70] ;  /* 0x000e700001057983 */ /* 0x001ea80000300800 */
[----:B------:R0:W-:Y:S04]  /*31780*/  STL [R1+0x2a4], R6 ;  /* 0x0002a40601007387 */ /* 0x0001e80000100800 */
[----:B0-----:R-:W2:Y:S04]  /*31790*/  LDL.LU R6, [R1+0xe6c] ;  /* 0x000e6c0001067983 */ /* 0x001ea80000300800 */
[----:B------:R0:W-:Y:S04]  /*317a0*/  STL [R1+0x184], R7 ;  /* 0x0001840701007387 */ /* 0x0001e80000100800 */
[----:B0-----:R-:W2:Y:S01]  /*317b0*/  LDL.LU R7, [R1+0xe68] ;  /* 0x000e680001077983 */ /* 0x001ea20000300800 */
[----:B------:R-:W-:-:S03]  /*317c0*/  LOP3.LUT R0, R0, 0x20, R2, 0x78, !PT ;  /* 0x0000002000007812 */ /* 0x000fc600078e7802 */
[----:B------:R-:W3:Y:S04]  /*317d0*/  LDL.LU R16, [R1+0x50] ;  /* 0x0000500001107983 */ /* 0x000ee80000300800 */
[----:B------:R-:W3:Y:S04]  /*317e0*/  LDL.LU R17, [R1+0x54] ;  /* 0x0000540001117983 */ /* 0x000ee80000300800 */
[----:B------:R-:W4:Y:S04]  /*317f0*/  LDL.LU R18, [R1+0x58] ;  /* 0x0000580001127983 */ /* 0x000f280000300800 */
[----:B------:R-:W4:Y:S04]  /*31800*/  LDL.LU R19, [R1+0x5c] ;  /* 0x00005c0001137983 */ /* 0x000f280000300800 */
[----:B------:R-:W0:Y:S04]  /*31810*/  S2R R0, SR_TID.X ;  /* 0x0000000000007919 */ /* 0x000e280000002100 */
[----:B------:R1:W-:Y:S04]  /*31820*/  STS.128 [R29+UR5], R24 ;  /* 0x000000181d007988 */ /* 0x0003e80008000c05 */
[----:B------:R-:W-:Y:S04]  /*31830*/  STS.128 [R29+UR5+0x100], R20 ;  /* 0x000100141d007988 */ /* 0x000fe80008000c05 */
[----:B------:R-:W-:Y:S01]  /*31840*/  STS.128 [R29+UR5+0x180], R12 ;  /* 0x0001800c1d007988 */ /* 0x000fe20008000c05 */
[----:B-1----:R-:W-:Y:S01]  /*31850*/  IMAD.SHL.U32 R27, R2, 0x200, RZ ;  /* 0x00000200021b7824 */ /* 0x002fe200078e00ff */
[----:B0-----:R-:W-:-:S04]  /*31860*/  LOP3.LUT R0, R0, 0x1f, RZ, 0xc0, !PT ;  /* 0x0000001f00007812 */ /* 0x001fc800078ec0ff */
[----:B------:R-:W-:-:S05]  /*31870*/  LOP3.LUT R27, R27, 0xc00, RZ, 0xc0, !PT ;  /* 0x00000c001b1b7812 */ /* 0x000fca00078ec0ff */
[----:B------:R-:W-:-:S05]  /*31880*/  IMAD R27, R0, 0x10, R27 ;  /* 0x00000010001b7824 */ /* 0x000fca00078e021b */
[----:B------:R-:W-:Y:S01]  /*31890*/  LOP3.LUT R27, R27, 0x20, R2, 0x78, !PT ;  /* 0x000000201b1b7812 */ /* 0x000fe200078e7802 */
[----:B------:R-:W-:Y:S06]  /*318a0*/  BAR.SYNC.DEFER_BLOCKING 0x0 ;  /* 0x0000000000007b1d */ /* 0x000fec0000010000 */
[----:B------:R-:W0:Y:S01]  /*318b0*/  LDS.128 R20, [R27] ;  /* 0x000000001b147984 */ /* 0x000e220000000c00 */
[----:B------:R-:W-:-:S03]  /*318c0*/  LOP3.LUT R0, R27, 0x40, RZ, 0x3c, !PT ;  /* 0x000000401b007812 */ /* 0x000fc600078e3cff */
[----:B----4-:R-:W-:Y:S04]  /*318d0*/  STL.64 [R1+0xe60], R18 ;  /* 0x000e601201007387 */ /* 0x010fe80000100a00 */
[----:B---3--:R1:W-:Y:S04]  /*318e0*/  STL.64 [R1+0xe58], R16 ;  /* 0x000e581001007387 */ /* 0x0083e80000100a00 */
[----:B-1----:R-:W3:Y:S04]  /*318f0*/  LDL.LU R16, [R1] ;  /* 0x0000000001107983 */ /* 0x002ee80000300800 */
[----:B------:R-:W3:Y:S04]  /*31900*/  LDL.LU R17, [R1+0x4] ;  /* 0x0000040001117983 */ /* 0x000ee80000300800 */
[----:B------:R-:W3:Y:S04]  /*31910*/  LDL.LU R18, [R1+0x8] ;  /* 0x0000080001127983 */ /* 0x000ee80000300800 */
[----:B------:R-:W3:Y:S04]  /*31920*/  LDL.LU R19, [R1+0xc] ;  /* 0x00000c0001137983 */ /* 0x000ee80000300800 */
[----:B------:R-:W4:Y:S04]  /*31930*/  LDL.LU R12, [R1+0x40] ;  /* 0x00004000010c7983 */ /* 0x000f280000300800 */
[----:B------:R-:W4:Y:S04]  /*31940*/  LDL.LU R13, [R1+0x44] ;  /* 0x00004400010d7983 */ /* 0x000f280000300800 */
[----:B------:R-:W4:Y:S04]  /*31950*/  LDL.LU R14, [R1+0x48] ;  /* 0x00004800010e7983 */ /* 0x000f280000300800 */
[----:B------:R-:W4:Y:S04]  /*31960*/  LDL.LU R15, [R1+0x4c] ;  /* 0x00004c00010f7983 */ /* 0x000f280000300800 */
[----:B------:R-:W-:Y:S04]  /*31970*/  STL [R1+0x1f4], R0 ;  /* 0x0001f40001007387 */ /* 0x000fe80000100800 */
[----:B0-----:R-:W-:Y:S04]  /*31980*/  STL.64 [R1+0xc0], R20 ;  /* 0x0000c01401007387 */ /* 0x001fe80000100a00 */
[----:B------:R-:W-:Y:S04]  /*31990*/  STL.64 [R1+0xc8], R22 ;  /* 0x0000c81601007387 */ /* 0x000fe80000100a00 */
[----:B------:R-:W0:Y:S04]  /*319a0*/  LDS.128 R20, [R27+0x200] ;  /* 0x000200001b147984 */ /* 0x000e280000000c00 */
[----:B0-----:R-:W-:Y:S04]  /*319b0*/  STL.64 [R1+0xb0], R20 ;  /* 0x0000b01401007387 */ /* 0x001fe80000100a00 */
[----:B------:R-:W-:Y:S04]  /*319c0*/  STL.64 [R1+0xb8], R22 ;  /* 0x0000b81601007387 */ /* 0x000fe80000100a00 */
[----:B------:R-:W0:Y:S04]  /*319d0*/  LDS.128 R20, [R0] ;  /* 0x0000000000147984 */ /* 0x000e280000000c00 */
[----:B0-----:R-:W-:Y:S04]  /*319e0*/  STL.64 [R1+0xa0], R20 ;  /* 0x0000a01401007387 */ /* 0x001fe80000100a00 */
[----:B------:R-:W-:Y:S04]  /*319f0*/  STL.64 [R1+0xa8], R22 ;  /* 0x0000a81601007387 */ /* 0x000fe80000100a00 */
[----:B------:R-:W0:Y:S04]  /*31a00*/  LDS.128 R20, [R0+0x200] ;  /* 0x0002000000147984 */ /* 0x000e280000000c00 */
[----:B------:R-:W-:Y:S06]  /*31a10*/  BAR.SYNC.DEFER_BLOCKING 0x0 ;  /* 0x0000000000007b1d */ /* 0x000fec0000010000 */
[----:B------:R-:W-:Y:S04]  /*31a20*/  STS.128 [R29+UR5], R8 ;  /* 0x000000081d007988 */ /* 0x000fe80008000c05 */
[----:B0-----:R-:W-:Y:S04]  /*31a30*/  STL.64 [R1+0xe28], R22 ;  /* 0x000e281601007387 */ /* 0x001fe80000100a00 */
[----:B------:R0:W-:Y:S04]  /*31a40*/  STL.64 [R1+0xe20], R20 ;  /* 0x000e201401007387 */ /* 0x0001e80000100a00 */
[----:B--2---:R1:W-:Y:S04]  /*31a50*/  STS.128 [R29+UR5+0x100], R4 ;  /* 0x000100041d007988 */ /* 0x0043e80008000c05 */
[----:B0-----:R-:W2:Y:S04]  /*31a60*/  LDL.LU R20, [R1+0x30] ;  /* 0x0000300001147983 */ /* 0x001ea80000300800 */
[----:B------:R-:W2:Y:S04]  /*31a70*/  LDL.LU R21, [R1+0x34] ;  /* 0x0000340001157983 */ /* 0x000ea80000300800 */
[----:B------:R-:W2:Y:S04]  /*31a80*/  LDL.LU R22, [R1+0x38] ;  /* 0x0000380001167983 */ /* 0x000ea80000300800 */
[----:B------:R-:W2:Y:S04]  /*31a90*/  LDL.LU R23, [R1+0x3c] ;  /* 0x00003c0001177983 */ /* 0x000ea80000300800 */
[----:B------:R-:W5:Y:S04]  /*31aa0*/  LDL.LU R8, [R1+0x20] ;  /* 0x0000200001087983 */ /* 0x000f680000300800 */
[----:B------:R-:W5:Y:S04]  /*31ab0*/  LDL.LU R9, [R1+0x24] ;  /* 0x0000240001097983 */ /* 0x000f680000300800 */
[----:B------:R-:W5:Y:S04]  /*31ac0*/  LDL.LU R10, [R1+0x28] ;  /* 0x00002800010a7983 */ /* 0x000f680000300800 */
[----:B------:R-:W5:Y:S04]  /*31ad0*/  LDL.LU R11, [R1+0x2c] ;  /* 0x00002c00010b7983 */ /* 0x000f680000300800 */
[----:B-1----:R-:W2:Y:S04]  /*31ae0*/  LDL.LU R4, [R1+0x10] ;  /* 0x0000100001047983 */ /* 0x002ea80000300800 */
[----:B------:R-:W2:Y:S04]  /*31af0*/  LDL.LU R5, [R1+0x14] ;  /* 0x0000140001057983 */ /* 0x000ea80000300800 */
[----:B------:R-:W2:Y:S04]  /*31b00*/  LDL.LU R6, [R1+0x18] ;  /* 0x0000180001067983 */ /* 0x000ea80000300800 */
[----:B------:R-:W2:Y:S04]  /*31b10*/  LDL.LU R7, [R1+0x1c] ;  /* 0x00001c0001077983 */ /* 0x000ea80000300800 */
[----:B---3--:R0:W-:Y:S04]  /*31b20*/  STS.128 [R29+UR5+0x80], R16 ;  /* 0x000080101d007988 */ /* 0x0081e80008000c05 */
[----:B0-----:R-:W3:Y:S04]  /*31b30*/  LDL.LU.64 R18, [R1+0xe60] ;  /* 0x000e600001127983 */ /* 0x001ee80000300a00 */
[----:B------:R-:W3:Y:S04]  /*31b40*/  LDL.LU.64 R16, [R1+0xe58] ;  /* 0x000e580001107983 */ /* 0x000ee80000300a00 */
[----:B--2---:R-:W-:Y:S04]  /*31b50*/  STS.128 [R29+UR5+0x180], R4 ;  /* 0x000180041d007988 */ /* 0x004fe80008000c05 */
[----:B------:R-:W-:Y:S06]  /*31b60*/  BAR.SYNC.DEFER_BLOCKING 0x0 ;  /* 0x0000000000007b1d */ /* 0x000fec0000010000 */
[----:B------:R-:W0:Y:S04]  /*31b70*/  LDS.128 R4, [R27] ;  /* 0x000000001b047984 */ /* 0x000e280000000c00 */
        /* <DEDUP_REMOVED lines=10> */
[----:B------:R1:W-:Y:S04]  /*31c20*/  STS.128 [R29+UR5+0x100], R20 ;  /* 0x000100141d007988 */ /* 0x0003e80008000c05 */
[----:B-----5:R2:W-:Y:S04]  /*31c30*/  STS.128 [R29+UR5], R8 ;  /* 0x000000081d007988 */ /* 0x0205e80008000c05 */
[----:B0-----:R-:W-:Y:S04]  /*31c40*/  STL.64 [R1], R4 ;  /* 0x0000000401007387 */ /* 0x001fe80000100a00 */
[----:B------:R-:W-:Y:S04]  /*31c50*/  STL.64 [R1+0x8], R6 ;  /* 0x0000080601007387 */ /* 0x000fe80000100a00 */
[----:B-1----:R-:W5:Y:S04]  /*31c60*/  LDL.LU R20, [R1+0x90] ;  /* 0x0000900001147983 */ /* 0x002f680000300800 */
[----:B------:R-:W5:Y:S04]  /*31c70*/  LDL.LU R21, [R1+0x94] ;  /* 0x0000940001157983 */ /* 0x000f680000300800 */
[----:B------:R-:W3:Y:S04]  /*31c80*/  LDL.LU R22, [R1+0x98] ;  /* 0x0000980001167983 */ /* 0x000ee80000300800 */
[----:B------:R-:W3:Y:S04]  /*31c90*/  LDL.LU R23, [R1+0x9c] ;  /* 0x00009c0001177983 */ /* 0x000ee80000300800 */
[----:B------:R-:W3:Y:S04]  /*31ca0*/  LDL.LU R2, [R1+0xde0] ;  /* 0x000de00001027983 */ /* 0x000ee80000300800 */
[----:B--2---:R-:W2:Y:S04]  /*31cb0*/  LDL.LU R11, [R1+0xe4] ;  /* 0x0000e400010b7983 */ /* 0x004ea80000300800 */
[----:B--2---:R0:W-:Y:S04]  /*31cc0*/  STL [R1+0xe40], R11 ;  /* 0x000e400b01007387 */ /* 0x0041e80000100800 */
[----:B------:R-:W2:Y:S04]  /*31cd0*/  LDL.LU R8, [R1+0x70] ;  /* 0x0000700001087983 */ /* 0x000ea80000300800 */
[----:B------:R-:W2:Y:S04]  /*31ce0*/  LDL.LU R9, [R1+0x74] ;  /* 0x0000740001097983 */ /* 0x000ea80000300800 */
[----:B------:R-:W2:Y:S04]  /*31cf0*/  LDL.LU R10, [R1+0x78] ;  /* 0x00007800010a7983 */ /* 0x000ea80000300800 */
[----:B0-----:R-:W2:Y:S04]  /*31d00*/  LDL.LU R11, [R1+0x7c] ;  /* 0x00007c00010b7983 */ /* 0x001ea80000300800 */
[----:B----4-:R-:W-:Y:S04]  /*31d10*/  STS.128 [R29+UR5+0x80], R12 ;  /* 0x0000800c1d007988 */ /* 0x010fe80008000c05 */
[----:B---3--:R-:W-:Y:S04]  /*31d20*/  STS.128 [R29+UR5+0x180], R16 ;  /* 0x000180101d007988 */ /* 0x008fe80008000c05 */
[----:B------:R-:W-:Y:S06]  /*31d30*/  BAR.SYNC.DEFER_BLOCKING 0x0 ;  /* 0x0000000000007b1d */ /* 0x000fec0000010000 */
[----:B------:R-:W0:Y:S04]  /*31d40*/  LDS.128 R12, [R27] ;  /* 0x000000001b0c7984 */ /* 0x000e280000000c00 */
[----:B------:R-:W1:Y:S04]  /*31d50*/  LDS.128 R24, [R27+0x200] ;  /* 0x000200001b187984 */ /* 0x000e680000000c00 */
[----:B------:R-:W3:Y:S04]  /*31d60*/  LDS.128 R16, [R0] ;  /* 0x0000000000107984 */ /* 0x000ee80000000c00 */
[----:B------:R-:W4:Y:S04]  /*31d70*/  LDS.128 R4, [R0+0x200] ;  /* 0x0002000000047984 */ /* 0x000f280000000c00 */
[----:B------:R-:W-:Y:S06]  /*31d80*/  BAR.SYNC.DEFER_BLOCKING 0x0 ;  /* 0x0000000000007b1d */ /* 0x000fec0000010000 */
[----:B--2---:R-:W-:Y:S04]  /*31d90*/  STL.64 [R1+0xe50], R10 ;  /* 0x000e500a01007387 */ /* 0x004fe80000100a00 */
[----:B------:R2:W-:Y:S04]  /*31da0*/  STL.64 [R1+0xe48], R8 ;  /* 0x000e480801007387 */ /* 0x0005e80000100a00 */
[----:B--2---:R-:W2:Y:S04]  /*31db0*/  LDL.LU R8, [R1+0x60] ;  /* 0x0000600001087983 */ /* 0x004ea80000300800 */
[----:B------:R-:W2:Y:S04]  /*31dc0*/  LDL.LU R9, [R1+0x64] ;  /* 0x0000640001097983 */ /* 0x000ea80000300800 */
[----:B------:R-:W2:Y:S04]  /*31dd0*/  LDL.LU R10, [R1+0x68] ;  /* 0x00006800010a7983 */ /* 0x000ea80000300800 */
[----:B------:R-:W2:Y:S04]  /*31de0*/  LDL.LU R11, [R1+0x6c] ;  /* 0x00006c00010b7983 */ /* 0x000ea80000300800 */
[----:B------:R-:W-:Y:S04]  /*31df0*/  STL.64 [R1+0xe38], R22 ;  /* 0x000e381601007387 */ /* 0x000fe80000100a00 */
[----:B-----5:R5:W-:Y:S04]  /*31e00*/  STL.64 [R1+0xe30], R20 ;  /* 0x000e301401007387 */ /* 0x020be80000100a00 */
[----:B-----5:R-:W5:Y:S04]  /*31e10*/  LDL.LU R20, [R1+0x80] ;  /* 0x0000800001147983 */ /* 0x020f680000300800 */
[----:B------:R-:W5:Y:S04]  /*31e20*/  LDL.LU R21, [R1+0x84] ;  /* 0x0000840001157983 */ /* 0x000f680000300800 */
[----:B------:R-:W5:Y:S04]  /*31e30*/  LDL.LU R22, [R1+0x88] ;  /* 0x0000880001167983 */ /* 0x000f680000300800 */
[----:B------:R-:W5:Y:S04]  /*31e40*/  LDL.LU R23, [R1+0x8c] ;  /* 0x00008c0001177983 */ /* 0x000f680000300800 */
[----:B0-----:R-:W-:Y:S04]  /*31e50*/  STL [R1+0xe0c], R12 ;  /* 0x000e0c0c01007387 */ /* 0x001fe80000100800 */
[----:B------:R-:W-:Y:S04]  /*31e60*/  STL [R1+0xe08], R13 ;  /* 0x000e080d01007387 */ /* 0x000fe80000100800 */
[----:B------:R-:W-:Y:S04]  /*31e70*/  STL [R1+0xe04], R14 ;  /* 0x000e040e01007387 */ /* 0x000fe80000100800 */
[----:B------:R0:W-:Y:S04]  /*31e80*/  STL [R1+0xe00], R15 ;  /* 0x000e000f01007387 */ /* 0x0001e80000100800 */
[----:B0-----:R-:W3:Y:S04]  /*31e90*/  LDL.LU R15, [R1+0xe8] ;  /* 0x0000e800010f7983 */ /* 0x001ee80000300800 */
[----:B------:R-:W3:Y:S04]  /*31ea0*/  LDL.LU R14, [R1+0xa0] ;  /* 0x0000a000010e7983 */ /* 0x000ee80000300800 */
[----:B-1----:R0:W-:Y:S04]  /*31eb0*/  STL [R1+0xe1c], R24 ;  /* 0x000e1c1801007387 */ /* 0x0021e80000100800 */
[----:B0-----:R-:W3:Y:S04]  /*31ec0*/  LDL.LU R24, [R1+0xc0] ;  /* 0x0000c00001187983 */ /* 0x001ee80000300800 */
[----:B------:R-:W-:Y:S04]  /*31ed0*/  STL [R1+0xe18], R25 ;  /* 0x000e181901007387 */ /* 0x000fe80000100800 */
[----:B------:R0:W-:Y:S04]  /*31ee0*/  STL [R1+0xe14], R26 ;  /* 0x000e141a01007387 */ /* 0x0001e80000100800 */
[----:B0-----:R-:W3:Y:S04]  /*31ef0*/  LDL.LU R26, [R1+0xb0] ;  /* 0x0000b000011a7983 */ /* 0x001ee80000300800 */
[----:B------:R-:W-:Y:S04]  /*31f00*/  STL [R1+0xe10], R27 ;  /* 0x000e101b01007387 */ /* 0x000fe80000100800 */
[----:B--2---:R0:W-:Y:S04]  /*31f10*/  STS.128 [R29+UR5], R8 ;  /* 0x000000081d007988 */ /* 0x0041e80008000c05 */
[----:B0-----:R-:W2:Y:S04]  /*31f20*/  LDL.LU.64 R10, [R1+0xe50] ;  /* 0x000e5000010a7983 */ /* 0x001ea80000300a00 */
[----:B------:R-:W2:Y:S04]  /*31f30*/  LDL.LU.64 R8, [R1+0xe48] ;  /* 0x000e480001087983 */ /* 0x000ea80000300a00 */
[----:B-----5:R-:W-:Y:S04]  /*31f40*/  STS.128 [R29+UR5+0x80], R20 ;  /* 0x000080141d007988 */ /* 0x020fe80008000c05 */
[----:B--2---:R0:W-:Y:S04]  /*31f50*/  STS.128 [R29+UR5+0x100], R8 ;  /* 0x000100081d007988 */ /* 0x0041e80008000c05 */
[----:B0-----:R-:W2:Y:S04]  /*31f60*/  LDL.LU R11, [R1+0xe40] ;  /* 0x000e4000010b7983 */ /* 0x001ea80000300800 */
[----:B------:R-:W5:Y:S04]  /*31f70*/  LDL.LU R27, [R1+0x110] ;  /* 0x00011000011b7983 */ /* 0x000f680000300800 */
[----:B------:R-:W2:Y:S04]  /*31f80*/  LDL.LU R25, [R1+0x11c] ;  /* 0x00011c0001197983 */ /* 0x000ea80000300800 */
[----:B------:R-:W2:Y:S04]  /*31f90*/  LDL.LU R12, [R1+0x114] ;  /* 0x00011400010c7983 */ /* 0x000ea80000300800 */
[----:B------:R-:W2:Y:S04]  /*31fa0*/  LDL.LU.64 R22, [R1+0xe38] ;  /* 0x000e380001167983 */ /* 0x000ea80000300a00 */
[----:B------:R-:W2:Y:S01]  /*31fb0*/  LDL.LU.64 R20, [R1+0xe30] ;  /* 0x000e300001147983 */ /* 0x000ea20000300a00 */
[----:B------:R-:W-:Y:S01]  /*31fc0*/  IMAD R2, R2, c[0x0][0x194], RZ ;  /* 0x0000650002027a24 */ /* 0x000fe200078e02ff */
[C---:B------:R-:W-:Y:S01]  /*31fd0*/  ISETP.LT.AND P5, PT, R3.reuse, c[0x0][0x17c], !P0 ;  /* 0x00005f0003007a0c */ /* 0x040fe200047a1270 */
[----:B------:R-:W-:Y:S01]  /*31fe0*/  IMAD R13, R3, c[0x0][0x198], RZ ;  /* 0x00006600030d7a24 */ /* 0x000fe200078e02ff */
[C---:B------:R-:W-:Y:S01]  /*31ff0*/  ISETP.LT.AND P4, PT, R28.reuse, c[0x0][0x17c], !P0 ;  /* 0x00005f001c007a0c */ /* 0x040fe20004781270 */
[----:B------:R-:W-:Y:S01]  /*32000*/  IMAD R3, R28, c[0x0][0x198], RZ ;  /* 0x000066001c037a24 */ /* 0x000fe200078e02ff */
[----:B------:R-:W-:-:S04]  /*32010*/  LEA R0, P2, R2, c[0x0][0x170], 0x1 ;  /* 0x00005c0002007a11 */ /* 0x000fc800078408ff */
[----:B------:R-:W-:Y:S02]  /*32020*/  LEA.HI.X.SX32 R2, R2, c[0x0][0x174], 0x1, P2 ;  /* 0x00005d0002027a11 */ /* 0x000fe400010f0eff */
[-C--:B------:R-:W-:Y:S02]  /*32030*/  LEA R28, P6, R13, R0.reuse, 0x1 ;  /* 0x000000000d1c7211 */ /* 0x080fe400078c08ff */
[----:B------:R-:W-:-:S04]  /*32040*/  LEA R8, P2, R3, R0, 0x1 ;  /* 0x0000000003087211 */ /* 0x000fc800078408ff */
[-C--:B------:R-:W-:Y:S01]  /*32050*/  LEA.HI.X.SX32 R9, R3, R2.reuse, 0x1, P2 ;  /* 0x0000000203097211 */ /* 0x080fe200010f0eff */
[C---:B---3--:R-:W-:Y:S01]  /*32060*/  IMAD R3, R15.reuse, c[0x0][0x198], RZ ;  /* 0x000066000f037a24 */ /* 0x048fe200078e02ff */
[----:B------:R-:W-:Y:S01]  /*32070*/  ISETP.LT.AND P2, PT, R15, c[0x0][0x17c], !P0 ;  /* 0x00005f000f007a0c */ /* 0x000fe20004741270 */
[----:B--2---:R0:W-:Y:S02]  /*32080*/  STS.128 [R29+UR5+0x180], R20 ;  /* 0x000180141d007988 */ /* 0x0041e40008000c05 */
[----:B0-----:R-:W-:Y:S02]  /*32090*/  LEA.HI.X.SX32 R29, R13, R2, 0x1, P6 ;  /* 0x000000020d1d7211 */ /* 0x001fe400030f0eff */
[----:B------:R-:W-:Y:S06]  /*320a0*/  BAR.SYNC.DEFER_BLOCKING 0x0 ;  /* 0x0000000000007b1d */ /* 0x000fec0000010000 */
[----:B------:R-:W2:Y:S04]  /*320b0*/  LDL.LU.64 R22, [R1+0xe28] ;  /* 0x000e280001167983 */ /* 0x000ea80000300a00 */
[----:B------:R-:W3:Y:S04]  /*320c0*/  LDL.LU.64 R20, [R1+0xe20] ;  /* 0x000e200001147983 */ /* 0x000ee80000300a00 */
[----:B------:R-:W2:Y:S04]  /*320d0*/  LDL.LU R15, [R1+0x120] ;  /* 0x00012000010f7983 */ /* 0x000ea80000300800 */
[----:B------:R0:W-:Y:S04]  /*320e0*/  @P5 STG.E.U16 [R28.64], R24 ;  /* 0x000000181c005986 */ /* 0x0001e8000c10150c */
[----:B------:R1:W-:Y:S04]  /*320f0*/  @P4 STG.E.U16 [R8.64], R14 ;  /* 0x0000000e08004986 */ /* 0x0003e8000c10150c */
[----:B0-----:R-:W2:Y:S04]  /*32100*/  LDL.LU R29, [R1+0x118] ;  /* 0x00011800011d7983 */ /* 0x001ea80000300800 */
[----:B-1----:R-:W2:Y:S01]  /*32110*/  LDL.LU R9, [R1+0xec] ;  /* 0x0000ec0001097983 */ /* 0x002ea20000300800 */
[C---:B------:R-:W-:Y:S01]  /*32120*/  ISETP.LT.AND P1, PT, R11.reuse, c[0x0][0x17c], !P0 ;  /* 0x00005f000b007a0c */ /* 0x040fe20004721270 */
[----:B------:R-:W-:-:S05]  /*32130*/  IMAD R11, R11, c[0x0][0x198], RZ ;  /* 0x000066000b0b7a24 */ /* 0x000fca00078e02ff */
[----:B------:R-:W-:-:S04]  /*32140*/  LEA R10, P6, R11, R0, 0x1 ;  /* 0x000000000b0a7211 */ /* 0x000fc800078c08ff */
[----:B------:R-:W-:Y:S02]  /*32150*/  LEA.HI.X.SX32 R11, R11, R2, 0x1, P6 ;  /* 0x000000020b0b7211 */ /* 0x000fe400030f0eff */
[----:B------:R-:W-:-:S03]  /*32160*/  LEA R8, P5, R3, R0, 0x1 ;  /* 0x0000000003087211 */ /* 0x000fc600078a08ff */
[----:B------:R0:W-:Y:S01]  /*32170*/  @P1 STG.E.U16 [R10.64], R26 ;  /* 0x0000001a0a001986 */ /* 0x0001e2000c10150c */
[----:B------:R-:W-:-:S03]  /*32180*/  PRMT R28, R24, 0x7632, R28 ;  /* 0x00007632181c7816 */ /* 0x000fc6000000001c */
[----:B------:R-:W4:Y:S01]  /*32190*/  LDL.LU R24, [R1+0xc4] ;  /* 0x0000c40001187983 */ /* 0x000f220000300800 */
[----:B------:R-:W-:Y:S02]  /*321a0*/  ISETP.LT.AND P1, PT, R25, c[0x0][0x17c], !P0 ;  /* 0x00005f0019007a0c */ /* 0x000fe40004721270 */
[C---:B--2---:R-:W-:Y:S01]  /*321b0*/  ISETP.LT.AND P4, PT, R9.reuse, c[0x0][0x17c], !P0 ;  /* 0x00005f0009007a0c */ /* 0x044fe20004781270 */
[----:B0-----:R-:W-:Y:S01]  /*321c0*/  IMAD R11, R9, c[0x0][0x198], RZ ;  /* 0x00006600090b7a24 */ /* 0x001fe200078e02ff */
[----:B------:R-:W-:Y:S01]  /*321d0*/  LEA.HI.X.SX32 R9, R3, R2, 0x1, P5 ;  /* 0x0000000203097211 */ /* 0x000fe200028f0eff */
[C---:B-----5:R-:W-:Y:S01]  /*321e0*/  IMAD R3, R27.reuse, c[0x0][0x198], RZ ;  /* 0x000066001b037a24 */ /* 0x060fe200078e02ff */
[----:B------:R-:W-:Y:S02]  /*321f0*/  ISETP.LT.AND P5, PT, R27, c[0x0][0x17c], !P0 ;  /* 0x00005f001b007a0c */ /* 0x000fe400047a1270 */
[C---:B------:R-:W-:Y:S01]  /*32200*/  LEA R10, P6, R11.reuse, R0, 0x1 ;  /* 0x000000000b0a7211 */ /* 0x040fe200078c08ff */
[----:B---3--:R0:W-:Y:S03]  /*32210*/  @P2 STG.E.U16 [R8.64], R20 ;  /* 0x0000001408002986 */ /* 0x0081e6000c10150c */
[----:B------:R-:W-:-:S02]  /*32220*/  LEA.HI.X.SX32 R11, R11, R2, 0x1, P6 ;  /* 0x000000020b0b7211 */ /* 0x000fc400030f0eff */
[----:B0-----:R-:W-:-:S04]  /*32230*/  LEA R8, P2, R3, R0, 0x1 ;  /* 0x0000000003087211 */ /* 0x001fc800078408ff */
[----:B------:R-:W-:Y:S01]  /*32240*/  LEA.HI.X.SX32 R9, R3, R2, 0x1, P2 ;  /* 0x0000000203097211 */ /* 0x000fe200010f0eff */
[C---:B------:R-:W-:Y:S01]  /*32250*/  IMAD R3, R12.reuse, c[0x0][0x198], RZ ;  /* 0x000066000c037a24 */ /* 0x040fe200078e02ff */
[----:B------:R-:W-:Y:S02]  /*32260*/  ISETP.LT.AND P2, PT, R12, c[0x0][0x17c], !P0 ;  /* 0x00005f000c007a0c */ /* 0x000fe40004741270 */
[----:B------:R-:W-:Y:S01]  /*32270*/  PRMT R20, R14, 0x7632, R20 ;  /* 0x000076320e147816 */ /* 0x000fe20000000014 */
[----:B------:R0:W-:Y:S01]  /*32280*/  @P4 STG.E.U16 [R10.64], R28 ;  /* 0x0000001c0a004986 */ /* 0x0001e2000c10150c */
[----:B------:R-:W-:-:S03]  /*32290*/  ISETP.LT.AND P6, PT, R29, c[0x0][0x17c], !P0 ;  /* 0x00005f001d007a0c */ /* 0x000fc600047c1270 */
[----:B------:R1:W-:Y:S04]  /*322a0*/  @P5 STG.E.U16 [R8.64], R20 ;  /* 0x0000001408005986 */ /* 0x0003e8000c10150c */
[----:B------:R-:W2:Y:S01]  /*322b0*/  LDL.LU R14, [R1+0x12c] ;  /* 0x00012c00010e7983 */ /* 0x000ea20000300800 */
[----:B0-----:R-:W-:-:S03]  /*322c0*/  LEA R10, P4, R3, R0, 0x1 ;  /* 0x00000000030a7211 */ /* 0x001fc600078808ff */
[----:B------:R-:W3:Y:S01]  /*322d0*/  LDL.LU R27, [R1+0x130] ;  /* 0x00013000011b7983 */ /* 0x000ee20000300800 */
[----:B-1----:R-:W-:Y:S01]  /*322e0*/  IMAD R9, R29, c[0x0][0x198], RZ ;  /* 0x000066001d097a24 */ /* 0x002fe200078e02ff */
[----:B------:R-:W-:Y:S01]  /*322f0*/  LEA.HI.X.SX32 R11, R3, R2, 0x1, P4 ;  /* 0x00000002030b7211 */ /* 0x000fe200020f0eff */
[----:B------:R-:W-:Y:S01]  /*32300*/  IMAD.MOV.U32 R29, RZ, RZ, c[0x0][0x198] ;  /* 0x00006600ff1d7624 */ /* 0x000fe200078e00ff */
[----:B------:R-:W-:Y:S01]  /*32310*/  PRMT R20, R26, 0x7632, R20 ;  /* 0x000076321a147816 */ /* 0x000fe20000000014 */
[----:B------:R-:W5:Y:S01]  /*32320*/  LDL.LU R25, [R1+0xa4] ;  /* 0x0000a40001197983 */ /* 0x000f620000300800 */
[----:B------:R-:W-:Y:S01]  /*32330*/  ISETP.LT.AND P5, PT, R15, c[0x0][0x17c], !P0 ;  /* 0x00005f000f007a0c */ /* 0x000fe200047a1270 */
[----:B------:R-:W-:Y:S02]  /*32340*/  IMAD R3, R29, 0x20, R13 ;  /* 0x000000201d037824 */ /* 0x000fe400078e020d */
[----:B------:R-:W2:Y:S01]  /*32350*/  LDL.LU R12, [R1+0xb4] ;  /* 0x0000b400010c7983 */ /* 0x000ea20000300800 */
[----:B------:R-:W-:-:S03]  /*32360*/  PRMT R28, R20, 0x7632, R28 ;  /* 0x00007632141c7816 */ /* 0x000fc6000000001c */
[----:B------:R-:W2:Y:S04]  /*32370*/  LDL.LU R26, [R1+0x134] ;  /* 0x00013400011a7983 */ /* 0x000ea80000300800 */
[----:B------:R-:W2:Y:S04]  /*32380*/  LDL.LU R15, [R1+0x138] ;  /* 0x00013800010f7983 */ /* 0x000ea80000300800 */
[----:B------:R-:W2:Y:S04]  /*32390*/  LDL R13, [R1+0x184] ;  /* 0x00018400010d7983 */ /* 0x000ea80000100800 */
[----:B------:R0:W-:Y:S04]  /*323a0*/  @P2 STG.E.U16 [R10.64], R20 ;  /* 0x000000140a002986 */ /* 0x0001e8000c10150c */
[----:B0-----:R-:W2:Y:S01]  /*323b0*/  LDL.LU R20, [R1+0x124] ;  /* 0x0001240001147983 */ /* 0x001ea20000300800 */
[----:B------:R-:W-:-:S02]  /*323c0*/  LEA R8, P4, R9, R0, 0x1 ;  /* 0x0000000009087211 */ /* 0x000fc400078808ff */
[----:B------:R-:W-:Y:S02]  /*323d0*/  LEA R10, P2, R3, R0, 0x1 ;  /* 0x00000000030a7211 */ /* 0x000fe400078408ff */
[-C--:B------:R-:W-:Y:S02]  /*323e0*/  LEA.HI.X.SX32 R9, R9, R2.reuse, 0x1, P4 ;  /* 0x0000000209097211 */ /* 0x080fe400020f0eff */
[----:B------:R-:W-:-:S03]  /*323f0*/  LEA.HI.X.SX32 R11, R3, R2, 0x1, P2 ;  /* 0x00000002030b7211 */ /* 0x000fc600010f0eff */
[----:B------:R0:W-:Y:S04]  /*32400*/  @P6 STG.E.U16 [R8.64], R28 ;  /* 0x0000001c08006986 */ /* 0x0001e8000c10150c */
[----:B----4-:R1:W-:Y:S01]  /*32410*/  @P3 STG.E.U16 [R10.64], R24 ;  /* 0x000000180a003986 */ /* 0x0103e2000c10150c */
[----:B--2---:R-:W-:Y:S01]  /*32420*/  ISETP.LT.AND P4, PT, R20, c[0x0][0x17c], !P0 ;  /* 0x00005f0014007a0c */ /* 0x004fe20004781270 */
[----:B------:R-:W-:Y:S02]  /*32430*/  IMAD R20, R29, 0x4, R3 ;  /* 0x000000041d147824 */ /* 0x000fe400078e0203 */
[----:B------:R-:W2:Y:S01]  /*32440*/  LDL.LU R3, [R1+0x128] ;  /* 0x0001280001037983 */ /* 0x000ea20000300800 */
[----:B------:R-:W-:-:S03]  /*32450*/  ISETP.LT.AND P3, PT, R14, c[0x0][0x17c], !P0 ;  /* 0x00005f000e007a0c */ /* 0x000fc60004761270 */
[----:B------:R-:W4:Y:S01]  /*32460*/  LDL.LU R14, [R1+0x13c] ;  /* 0x00013c00010e7983 */ /* 0x000f220000300800 */
[----:B0-----:R-:W-:-:S04]  /*32470*/  LEA R8, P6, R20, R0, 0x1 ;  /* 0x0000000014087211 */ /* 0x001fc800078c08ff */
[----:B------:R-:W-:-:S05]  /*32480*/  LEA.HI.X.SX32 R9, R20, R2, 0x1, P6 ;  /* 0x0000000214097211 */ /* 0x000fca00030f0eff */
[----:B-----5:R0:W-:Y:S01]  /*32490*/  @P1 STG.E.U16 [R8.64], R25 ;  /* 0x0000001908001986 */ /* 0x0201e2000c10150c */
[----:B------:R-:W-:Y:S02]  /*324a0*/  PRMT R28, R24, 0x7632, R28 ;  /* 0x00007632181c7816 */ /* 0x000fe4000000001c */
[----:B---3--:R-:W-:Y:S01]  /*324b0*/  ISETP.LT.AND P1, PT, R27, c[0x0][0x17c], !P0 ;  /* 0x00005f001b007a0c */ /* 0x008fe20004721270 */
[----:B-1----:R-:W3:Y:S01]  /*324c0*/  LDL.LU R24, [R1+0xc8] ;  /* 0x0000c80001187983 */ /* 0x002ee20000300800 */
[----:B--2---:R-:W-:Y:S01]  /*324d0*/  ISETP.LT.AND P2, PT, R3, c[0x0][0x17c], !P0 ;  /* 0x00005f0003007a0c */ /* 0x004fe20004741270 */
[----:B------:R-:W-:-:S04]  /*324e0*/  IMAD R3, R29, 0x4, R20 ;  /* 0x000000041d037824 */ /* 0x000fc800078e0214 */
[----:B------:R-:W-:Y:S01]  /*324f0*/  IMAD R20, R29, 0x4, R3 ;  /* 0x000000041d147824 */ /* 0x000fe200078e0203 */
[----:B------:R-:W-:-:S04]  /*32500*/  LEA R10, P6, R3, R0, 0x1 ;  /* 0x00000000030a7211 */ /* 0x000fc800078c08ff */
[----:B------:R-:W-:Y:S01]  /*32510*/  LEA.HI.X.SX32 R11, R3, R2, 0x1, P6 ;  /* 0x00000002030b7211 */ /* 0x000fe200030f0eff */
[----:B------:R-:W-:Y:S01]  /*32520*/  IMAD R3, R29, 0x4, R20 ;  /* 0x000000041d037824 */ /* 0x000fe200078e0214 */
[----:B0-----:R-:W-:-:S03]  /*32530*/  LEA R8, P6, R20, R0, 0x1 ;  /* 0x0000000014087211 */ /* 0x001fc600078c08ff */
[----:B------:R0:W-:Y:S01]  /*32540*/  @P5 STG.E.U16 [R10.64], R12 ;  /* 0x0000000c0a005986 */ /* 0x0001e2000c10150c */
[----:B------:R-:W-:Y:S01]  /*32550*/  LEA.HI.X.SX32 R9, R20, R2, 0x1, P6 ;  /* 0x0000000214097211 */ /* 0x000fe200030f0eff */
[----:B------:R-:W-:Y:S01]  /*32560*/  IMAD R20, R29, 0x4, R3 ;  /* 0x000000041d147824 */ /* 0x000fe200078e0203 */
[----:B0-----:R-:W-:-:S04]  /*32570*/  LEA R10, P6, R3, R0, 0x1 ;  /* 0x00000000030a7211 */ /* 0x001fc800078c08ff */
[----:B------:R-:W-:Y:S01]  /*32580*/  LEA.HI.X.SX32 R11, R3, R2, 0x1, P6 ;  /* 0x00000002030b7211 */ /* 0x000fe200030f0eff */
[----:B------:R0:W-:Y:S01]  /*32590*/  @P4 STG.E.U16 [R8.64], R21 ;  /* 0x0000001508004986 */ /* 0x0001e2000c10150c */
[----:B------:R-:W-:-:S03]  /*325a0*/  IMAD R3, R29, 0x4, R20 ;  /* 0x000000041d037824 */ /* 0x000fc600078e0214 */
[----:B------:R1:W-:Y:S01]  /*325b0*/  @P2 STG.E.U16 [R10.64], R28 ;  /* 0x0000001c0a002986 */ /* 0x0003e2000c10150c */
[C---:B0-----:R-:W-:Y:S02]  /*325c0*/  LEA R8, P6, R20.reuse, R0, 0x1 ;  /* 0x0000000014087211 */ /* 0x041fe400078c08ff */
[----:B-1----:R-:W-:Y:S02]  /*325d0*/  IADD3 R10, R13, 0x3c, RZ ;  /* 0x0000003c0d0a7810 */ /* 0x002fe40007ffe0ff */
[----:B------:R-:W-:Y:S02]  /*325e0*/  LEA.HI.X.SX32 R9, R20, R2, 0x1, P6 ;  /* 0x0000000214097211 */ /* 0x000fe400030f0eff */
[----:B------:R-:W-:Y:S01]  /*325f0*/  PRMT R11, R25, 0x7632, R11 ;  /* 0x00007632190b7816 */ /* 0x000fe2000000000b */
[C---:B------:R-:W-:Y:S01]  /*32600*/  IMAD R20, R10.reuse, c[0x0][0x198], RZ ;  /* 0x000066000a147a24 */ /* 0x040fe200078e02ff */
[----:B------:R-:W-:Y:S02]  /*32610*/  ISETP.LT.AND P2, PT, R10, c[0x0][0x17c], !P0 ;  /* 0x00005f000a007a0c */ /* 0x000fe40004741270 */
[----:B------:R-:W-:Y:S01]  /*32620*/  LEA R10, P6, R3, R0, 0x1 ;  /* 0x00000000030a7211 */ /* 0x000fe200078c08ff */
[----:B------:R0:W-:Y:S01]  /*32630*/  @P3 STG.E.U16 [R8.64], R11 ;  /* 0x0000000b08003986 */ /* 0x0001e2000c10150c */
[----:B------:R-:W-:-:S02]  /*32640*/  PRMT R21, R12, 0x7632, R21 ;  /* 0x000076320c157816 */ /* 0x000fc40000000015 */
[----:B------:R-:W-:Y:S02]  /*32650*/  ISETP.LT.AND P5, PT, R26, c[0x0][0x17c], !P0 ;  /* 0x00005f001a007a0c */ /* 0x000fe400047a1270 */
[----:B------:R-:W-:Y:S01]  /*32660*/  ISETP.LT.AND P4, PT, R15, c[0x0][0x17c], !P0 ;  /* 0x00005f000f007a0c */ /* 0x000fe20004781270 */
[----:B------:R-:W2:Y:S01]  /*32670*/  LDL.LU R26, [R1+0xa8] ;  /* 0x0000a800011a7983 */ /* 0x000ea20000300800 */
[----:B------:R-:W-:-:S03]  /*32680*/  PRMT R28, R21, 0x7632, R28 ;  /* 0x00007632151c7816 */ /* 0x000fc6000000001c */
[----:B------:R-:W5:Y:S01]  /*32690*/  LDL.LU R15, [R1+0xb8] ;  /* 0x0000b800010f7983 */ /* 0x000f620000300800 */
[----:B0-----:R-:W-:Y:S01]  /*326a0*/  LEA.HI.X.SX32 R11, R3, R2, 0x1, P6 ;  /* 0x00000002030b7211 */ /* 0x001fe200030f0eff */
[----:B------:R-:W-:Y:S01]  /*326b0*/  IMAD R3, R29, 0x8, R3 ;  /* 0x000000081d037824 */ /* 0x000fe200078e0203 */
[C---:B------:R-:W-:Y:S01]  /*326c0*/  LEA R8, P6, R20.reuse, R0, 0x1 ;  /* 0x0000000014087211 */ /* 0x040fe200078c08ff */
[----:B------:R-:W5:Y:S03]  /*326d0*/  LDL.LU R27, [R1+0x14c] ;  /* 0x00014c00011b7983 */ /* 0x000f660000300800 */
[----:B------:R-:W-:Y:S01]  /*326e0*/  LEA.HI.X.SX32 R9, R20, R2, 0x1, P6 ;  /* 0x0000000214097211 */ /* 0x000fe200030f0eff */
[----:B------:R0:W-:Y:S01]  /*326f0*/  @P1 STG.E.U16 [R10.64], R21 ;  /* 0x000000150a001986 */ /* 0x0001e2000c10150c */
[----:B----4-:R-:W-:-:S03]  /*32700*/  ISETP.LT.AND P3, PT, R14, c[0x0][0x17c], !P0 ;  /* 0x00005f000e007a0c */ /* 0x010fc60004761270 */
[----:B------:R-:W4:Y:S01]  /*32710*/  LDL.LU R25, [R1+0x150] ;  /* 0x0001500001197983 */ /* 0x000f220000300800 */
[----:B------:R-:W-:-:S03]  /*32720*/  IMAD R20, R29, 0x4, R3 ;  /* 0x000000041d147824 */ /* 0x000fc600078e0203 */
[----:B------:R-:W4:Y:S01]  /*32730*/  LDL.LU R14, [R1+0x154] ;  /* 0x00015400010e7983 */ /* 0x000f220000300800 */
[----:B0-----:R-:W-:-:S03]  /*32740*/  LEA R10, P1, R3, R0, 0x1 ;  /* 0x00000000030a7211 */ /* 0x001fc600078208ff */
[----:B------:R-:W4:Y:S01]  /*32750*/  LDL.LU R12, [R1+0x158] ;  /* 0x00015800010c7983 */ /* 0x000f220000300800 */
[----:B------:R-:W-:-:S03]  /*32760*/  LEA.HI.X.SX32 R11, R3, R2, 0x1, P1 ;  /* 0x00000002030b7211 */ /* 0x000fc600008f0eff */
[----:B------:R0:W-:Y:S04]  /*32770*/  @P2 STG.E.U16 [R8.64], R28 ;  /* 0x0000001c08002986 */ /* 0x0001e8000c10150c */
[----:B0-----:R-:W4:Y:S04]  /*32780*/  LDL.LU R28, [R1+0x148] ;  /* 0x00014800011c7983 */ /* 0x001f280000300800 */
[----:B------:R-:W4:Y:S04]  /*32790*/  LDL.LU R3, [R1+0x144] ;  /* 0x0001440001037983 */ /* 0x000f280000300800 */
[----:B------:R-:W5:Y:S01]  /*327a0*/  LDL.LU R9, [R1+0x140] ;  /* 0x0001400001097983 */ /* 0x000f620000300800 */
[----:B------:R-:W-:-:S03]  /*327b0*/  LEA R8, P6, R20, R0, 0x1 ;  /* 0x0000000014087211 */ /* 0x000fc600078c08ff */
[----:B---3--:R0:W-:Y:S01]  /*327c0*/  @P5 STG.E.U16 [R10.64], R24 ;  /* 0x000000180a005986 */ /* 0x0081e2000c10150c */
[----:B--2---:R-:W-:Y:S02]  /*327d0*/  PRMT R21, R26, 0x7632, R21 ;  /* 0x000076321a157816 */ /* 0x004fe40000000015 */
[----:B----4-:R-:W-:Y:S01]  /*327e0*/  ISETP.LT.AND P1, PT, R3, c[0x0][0x17c], !P0 ;  /* 0x00005f0003007a0c */ /* 0x010fe20004721270 */
[----:B------:R-:W-:Y:S01]  /*327f0*/  IMAD R3, R29, 0x4, R20 ;  /* 0x000000041d037824 */ /* 0x000fe200078e0214 */
[----:B-----5:R-:W-:Y:S02]  /*32800*/  ISETP.LT.AND P2, PT, R9, c[0x0][0x17c], !P0 ;  /* 0x00005f0009007a0c */ /* 0x020fe40004741270 */
        /* <DEDUP_REMOVED lines=9> */
[----:B------:R-:W-:-:S03]  /*328a0*/  ISETP.LT.AND P4, PT, R28, c[0x0][0x17c], !P0 ;  /* 0x00005f001c007a0c */ /* 0x000fc60004781270 */
[----:B------:R1:W-:Y:S01]  /*328b0*/  @P2 STG.E.U16 [R8.64], R22 ;  /* 0x0000001608002986 */ /* 0x0003e2000c10150c */
[----:B------:R-:W-:Y:S02]  /*328c0*/  PRMT R20, R24, 0x7632, R20 ;  /* 0x0000763218147816 */ /* 0x000fe40000000014 */
[----:B0-----:R-:W-:Y:S01]  /*328d0*/  LEA R10, P6, R3, R0, 0x1 ;  /* 0x00000000030a7211 */ /* 0x001fe200078c08ff */
[----:B-1----:R-:W-:-:S03]  /*328e0*/  IMAD R9, R29, 0x4, R3 ;  /* 0x000000041d097824 */ /* 0x002fc600078e0203 */
[----:B------:R-:W-:Y:S01]  /*328f0*/  LEA.HI.X.SX32 R11, R3, R2, 0x1, P6 ;  /* 0x00000002030b7211 */ /* 0x000fe200030f0eff */
[----:B------:R-:W-:Y:S01]  /*32900*/  IMAD R3, R29, 0x4, R9 ;  /* 0x000000041d037824 */ /* 0x000fe200078e0209 */
[----:B------:R-:W-:-:S03]  /*32910*/  LEA R8, P6, R9, R0, 0x1 ;  /* 0x0000000009087211 */ /* 0x000fc600078c08ff */
[----:B------:R0:W-:Y:S01]  /*32920*/  @P1 STG.E.U16 [R10.64], R20 ;  /* 0x000000140a001986 */ /* 0x0001e2000c10150c */
[----:B------:R-:W-:Y:S02]  /*32930*/  ISETP.LT.AND P3, PT, R25, c[0x0][0x17c], !P0 ;  /* 0x00005f0019007a0c */ /* 0x000fe40004761270 */
[----:B------:R-:W-:Y:S01]  /*32940*/  LEA.HI.X.SX32 R9, R9, R2, 0x1, P6 ;  /* 0x0000000209097211 */ /* 0x000fe200030f0eff */
[----:B------:R-:W2:Y:S01]  /*32950*/  LDL.LU R25, [R1+0xcc] ;  /* 0x0000cc0001197983 */ /* 0x000ea20000300800 */
[----:B------:R-:W-:-:S03]  /*32960*/  ISETP.LT.AND P2, PT, R14, c[0x0][0x17c], !P0 ;  /* 0x00005f000e007a0c */ /* 0x000fc60004741270 */
[----:B------:R-:W3:Y:S01]  /*32970*/  LDL.LU R24, [R1+0x164] ;  /* 0x0001640001187983 */ /* 0x000ee20000300800 */
[----:B0-----:R-:W-:-:S03]  /*32980*/  IMAD R20, R29, 0x4, R3 ;  /* 0x000000041d147824 */ /* 0x001fc600078e0203 */
[----:B------:R-:W4:Y:S01]  /*32990*/  LDL.LU R14, [R1+0xac] ;  /* 0x0000ac00010e7983 */ /* 0x000f220000300800 */
[----:B------:R-:W-:Y:S02]  /*329a0*/  ISETP.LT.AND P5, PT, R27, c[0x0][0x17c], !P0 ;  /* 0x00005f001b007a0c */ /* 0x000fe400047a1270 */
[----:B------:R-:W-:Y:S01]  /*329b0*/  LEA R10, P6, R3, R0, 0x1 ;  /* 0x00000000030a7211 */ /* 0x000fe200078c08ff */
[----:B------:R-:W5:Y:S01]  /*329c0*/  LDL.LU R28, [R1+0x168] ;  /* 0x00016800011c7983 */ /* 0x000f620000300800 */
[----:B------:R-:W-:-:S03]  /*329d0*/  ISETP.LT.AND P1, PT, R12, c[0x0][0x17c], !P0 ;  /* 0x00005f000c007a0c */ /* 0x000fc60004721270 */
[----:B------:R0:W-:Y:S01]  /*329e0*/  @P4 STG.E.U16 [R8.64], R21 ;  /* 0x0000001508004986 */ /* 0x0001e2000c10150c */
[----:B------:R-:W-:-:S03]  /*329f0*/  PRMT R22, R15, 0x7632, R22 ;  /* 0x000076320f167816 */ /* 0x000fc60000000016 */
[----:B------:R-:W4:Y:S01]  /*32a00*/  LDL.LU R27, [R1+0x16c] ;  /* 0x00016c00011b7983 */ /* 0x000f220000300800 */
[----:B------:R-:W-:-:S03]  /*32a10*/  LEA.HI.X.SX32 R11, R3, R2, 0x1, P6 ;  /* 0x00000002030b7211 */ /* 0x000fc600030f0eff */
[----:B------:R-:W4:Y:S01]  /*32a20*/  LDL.LU R12, [R1+0xbc] ;  /* 0x0000bc00010c7983 */ /* 0x000f220000300800 */
[----:B0-----:R-:W-:-:S03]  /*32a30*/  LEA R8, P4, R20, R0, 0x1 ;  /* 0x0000000014087211 */ /* 0x001fc600078808ff */
[----:B------:R-:W4:Y:S01]  /*32a40*/  LDL.LU R15, [R1+0x170] ;  /* 0x00017000010f7983 */ /* 0x000f220000300800 */
[----:B------:R-:W-:Y:S01]  /*32a50*/  IMAD R3, R29, 0x4, R20 ;  /* 0x000000041d037824 */ /* 0x000fe200078e0214 */
[----:B------:R-:W-:Y:S02]  /*32a60*/  LEA.HI.X.SX32 R9, R20, R2, 0x1, P4 ;  /* 0x0000000214097211 */ /* 0x000fe400020f0eff */
[----:B------:R-:W4:Y:S04]  /*32a70*/  LDL.LU R26, [R1+0x174] ;  /* 0x00017400011a7983 */ /* 0x000f280000300800 */
[----:B------:R-:W4:Y:S04]  /*32a80*/  LDL.LU R21, [R1+0x160] ;  /* 0x0001600001157983 */ /* 0x000f280000300800 */
[----:B------:R-:W4:Y:S04]  /*32a90*/  LDL.LU R20, [R1+0x15c] ;  /* 0x00015c0001147983 */ /* 0x000f280000300800 */
[----:B------:R0:W-:Y:S02]  /*32aa0*/  @P5 STG.E.U16 [R10.64], R22 ;  /* 0x000000160a005986 */ /* 0x0001e4000c10150c */
[----:B0-----:R-:W-:-:S02]  /*32ab0*/  PRMT R22, R22, 0x7632, R22 ;  /* 0x0000763216167816 */ /* 0x001fc40000000016 */
[----:B------:R-:W-:-:S03]  /*32ac0*/  LEA R10, P4, R3, R0, 0x1 ;  /* 0x00000000030a7211 */ /* 0x000fc600078808ff */
[----:B------:R0:W-:Y:S01]  /*32ad0*/  @P3 STG.E.U16 [R8.64], R22 ;  /* 0x0000001608003986 */ /* 0x0001e2000c10150c */
[----:B------:R-:W-:-:S05]  /*32ae0*/  LEA.HI.X.SX32 R11, R3, R2, 0x1, P4 ;  /* 0x00000002030b7211 */ /* 0x000fca00020f0eff */
[----:B--2---:R1:W-:Y:S01]  /*32af0*/  @P2 STG.E.U16 [R10.64], R25 ;  /* 0x000000190a002986 */ /* 0x0043e2000c10150c */
[----:B---3--:R-:W-:-:S03]  /*32b00*/  ISETP.LT.AND P2, PT, R24, c[0x0][0x17c], !P0 ;  /* 0x00005f0018007a0c */ /* 0x008fc60004741270 */
[----:B------:R-:W2:Y:S01]  /*32b10*/  LDL.LU R24, [R1+0x178] ;  /* 0x0001780001187983 */ /* 0x000ea20000300800 */
[----:B----4-:R-:W-:Y:S01]  /*32b20*/  ISETP.LT.AND P5, PT, R20, c[0x0][0x17c], !P0 ;  /* 0x00005f0014007a0c */ /* 0x010fe200047a1270 */
[----:B------:R-:W-:-:S04]  /*32b30*/  IMAD R20, R29, 0x4, R3 ;  /* 0x000000041d147824 */ /* 0x000fc800078e0203 */
[----:B------:R-:W-:Y:S01]  /*32b40*/  IMAD R3, R29, 0x4, R20 ;  /* 0x000000041d037824 */ /* 0x000fe200078e0214 */
[----:B0-----:R-:W-:-:S04]  /*32b50*/  LEA R8, P3, R20, R0, 0x1 ;  /* 0x0000000014087211 */ /* 0x001fc800078608ff */
[----:B------:R-:W-:Y:S02]  /*32b60*/  LEA.HI.X.SX32 R9, R20, R2, 0x1, P3 ;  /* 0x0000000214097211 */ /* 0x000fe400018f0eff */
[----:B-1----:R-:W-:-:S04]  /*32b70*/  LEA R10, P3, R3, R0, 0x1 ;  /* 0x00000000030a7211 */ /* 0x002fc800078608ff */
[----:B------:R-:W-:Y:S01]  /*32b80*/  LEA.HI.X.SX32 R11, R3, R2, 0x1, P3 ;  /* 0x00000002030b7211 */ /* 0x000fe200018f0eff */
[----:B------:R-:W-:Y:S04]  /*32b90*/  @P1 STG.E.U16 [R8.64], R14 ;  /* 0x0000000e08001986 */ /* 0x000fe8000c10150c */
[----:B------:R0:W-:Y:S01]  /*32ba0*/  @P5 STG.E.U16 [R10.64], R12 ;  /* 0x0000000c0a005986 */ /* 0x0001e2000c10150c */
[----:B------:R-:W-:-:S03]  /*32bb0*/  ISETP.LT.AND P5, PT, R15, c[0x0][0x17c], !P0 ;  /* 0x00005f000f007a0c */ /* 0x000fc600047a1270 */
[----:B------:R-:W3:Y:S01]  /*32bc0*/  LDL.LU R15, [R1+0x17c] ;  /* 0x00017c00010f7983 */ /* 0x000ee20000300800 */
[----:B------:R-:W-:Y:S01]  /*32bd0*/  IMAD R22, R29, 0x4, R3 ;  /* 0x000000041d167824 */ /* 0x000fe200078e0203 */
[----:B------:R-:W-:-:S03]  /*32be0*/  ISETP.LT.AND P4, PT, R21, c[0x0][0x17c], !P0 ;  /* 0x00005f0015007a0c */ /* 0x000fc60004781270 */
[----:B------:R-:W-:Y:S01]  /*32bf0*/  IMAD R3, R29, 0x4, R22 ;  /* 0x000000041d037824 */ /* 0x000fe200078e0216 */
[----:B------:R-:W-:-:S04]  /*32c00*/  LEA R20, P6, R22, R0, 0x1 ;  /* 0x0000000016147211 */ /* 0x000fc800078c08ff */
[----:B------:R-:W-:Y:S01]  /*32c10*/  LEA.HI.X.SX32 R21, R22, R2, 0x1, P6 ;  /* 0x0000000216157211 */ /* 0x000fe200030f0eff */
[----:B0-----:R-:W-:Y:S01]  /*32c20*/  IMAD R11, R29, 0x4, R3 ;  /* 0x000000041d0b7824 */ /* 0x001fe200078e0203 */
[C---:B------:R-:W-:Y:S02]  /*32c30*/  LEA R8, P6, R3.reuse, R0, 0x1 ;  /* 0x0000000003087211 */ /* 0x040fe400078c08ff */
[----:B-----5:R-:W-:Y:S01]  /*32c40*/  ISETP.LT.AND P3, PT, R28, c[0x0][0x17c], !P0 ;  /* 0x00005f001c007a0c */ /* 0x020fe20004761270 */
[----:B------:R0:W-:Y:S01]  /*32c50*/  @P4 STG.E.U16 [R20.64], R23 ;  /* 0x0000001714004986 */ /* 0x0001e2000c10150c */
[----:B------:R-:W-:Y:S01]  /*32c60*/  LEA.HI.X.SX32 R9, R3, R2, 0x1, P6 ;  /* 0x0000000203097211 */ /* 0x000fe200030f0eff */
[----:B------:R-:W-:Y:S01]  /*32c70*/  IMAD R3, R29, 0x4, R11 ;  /* 0x000000041d037824 */ /* 0x000fe200078e020b */
[----:B------:R-:W-:Y:S02]  /*32c80*/  LEA R10, P6, R11, R0, 0x1 ;  /* 0x000000000b0a7211 */ /* 0x000fe400078c08ff */
[----:B------:R-:W-:-:S02]  /*32c90*/  ISETP.LT.AND P1, PT, R27, c[0x0][0x17c], !P0 ;  /* 0x00005f001b007a0c */ /* 0x000fc40004721270 */
[----:B0-----:R-:W-:Y:S02]  /*32ca0*/  PRMT R21, R25, 0x7632, R21 ;  /* 0x0000763219157816 */ /* 0x001fe40000000015 */
[----:B------:R-:W-:Y:S02]  /*32cb0*/  IADD3 R20, R13, 0x7c, RZ ;  /* 0x0000007c0d147810 */ /* 0x000fe40007ffe0ff */
[----:B------:R-:W-:Y:S01]  /*32cc0*/  PRMT R22, R14, 0x7632, R22 ;  /* 0x000076320e167816 */ /* 0x000fe20000000016 */
[----:B------:R0:W-:Y:S01]  /*32cd0*/  @P2 STG.E.U16 [R8.64], R21 ;  /* 0x0000001508002986 */ /* 0x0001e2000c10150c */
[----:B------:R-:W-:Y:S02]  /*32ce0*/  LEA.HI.X.SX32 R11, R11, R2, 0x1, P6 ;  /* 0x000000020b0b7211 */ /* 0x000fe400030f0eff */
[C---:B------:R-:W-:Y:S01]  /*32cf0*/  ISETP.LT.AND P2, PT, R20.reuse, c[0x0][0x17c], !P0 ;  /* 0x00005f0014007a0c */ /* 0x040fe20004741270 */
[----:B------:R-:W-:Y:S01]  /*32d00*/  IMAD R20, R20, c[0x0][0x198], RZ ;  /* 0x0000660014147a24 */ /* 0x000fe200078e02ff */
[----:B------:R-:W-:Y:S01]  /*32d10*/  ISETP.LT.AND P4, PT, R26, c[0x0][0x17c], !P0 ;  /* 0x00005f001a007a0c */ /* 0x000fe20004781270 */
[----:B------:R1:W-:Y:S04]  /*32d20*/  @P3 STG.E.U16 [R10.64], R22 ;  /* 0x000000160a003986 */ /* 0x0003e8000c10150c */
[----:B------:R-:W4:Y:S01]  /*32d30*/  LDL.LU R14, [R1+0x188] ;  /* 0x00018800010e7983 */ /* 0x000f220000300800 */
[----:B0-----:R-:W-:-:S02]  /*32d40*/  LEA R8, P6, R3, R0, 0x1 ;  /* 0x0000000003087211 */ /* 0x001fc400078c08ff */
[----:B------:R-:W-:Y:S01]  /*32d50*/  PRMT R21, R12, 0x7632, R21 ;  /* 0x000076320c157816 */ /* 0x000fe20000000015 */
[----:B------:R-:W5:Y:S01]  /*32d60*/  LDL.LU R26, [R1+0xf0] ;  /* 0x0000f000011a7983 */ /* 0x000f620000300800 */
[----:B------:R-:W-:Y:S01]  /*32d70*/  LEA.HI.X.SX32 R9, R3, R2, 0x1, P6 ;  /* 0x0000000203097211 */ /* 0x000fe200030f0eff */
[----:B------:R-:W-:Y:S01]  /*32d80*/  IMAD R3, R29, 0x8, R3 ;  /* 0x000000081d037824 */ /* 0x000fe200078e0203 */
[C---:B-1----:R-:W-:Y:S01]  /*32d90*/  LEA R10, P6, R20.reuse, R0, 0x1 ;  /* 0x00000000140a7211 */ /* 0x042fe200078c08ff */
[----:B------:R-:W4:Y:S03]  /*32da0*/  LDL.LU R27, [R1+0xd0] ;  /* 0x0000d000011b7983 */ /* 0x000f260000300800 */
[----:B------:R-:W-:Y:S01]  /*32db0*/  LEA.HI.X.SX32 R11, R20, R2, 0x1, P6 ;  /* 0x00000002140b7211 */ /* 0x000fe200030f0eff */
[----:B------:R-:W4:Y:S01]  /*32dc0*/  LDL.LU R25, [R1+0x100] ;  /* 0x0001000001197983 */ /* 0x000f220000300800 */
[----:B------:R-:W-:-:S03]  /*32dd0*/  LEA R20, P6, R3, R0, 0x1 ;  /* 0x0000000003147211 */ /* 0x000fc600078c08ff */
[----:B------:R-:W4:Y:S04]  /*32de0*/  LDL.LU R28, [R1+0x190] ;  /* 0x00019000011c7983 */ /* 0x000f280000300800 */
[----:B------:R0:W-:Y:S02]  /*32df0*/  @P1 STG.E.U16 [R8.64], R21 ;  /* 0x0000001508001986 */ /* 0x0001e4000c10150c */
[----:B0-----:R-:W-:Y:S01]  /*32e00*/  IMAD R8, R29, 0x4, R3 ;  /* 0x000000041d087824 */ /* 0x001fe200078e0203 */
[----:B------:R-:W-:Y:S02]  /*32e10*/  LEA.HI.X.SX32 R21, R3, R2, 0x1, P6 ;  /* 0x0000000203157211 */ /* 0x000fe400030f0eff */
[----:B--2---:R-:W-:Y:S02]  /*32e20*/  ISETP.LT.AND P3, PT, R24, c[0x0][0x17c], !P0 ;  /* 0x00005f0018007a0c */ /* 0x004fe40004761270 */
[----:B------:R-:W2:Y:S04]  /*32e30*/  LDL.LU R24, [R1] ;  /* 0x0000000001187983 */ /* 0x000ea80000300800 */
[----:B------:R-:W2:Y:S01]  /*32e40*/  LDL.LU R12, [R1+0x194] ;  /* 0x00019400010c7983 */ /* 0x000ea20000300800 */
[----:B---3--:R-:W-:-:S03]  /*32e50*/  ISETP.LT.AND P1, PT, R15, c[0x0][0x17c], !P0 ;  /* 0x00005f000f007a0c */ /* 0x008fc60004721270 */
[----:B------:R-:W3:Y:S04]  /*32e60*/  LDL.LU R15, [R1+0x198] ;  /* 0x00019800010f7983 */ /* 0x000ee80000300800 */
[----:B------:R-:W2:Y:S01]  /*32e70*/  LDL.LU R3, [R1+0x180] ;  /* 0x0001800001037983 */ /* 0x000ea20000300800 */
[----:B------:R-:W-:-:S05]  /*32e80*/  PRMT R23, R23, 0x7632, R23 ;  /* 0x0000763217177816 */ /* 0x000fca0000000017 */
[----:B------:R0:W-:Y:S02]  /*32e90*/  @P2 STG.E.U16 [R10.64], R23 ;  /* 0x000000170a002986 */ /* 0x0001e4000c10150c */
[----:B0-----:R-:W-:-:S04]  /*32ea0*/  LEA R10, P6, R8, R0, 0x1 ;  /* 0x00000000080a7211 */ /* 0x001fc800078c08ff */
[----:B------:R-:W-:Y:S01]  /*32eb0*/  LEA.HI.X.SX32 R11, R8, R2, 0x1, P6 ;  /* 0x00000002080b7211 */ /* 0x000fe200030f0eff */
[----:B-----5:R0:W-:Y:S01]  /*32ec0*/  @P5 STG.E.U16 [R20.64], R26 ;  /* 0x0000001a14005986 */ /* 0x0201e2000c10150c */
[----:B----4-:R-:W-:-:S03]  /*32ed0*/  ISETP.LT.AND P5, PT, R14, c[0x0][0x17c], !P0 ;  /* 0x00005f000e007a0c */ /* 0x010fc600047a1270 */
[----:B------:R-:W4:Y:S01]  /*32ee0*/  LDL.LU R14, [R1+0x19c] ;  /* 0x00019c00010e7983 */ /* 0x000f220000300800 */
[----:B--2---:R-:W-:Y:S01]  /*32ef0*/  ISETP.LT.AND P2, PT, R3, c[0x0][0x17c], !P0 ;  /* 0x00005f0003007a0c */ /* 0x004fe20004741270 */
[----:B------:R-:W-:-:S05]  /*32f00*/  IMAD R3, R29, 0x4, R8 ;  /* 0x000000041d037824 */ /* 0x000fca00078e0208 */
[----:B0-----:R-:W-:Y:S01]  /*32f10*/  LEA R20, P6, R3, R0, 0x1 ;  /* 0x0000000003147211 */ /* 0x001fe200078c08ff */
[----:B------:R-:W-:-:S03]  /*32f20*/  IMAD R8, R29, 0x4, R3 ;  /* 0x000000041d087824 */ /* 0x000fc600078e0203 */
[----:B------:R-:W-:Y:S02]  /*32f30*/  LEA.HI.X.SX32 R21, R3, R2, 0x1, P6 ;  /* 0x0000000203157211 */ /* 0x000fe400030f0eff */
[----:B------:R-:W2:Y:S04]  /*32f40*/  LDL.LU R3, [R1+0x18c] ;  /* 0x00018c0001037983 */ /* 0x000ea80000300800 */
[----:B------:R0:W-:Y:S04]  /*32f50*/  @P4 STG.E.U16 [R10.64], R27 ;  /* 0x0000001b0a004986 */ /* 0x0001e8000c10150c */
[----:B------:R1:W-:Y:S01]  /*32f60*/  @P3 STG.E.U16 [R20.64], R25 ;  /* 0x0000001914003986 */ /* 0x0003e2000c10150c */
[----:B0-----:R-:W-:-:S04]  /*32f70*/  LEA R10, P6, R8, R0, 0x1 ;  /* 0x00000000080a7211 */ /* 0x001fc800078c08ff */
[----:B------:R-:W-:-:S05]  /*32f80*/  LEA.HI.X.SX32 R11, R8, R2, 0x1, P6 ;  /* 0x00000002080b7211 */ /* 0x000fca00030f0eff */
[----:B------:R0:W-:Y:S01]  /*32f90*/  @P1 STG.E.U16 [R10.64], R24 ;  /* 0x000000180a001986 */ /* 0x0001e2000c10150c */
[----:B------:R-:W-:Y:S02]  /*32fa0*/  PRMT R22, R26, 0x7632, R22 ;  /* 0x000076321a167816 */ /* 0x000fe40000000016 */
[----:B------:R-:W-:Y:S02]  /*32fb0*/  PRMT R9, R27, 0x7632, R9 ;  /* 0x000076321b097816 */ /* 0x000fe40000000009 */
[----:B------:R-:W-:Y:S02]  /*32fc0*/  ISETP.LT.AND P1, PT, R12, c[0x0][0x17c], !P0 ;  /* 0x00005f000c007a0c */ /* 0x000fe40004721270 */
[----:B------:R-:W5:Y:S01]  /*32fd0*/  LDL.LU R12, [R1+0x1a4] ;  /* 0x0001a400010c7983 */ /* 0x000f620000300800 */
[----:B------:R-:W-:-:S03]  /*32fe0*/  ISETP.LT.AND P3, PT, R28, c[0x0][0x17c], !P0 ;  /* 0x00005f001c007a0c */ /* 0x000fc60004761270 */
[----:B------:R-:W5:Y:S04]  /*32ff0*/  LDL.LU R26, [R1+0xf4] ;  /* 0x0000f400011a7983 */ /* 0x000f680000300800 */
[----:B------:R-:W5:Y:S01]  /*33000*/  LDL.LU R27, [R1+0xd4] ;  /* 0x0000d400011b7983 */ /* 0x000f620000300800 */
[----:B--2---:R-:W-:Y:S01]  /*33010*/  ISETP.LT.AND P4, PT, R3, c[0x0][0x17c], !P0 ;  /* 0x00005f0003007a0c */ /* 0x004fe20004781270 */
[----:B------:R-:W-:-:S04]  /*33020*/  IMAD R3, R29, 0x4, R8 ;  /* 0x000000041d037824 */ /* 0x000fc800078e0208 */
[----:B------:R-:W-:Y:S01]  /*33030*/  IMAD R8, R29, 0x4, R3 ;  /* 0x000000041d087824 */ /* 0x000fe200078e0203 */
[----:B-1----:R-:W-:-:S04]  /*33040*/  LEA R20, P6, R3, R0, 0x1 ;  /* 0x0000000003147211 */ /* 0x002fc800078c08ff */
[----:B------:R-:W-:Y:S01]  /*33050*/  LEA.HI.X.SX32 R21, R3, R2, 0x1, P6 ;  /* 0x0000000203157211 */ /* 0x000fe200030f0eff */
[----:B------:R-:W-:Y:S01]  /*33060*/  IMAD R3, R29, 0x4, R8 ;  /* 0x000000041d037824 */ /* 0x000fe200078e0208 */
[----:B0-----:R-:W-:-:S04]  /*33070*/  LEA R10, P6, R8, R0, 0x1 ;  /* 0x00000000080a7211 */ /* 0x001fc800078c08ff */
[----:B------:R-:W-:Y:S02]  /*33080*/  LEA.HI.X.SX32 R11, R8, R2, 0x1, P6 ;  /* 0x00000002080b7211 */ /* 0x000fe400030f0eff */
[----:B------:R-:W-:Y:S01]  /*33090*/  LEA R8, P6, R3, R0, 0x1 ;  /* 0x0000000003087211 */ /* 0x000fe200078c08ff */
[----:B------:R0:W-:Y:S01]  /*330a0*/  @P2 STG.E.U16 [R20.64], R22 ;  /* 0x0000001614002986 */ /* 0x0001e2000c10150c */
[----:B---3--:R-:W-:-:S03]  /*330b0*/  ISETP.LT.AND P2, PT, R15, c[0x0][0x17c], !P0 ;  /* 0x00005f000f007a0c */ /* 0x008fc60004741270 */
[----:B------:R1:W-:Y:S01]  /*330c0*/  @P5 STG.E.U16 [R10.64], R9 ;  /* 0x000000090a005986 */ /* 0x0003e2000c10150c */
[----:B----4-:R-:W-:-:S03]  /*330d0*/  ISETP.LT.AND P5, PT, R14, c[0x0][0x17c], !P0 ;  /* 0x00005f000e007a0c */ /* 0x010fc600047a1270 */
[----:B------:R-:W2:Y:S01]  /*330e0*/  LDL.LU R15, [R1+0x104] ;  /* 0x00010400010f7983 */ /* 0x000ea20000300800 */
[----:B0-----:R-:W-:-:S03]  /*330f0*/  PRMT R20, R25, 0x7632, R20 ;  /* 0x0000763219147816 */ /* 0x001fc60000000014 */
[----:B------:R-:W3:Y:S01]  /*33100*/  LDL.LU R28, [R1+0x1b0] ;  /* 0x0001b000011c7983 */ /* 0x000ee20000300800 */
[----:B-1----:R-:W-:-:S03]  /*33110*/  LEA.HI.X.SX32 R9, R3, R2, 0x1, P6 ;  /* 0x0000000203097211 */ /* 0x002fc600030f0eff */
[----:B------:R-:W4:Y:S04]  /*33120*/  LDL.LU R25, [R1+0x1b4] ;  /* 0x0001b40001197983 */ /* 0x000f280000300800 */
[----:B------:R-:W2:Y:S04]  /*33130*/  LDL.LU R14, [R1+0x4] ;  /* 0x00000400010e7983 */ /* 0x000ea80000300800 */
[----:B------:R0:W-:Y:S04]  /*33140*/  @P4 STG.E.U16 [R8.64], R20 ;  /* 0x0000001408004986 */ /* 0x0001e8000c10150c */
[----:B0-----:R-:W2:Y:S01]  /*33150*/  LDL.LU R20, [R1+0x1a0] ;  /* 0x0001a00001147983 */ /* 0x001ea20000300800 */
[----:B------:R-:W-:-:S04]  /*33160*/  IMAD R11, R29, 0x4, R3 ;  /* 0x000000041d0b7824 */ /* 0x000fc800078e0203 */
[----:B------:R-:W-:Y:S01]  /*33170*/  IMAD R3, R29, 0x4, R11 ;  /* 0x000000041d037824 */ /* 0x000fe200078e020b */
[C---:B------:R-:W-:Y:S02]  /*33180*/  LEA R10, P6, R11.reuse, R0, 0x1 ;  /* 0x000000000b0a7211 */ /* 0x040fe400078c08ff */
[----:B------:R-:W-:Y:S02]  /*33190*/  PRMT R21, R24, 0x7632, R21 ;  /* 0x0000763218157816 */ /* 0x000fe40000000015 */
[----:B------:R-:W-:Y:S01]  /*331a0*/  LEA.HI.X.SX32 R11, R11, R2, 0x1, P6 ;  /* 0x000000020b0b7211 */ /* 0x000fe200030f0eff */
[----:B------:R-:W3:Y:S01]  /*331b0*/  LDL.LU R24, [R1+0xe1c] ;  /* 0x000e1c0001187983 */ /* 0x000ee20000300800 */
[----:B------:R-:W-:-:S03]  /*331c0*/  LEA R8, P6, R3, R0, 0x1 ;  /* 0x0000000003087211 */ /* 0x000fc600078c08ff */
[----:B------:R0:W-:Y:S01]  /*331d0*/  @P3 STG.E.U16 [R10.64], R21 ;  /* 0x000000150a003986 */ /* 0x0001e2000c10150c */
[----:B------:R-:W-:Y:S02]  /*331e0*/  LEA.HI.X.SX32 R9, R3, R2, 0x1, P6 ;  /* 0x0000000203097211 */ /* 0x000fe400030f0eff */
[----:B-----5:R-:W-:Y:S02]  /*331f0*/  ISETP.LT.AND P3, PT, R12, c[0x0][0x17c], !P0 ;  /* 0x00005f000c007a0c */ /* 0x020fe40004761270 */
[----:B------:R-:W5:Y:S01]  /*33200*/  LDL.LU R12, [R1+0x1b8] ;  /* 0x0001b800010c7983 */ /* 0x000f620000300800 */
[----:B--2---:R-:W-:Y:S01]  /*33210*/  ISETP.LT.AND P4, PT, R20, c[0x0][0x17c], !P0 ;  /* 0x00005f0014007a0c */ /* 0x004fe20004781270 */
[----:B------:R-:W-:-:S05]  /*33220*/  IMAD R20, R29, 0x4, R3 ;  /* 0x000000041d147824 */ /* 0x000fca00078e0203 */
[----:B0-----:R-:W-:Y:S01]  /*33230*/  LEA R10, P6, R20, R0, 0x1 ;  /* 0x00000000140a7211 */ /* 0x001fe200078c08ff */
[----:B------:R-:W-:-:S03]  /*33240*/  IMAD R3, R29, 0x4, R20 ;  /* 0x000000041d037824 */ /* 0x000fc600078e0214 */
[----:B------:R-:W-:Y:S02]  /*33250*/  LEA.HI.X.SX32 R11, R20, R2, 0x1, P6 ;  /* 0x00000002140b7211 */ /* 0x000fe400030f0eff */
[----:B------:R-:W2:Y:S04]  /*33260*/  LDL.LU R20, [R1+0x1a8] ;  /* 0x0001a80001147983 */ /* 0x000ea80000300800 */
[----:B------:R0:W-:Y:S02]  /*33270*/  @P1 STG.E.U16 [R8.64], R26 ;  /* 0x0000001a08001986 */ /* 0x0001e4000c10150c */
[----:B0-----:R-:W-:-:S04]  /*33280*/  LEA R8, P6, R3, R0, 0x1 ;  /* 0x0000000003087211 */ /* 0x001fc800078c08ff */
[----:B------:R-:W-:Y:S02]  /*33290*/  LEA.HI.X.SX32 R9, R3, R2, 0x1, P6 ;  /* 0x0000000203097211 */ /* 0x000fe400030f0eff */
[----:B--2---:R-:W-:Y:S01]  /*332a0*/  ISETP.LT.AND P1, PT, R20, c[0x0][0x17c], !P0 ;  /* 0x00005f0014007a0c */ /* 0x004fe20004721270 */
[----:B------:R-:W-:Y:S02]  /*332b0*/  IMAD R20, R29, 0x4, R3 ;  /* 0x000000041d147824 */ /* 0x000fe400078e0203 */
[----:B------:R-:W2:Y:S04]  /*332c0*/  LDL.LU R3, [R1+0x1ac] ;  /* 0x0001ac0001037983 */ /* 0x000ea80000300800 */
[----:B------:R0:W-:Y:S04]  /*332d0*/  @P2 STG.E.U16 [R10.64], R27 ;  /* 0x0000001b0a002986 */ /* 0x0001e8000c10150c */
[----:B------:R1:W-:Y:S01]  /*332e0*/  @P5 STG.E.U16 [R8.64], R15 ;  /* 0x0000000f08005986 */ /* 0x0003e2000c10150c */
[----:B0-----:R-:W-:-:S04]  /*332f0*/  LEA R10, P6, R20, R0, 0x1 ;  /* 0x00000000140a7211 */ /* 0x001fc800078c08ff */
[----:B------:R-:W-:Y:S02]  /*33300*/  LEA.HI.X.SX32 R11, R20, R2, 0x1, P6 ;  /* 0x00000002140b7211 */ /* 0x000fe400030f0eff */
[----:B------:R-:W-:-:S03]  /*33310*/  PRMT R21, R26, 0x7632, R21 ;  /* 0x000076321a157816 */ /* 0x000fc60000000015 */
[----:B------:R0:W-:Y:S01]  /*33320*/  @P4 STG.E.U16 [R10.64], R14 ;  /* 0x0000000e0a004986 */ /* 0x0001e2000c10150c */
[----:B------:R-:W-:Y:S02]  /*33330*/  PRMT R22, R15, 0x7632, R22 ;  /* 0x000076320f167816 */ /* 0x000fe40000000016 */
[----:B---3--:R-:W-:Y:S02]  /*33340*/  ISETP.LT.AND P5, PT, R28, c[0x0][0x17c], !P0 ;  /* 0x00005f001c007a0c */ /* 0x008fe400047a1270 */
[----:B----4-:R-:W-:Y:S01]  /*33350*/  ISETP.LT.AND P4, PT, R25, c[0x0][0x17c], !P0 ;  /* 0x00005f0019007a0c */ /* 0x010fe20004781270 */
[----:B------:R-:W3:Y:S04]  /*33360*/  LDL.LU R28, [R1+0xf8] ;  /* 0x0000f800011c7983 */ /* 0x000ee80000300800 */
[----:B------:R-:W4:Y:S04]  /*33370*/  LDL.LU R25, [R1+0xd8] ;  /* 0x0000d80001197983 */ /* 0x000f280000300800 */
[----:B------:R-:W3:Y:S01]  /*33380*/  LDL.LU R26, [R1+0x108] ;  /* 0x00010800011a7983 */ /* 0x000ee20000300800 */
[----:B--2---:R-:W-:Y:S01]  /*33390*/  ISETP.LT.AND P2, PT, R3, c[0x0][0x17c], !P0 ;  /* 0x00005f0003007a0c */ /* 0x004fe20004741270 */
[----:B------:R-:W-:-:S05]  /*333a0*/  IMAD R3, R29, 0x4, R20 ;  /* 0x000000041d037824 */ /* 0x000fca00078e0214 */
[----:B-1----:R-:W-:Y:S01]  /*333b0*/  LEA R8, P6, R3, R0, 0x1 ;  /* 0x0000000003087211 */ /* 0x002fe200078c08ff */
[----:B------:R-:W-:-:S03]  /*333c0*/  IMAD R20, R29, 0x4, R3 ;  /* 0x000000041d147824 */ /* 0x000fc600078e0203 */
[----:B------:R-:W-:Y:S01]  /*333d0*/  LEA.HI.X.SX32 R9, R3, R2, 0x1, P6 ;  /* 0x0000000203097211 */ /* 0x000fe200030f0eff */
[----:B------:R-:W-:Y:S01]  /*333e0*/  IMAD R3, R29, 0x4, R20 ;  /* 0x000000041d037824 */ /* 0x000fe200078e0214 */
[----:B0-----:R-:W-:-:S03]  /*333f0*/  LEA R10, P6, R20, R0, 0x1 ;  /* 0x00000000140a7211 */ /* 0x001fc600078c08ff */
[----:B------:R0:W-:Y:S01]  /*33400*/  @P3 STG.E.U16 [R8.64], R21 ;  /* 0x0000001508003986 */ /* 0x0001e2000c10150c */
[----:B------:R-:W-:Y:S02]  /*33410*/  LEA.HI.X.SX32 R11, R20, R2, 0x1, P6 ;  /* 0x00000002140b7211 */ /* 0x000fe400030f0eff */
[----:B0-----:R-:W-:Y:S02]  /*33420*/  IADD3 R8, R13, 0xbc, RZ ;  /* 0x000000bc0d087810 */ /* 0x001fe40007ffe0ff */
[----:B------:R-:W-:Y:S02]  /*33430*/  PRMT R9, R27, 0x7632, R9 ;  /* 0x000076321b097816 */ /* 0x000fe40000000009 */
[C---:B------:R-:W-:Y:S01]  /*33440*/  ISETP.LT.AND P3, PT, R8.reuse, c[0x0][0x17c], !P0 ;  /* 0x00005f0008007a0c */ /* 0x040fe20004761270 */
[----:B------:R-:W-:Y:S01]  /*33450*/  IMAD R20, R8, c[0x0][0x198], RZ ;  /* 0x0000660008147a24 */ /* 0x000fe200078e02ff */
[----:B------:R-:W-:Y:S01]  /*33460*/  LEA R8, P6, R3, R0, 0x1 ;  /* 0x0000000003087211 */ /* 0x000fe200078c08ff */
[----:B------:R0:W-:Y:S01]  /*33470*/  @P1 STG.E.U16 [R10.64], R9 ;  /* 0x000000090a001986 */ /* 0x0001e2000c10150c */
[----:B-----5:R-:W-:-:S03]  /*33480*/  ISETP.LT.AND P1, PT, R12, c[0x0][0x17c], !P0 ;  /* 0x00005f000c007a0c */ /* 0x020fc60004721270 */
[----:B------:R-:W2:Y:S01]  /*33490*/  LDL.LU R12, [R1+0x1cc] ;  /* 0x0001cc00010c7983 */ /* 0x000ea20000300800 */
[----:B------:R-:W-:-:S03]  /*334a0*/  PRMT R21, R14, 0x7632, R21 ;  /* 0x000076320e157816 */ /* 0x000fc60000000015 */
[----:B------:R-:W5:Y:S01]  /*334b0*/  LDL.LU R27, [R1+0x8] ;  /* 0x00000800011b7983 */ /* 0x000f620000300800 */
[----:B0-----:R-:W-:Y:S01]  /*334c0*/  LEA.HI.X.SX32 R9, R3, R2, 0x1, P6 ;  /* 0x0000000203097211 */ /* 0x001fe200030f0eff */
[C---:B------:R-:W-:Y:S01]  /*334d0*/  IMAD R3, R29.reuse, 0x8, R3 ;  /* 0x000000081d037824 */ /* 0x040fe200078e0203 */
[C---:B------:R-:W-:Y:S01]  /*334e0*/  LEA R10, P6, R20.reuse, R0, 0x1 ;  /* 0x00000000140a7211 */ /* 0x040fe200078c08ff */
[----:B------:R-:W2:Y:S04]  /*334f0*/  LDL.LU R15, [R1+0x1d0] ;  /* 0x0001d000010f7983 */ /* 0x000ea80000300800 */
[----:B------:R0:W-:Y:S01]  /*33500*/  @P2 STG.E.U16 [R8.64], R22 ;  /* 0x0000001608002986 */ /* 0x0001e2000c10150c */
[----:B------:R-:W-:Y:S01]  /*33510*/  LEA.HI.X.SX32 R11, R20, R2, 0x1, P6 ;  /* 0x00000002140b7211 */ /* 0x000fe200030f0eff */
[----:B------:R-:W-:-:S02]  /*33520*/  IMAD R20, R29, 0x4, R3 ;  /* 0x000000041d147824 */ /* 0x000fc400078e0203 */
[----:B------:R-:W2:Y:S01]  /*33530*/  LDL.LU R14, [R1+0x1d4] ;  /* 0x0001d400010e7983 */ /* 0x000ea20000300800 */
[----:B0-----:R-:W-:-:S04]  /*33540*/  LEA R8, P2, R3, R0, 0x1 ;  /* 0x0000000003087211 */ /* 0x001fc800078408ff */
[----:B------:R-:W-:Y:S02]  /*33550*/  LEA.HI.X.SX32 R9, R3, R2, 0x1, P2 ;  /* 0x0000000203097211 */ /* 0x000fe400010f0eff */
[----:B------:R-:W2:Y:S04]  /*33560*/  LDL.LU R3, [R1+0x1c0] ;  /* 0x0001c00001037983 */ /* 0x000ea80000300800 */
[----:B------:R0:W-:Y:S04]  /*33570*/  @P3 STG.E.U16 [R10.64], R21 ;  /* 0x000000150a003986 */ /* 0x0001e8000c10150c */
[----:B0-----:R-:W4:Y:S01]  /*33580*/  LDL.LU R11, [R1+0x1bc] ;  /* 0x0001bc00010b7983 */ /* 0x001f220000300800 */
[----:B------:R-:W-:-:S03]  /*33590*/  LEA R10, P6, R20, R0, 0x1 ;  /* 0x00000000140a7211 */ /* 0x000fc600078c08ff */
[----:B---3--:R0:W-:Y:S01]  /*335a0*/  @P5 STG.E.U16 [R8.64], R28 ;  /* 0x0000001c08005986 */ /* 0x0081e2000c10150c */
[----:B--2---:R-:W-:Y:S01]  /*335b0*/  ISETP.LT.AND P3, PT, R3, c[0x0][0x17c], !P0 ;  /* 0x00005f0003007a0c */ /* 0x004fe20004761270 */
[----:B------:R-:W-:-:S05]  /*335c0*/  IMAD R3, R29, 0x4, R20 ;  /* 0x000000041d037824 */ /* 0x000fca00078e0214 */
[----:B0-----:R-:W-:-:S04]  /*335d0*/  LEA R8, P5, R3, R0, 0x1 ;  /* 0x0000000003087211 */ /* 0x001fc800078a08ff */
[-C--:B------:R-:W-:Y:S02]  /*335e0*/  LEA.HI.X.SX32 R9, R3, R2.reuse, 0x1, P5 ;  /* 0x0000000203097211 */ /* 0x080fe400028f0eff */
[----:B----4-:R-:W-:Y:S02]  /*335f0*/  ISETP.LT.AND P2, PT, R11, c[0x0][0x17c], !P0 ;  /* 0x00005f000b007a0c */ /* 0x010fe40004741270 */
[----:B------:R-:W-:Y:S01]  /*33600*/  LEA.HI.X.SX32 R11, R20, R2, 0x1, P6 ;  /* 0x00000002140b7211 */ /* 0x000fe200030f0eff */
[----:B------:R-:W-:Y:S02]  /*33610*/  IMAD R20, R29, 0x4, R3 ;  /* 0x000000041d147824 */ /* 0x000fe400078e0203 */
[----:B------:R-:W2:Y:S04]  /*33620*/  LDL.LU R3, [R1+0x1c8] ;  /* 0x0001c80001037983 */ /* 0x000ea80000300800 */
[----:B------:R0:W-:Y:S04]  /*33630*/  @P4 STG.E.U16 [R10.64], R25 ;  /* 0x000000190a004986 */ /* 0x0001e8000c10150c */
[----:B0-----:R-:W3:Y:S01]  /*33640*/  LDL.LU R11, [R1+0x1c4] ;  /* 0x0001c400010b7983 */ /* 0x001ee20000300800 */
[----:B------:R-:W-:-:S03]  /*33650*/  LEA R10, P6, R20, R0, 0x1 ;  /* 0x00000000140a7211 */ /* 0x000fc600078c08ff */
[----:B------:R0:W-:Y:S01]  /*33660*/  @P1 STG.E.U16 [R8.64], R26 ;  /* 0x0000001a08001986 */ /* 0x0001e2000c10150c */
[----:B------:R-:W-:Y:S02]  /*33670*/  PRMT R22, R25, 0x7632, R22 ;  /* 0x0000763219167816 */ /* 0x000fe40000000016 */
[----:B------:R-:W-:Y:S02]  /*33680*/  ISETP.LT.AND P1, PT, R12, c[0x0][0x17c], !P0 ;  /* 0x00005f000c007a0c */ /* 0x000fe40004721270 */
[----:B------:R-:W4:Y:S01]  /*33690*/  LDL.LU R12, [R1+0xfc] ;  /* 0x0000fc00010c7983 */ /* 0x000f220000300800 */
[----:B------:R-:W-:Y:S02]  /*336a0*/  PRMT R21, R26, 0x7632, R21 ;  /* 0x000076321a157816 */ /* 0x000fe40000000015 */
[----:B--2---:R-:W-:Y:S01]  /*336b0*/  ISETP.LT.AND P5, PT, R3, c[0x0][0x17c], !P0 ;  /* 0x00005f0003007a0c */ /* 0x004fe200047a1270 */
[----:B------:R-:W-:Y:S01]  /*336c0*/  IMAD R3, R29, 0x4, R20 ;  /* 0x000000041d037824 */ /* 0x000fe200078e0214 */
[----:B---3--:R-:W-:-:S02]  /*336d0*/  ISETP.LT.AND P4, PT, R11, c[0x0][0x17c], !P0 ;  /* 0x00005f000b007a0c */ /* 0x008fc40004781270 */
[----:B------:R-:W-:Y:S02]  /*336e0*/  LEA.HI.X.SX32 R11, R20, R2, 0x1, P6 ;  /* 0x00000002140b7211 */ /* 0x000fe400030f0eff */
[----:B0-----:R-:W-:-:S03]  /*336f0*/  LEA R8, P6, R3, R0, 0x1 ;  /* 0x0000000003087211 */ /* 0x001fc600078c08ff */
[----:B-----5:R0:W-:Y:S01]  /*33700*/  @P2 STG.E.U16 [R10.64], R27 ;  /* 0x0000001b0a002986 */ /* 0x0201e2000c10150c */
[----:B------:R-:W-:Y:S02]  /*33710*/  LEA.HI.X.SX32 R9, R3, R2, 0x1, P6 ;  /* 0x0000000203097211 */ /* 0x000fe400030f0eff */
[----:B------:R-:W-:Y:S02]  /*33720*/  PRMT R20, R28, 0x7632, R20 ;  /* 0x000076321c147816 */ /* 0x000fe40000000014 */
[----:B------:R-:W2:Y:S01]  /*33730*/  LDL.LU R28, [R1+0x1e8] ;  /* 0x0001e800011c7983 */ /* 0x000ea20000300800 */
[----:B0-----:R-:W-:-:S03]  /*33740*/  IMAD R11, R29, 0x4, R3 ;  /* 0x000000041d0b7824 */ /* 0x001fc600078e0203 */
[----:B------:R0:W-:Y:S01]  /*33750*/  @P3 STG.E.U16 [R8.64], R20 ;  /* 0x0000001408003986 */ /* 0x0001e2000c10150c */
[----:B------:R-:W-:Y:S01]  /*33760*/  IMAD R3, R29, 0x4, R11 ;  /* 0x000000041d037824 */ /* 0x000fe200078e020b */
[----:B------:R-:W-:-:S04]  /*33770*/  LEA R10, P6, R11, R0, 0x1 ;  /* 0x000000000b0a7211 */ /* 0x000fc800078c08ff */
[----:B------:R-:W-:Y:S01]  /*33780*/  LEA.HI.X.SX32 R11, R11, R2, 0x1, P6 ;  /* 0x000000020b0b7211 */ /* 0x000fe200030f0eff */
[----:B0-----:R-:W-:Y:S01]  /*33790*/  IMAD R20, R29, 0x4, R3 ;  /* 0x000000041d147824 */ /* 0x001fe200078e0203 */
[----:B------:R-:W-:-:S03]  /*337a0*/  ISETP.LT.AND P3, PT, R14, c[0x0][0x17c], !P0 ;  /* 0x00005f000e007a0c */ /* 0x000fc60004761270 */
[----:B------:R0:W-:Y:S01]  /*337b0*/  @P4 STG.E.U16 [R10.64], R22 ;  /* 0x000000160a004986 */ /* 0x0001e2000c10150c */
[----:B------:R-:W-:Y:S02]  /*337c0*/  LEA R8, P6, R3, R0, 0x1 ;  /* 0x0000000003087211 */ /* 0x000fe400078c08ff */
[----:B------:R-:W-:Y:S01]  /*337d0*/  ISETP.LT.AND P2, PT, R15, c[0x0][0x17c], !P0 ;  /* 0x00005f000f007a0c */ /* 0x000fe20004741270 */
[----:B------:R-:W3:Y:S01]  /*337e0*/  LDL.LU R14, [R1+0x10c] ;  /* 0x00010c00010e7983 */ /* 0x000ee20000300800 */
[----:B------:R-:W-:-:S03]  /*337f0*/  LEA.HI.X.SX32 R9, R3, R2, 0x1, P6 ;  /* 0x0000000203097211 */ /* 0x000fc600030f0eff */
[----:B------:R-:W5:Y:S01]  /*33800*/  LDL.LU R15, [R1+0xc] ;  /* 0x00000c00010f7983 */ /* 0x000f620000300800 */
[----:B0-----:R-:W-:-:S03]  /*33810*/  LEA R10, P4, R20, R0, 0x1 ;  /* 0x00000000140a7211 */ /* 0x001fc600078808ff */
[----:B------:R-:W2:Y:S01]  /*33820*/  LDL.LU R25, [R1+0xe18] ;  /* 0x000e180001197983 */ /* 0x000ea20000300800 */
[----:B------:R-:W-:Y:S01]  /*33830*/  IMAD R3, R29, 0x4, R20 ;  /* 0x000000041d037824 */ /* 0x000fe200078e0214 */
[----:B------:R-:W-:Y:S02]  /*33840*/  LEA.HI.X.SX32 R11, R20, R2, 0x1, P4 ;  /* 0x00000002140b7211 */ /* 0x000fe400020f0eff */
[----:B------:R-:W2:Y:S04]  /*33850*/  LDL.LU R26, [R1+0xe14] ;  /* 0x000e1400011a7983 */ /* 0x000ea80000300800 */
[----:B------:R-:W2:Y:S04]  /*33860*/  LDL.LU R22, [R1+0x1dc] ;  /* 0x0001dc0001167983 */ /* 0x000ea80000300800 */
[----:B------:R-:W2:Y:S04]  /*33870*/  LDL.LU R20, [R1+0x1d8] ;  /* 0x0001d80001147983 */ /* 0x000ea80000300800 */
[----:B------:R0:W-:Y:S02]  /*33880*/  @P5 STG.E.U16 [R8.64], R21 ;  /* 0x0000001508005986 */ /* 0x0001e4000c10150c */
[----:B0-----:R-:W-:-:S02]  /*33890*/  PRMT R21, R27, 0x7632, R21 ;  /* 0x000076321b157816 */ /* 0x001fc40000000015 */
[----:B------:R-:W3:Y:S04]  /*338a0*/  LDL.LU R27, [R1+0xe10] ;  /* 0x000e1000011b7983 */ /* 0x000ee80000300800 */
[----:B------:R0:W-:Y:S04]  /*338b0*/  @P1 STG.E.U16 [R10.64], R21 ;  /* 0x000000150a001986 */ /* 0x0001e8000c10150c */
[----:B0-----:R-:W3:Y:S01]  /*338c0*/  LDL.LU R21, [R1+0x1e0] ;  /* 0x0001e00001157983 */ /* 0x001ee20000300800 */
[----:B------:R-:W-:-:S04]  /*338d0*/  LEA R8, P4, R3, R0, 0x1 ;  /* 0x0000000003087211 */ /* 0x000fc800078808ff */
[----:B------:R-:W-:-:S05]  /*338e0*/  LEA.HI.X.SX32 R9, R3, R2, 0x1, P4 ;  /* 0x0000000203097211 */ /* 0x000fca00020f0eff */
[----:B----4-:R0:W-:Y:S01]  /*338f0*/  @P2 STG.E.U16 [R8.64], R12 ;  /* 0x0000000c08002986 */ /* 0x0101e2000c10150c */
[----:B--2---:R-:W-:Y:S01]  /*33900*/  ISETP.LT.AND P5, PT, R20, c[0x0][0x17c], !P0 ;  /* 0x00005f0014007a0c */ /* 0x004fe200047a1270 */
[----:B------:R-:W-:-:S04]  /*33910*/  IMAD R20, R29, 0x4, R3 ;  /* 0x000000041d147824 */ /* 0x000fc800078e0203 */
[----:B------:R-:W-:Y:S01]  /*33920*/  IMAD R3, R29, 0x4, R20 ;  /* 0x000000041d037824 */ /* 0x000fe200078e0214 */
[----:B------:R-:W-:-:S04]  /*33930*/  LEA R10, P4, R20, R0, 0x1 ;  /* 0x00000000140a7211 */ /* 0x000fc800078808ff */
[----:B------:R-:W-:Y:S02]  /*33940*/  LEA.HI.X.SX32 R11, R20, R2, 0x1, P4 ;  /* 0x00000002140b7211 */ /* 0x000fe400020f0eff */
[----:B0-----:R-:W-:Y:S02]  /*33950*/  LEA R8, P4, R3, R0, 0x1 ;  /* 0x0000000003087211 */ /* 0x001fe400078808ff */
[----:B------:R-:W-:Y:S01]  /*33960*/  ISETP.LT.AND P1, PT, R22, c[0x0][0x17c], !P0 ;  /* 0x00005f0016007a0c */ /* 0x000fe20004721270 */
[----:B------:R-:W-:Y:S01]  /*33970*/  IMAD R22, R29, 0x4, R3 ;  /* 0x000000041d167824 */ /* 0x000fe200078e0203 */
[----:B------:R-:W-:Y:S02]  /*33980*/  LEA.HI.X.SX32 R9, R3, R2, 0x1, P4 ;  /* 0x0000000203097211 */ /* 0x000fe400020f0eff */
[----:B------:R-:W2:Y:S01]  /*33990*/  LDL.LU R3, [R1+0xdc] ;  /* 0x0000dc0001037983 */ /* 0x000ea20000300800 */
[----:B---3--:R-:W-:-:S03]  /*339a0*/  ISETP.LT.AND P2, PT, R21, c[0x0][0x17c], !P0 ;  /* 0x00005f0015007a0c */ /* 0x008fc60004741270 */
[----:B------:R-:W3:Y:S01]  /*339b0*/  LDL.LU R21, [R1+0x1e4] ;  /* 0x0001e40001157983 */ /* 0x000ee20000300800 */
[----:B------:R-:W-:Y:S02]  /*339c0*/  LEA R20, P6, R22, R0, 0x1 ;  /* 0x0000000016147211 */ /* 0x000fe400078c08ff */
[----:B------:R-:W-:Y:S02]  /*339d0*/  PRMT R23, R12, 0x7632, R23 ;  /* 0x000076320c177816 */ /* 0x000fe40000000017 */
[----:B------:R-:W-:Y:S01]  /*339e0*/  ISETP.LT.AND P4, PT, R28, c[0x0][0x17c], !P0 ;  /* 0x00005f001c007a0c */ /* 0x000fe20004781270 */
[----:B--2---:R0:W-:Y:S04]  /*339f0*/  @P3 STG.E.U16 [R10.64], R3 ;  /* 0x000000030a003986 */ /* 0x0041e8000c10150c */
[----:B------:R1:W-:Y:S04]  /*33a00*/  @P5 STG.E.U16 [R8.64], R14 ;  /* 0x0000000e08005986 */ /* 0x0003e8000c10150c */
[----:B0-----:R-:W2:Y:S04]  /*33a10*/  LDL.LU R10, [R1+0x1ec] ;  /* 0x0001ec00010a7983 */ /* 0x001ea80000300800 */
[----:B------:R-:W4:Y:S01]  /*33a20*/  LDL.LU R11, [R1+0x1f0] ;  /* 0x0001f000010b7983 */ /* 0x000f220000300800 */
[----:B---3--:R-:W-:-:S02]  /*33a30*/  ISETP.LT.AND P3, PT, R21, c[0x0][0x17c], !P0 ;  /* 0x00005f0015007a0c */ /* 0x008fc40004761270 */
[----:B------:R-:W-:Y:S01]  /*33a40*/  LEA.HI.X.SX32 R21, R22, R2, 0x1, P6 ;  /* 0x0000000216157211 */ /* 0x000fe200030f0eff */
[----:B------:R-:W-:Y:S01]  /*33a50*/  IMAD R22, R29, 0x4, R22 ;  /* 0x000000041d167824 */ /* 0x000fe200078e0216 */
[----:B------:R-:W3:Y:S04]  /*33a60*/  LDL.LU R28, [R1+0x1fc] ;  /* 0x0001fc00011c7983 */ /* 0x000ee80000300800 */
[C---:B-1----:R-:W-:Y:S01]  /*33a70*/  LEA R8, P6, R22.reuse, R0, 0x1 ;  /* 0x0000000016087211 */ /* 0x042fe200078c08ff */
[----:B-----5:R0:W-:Y:S03]  /*33a80*/  @P1 STG.E.U16 [R20.64], R15 ;  /* 0x0000000f14001986 */ /* 0x0201e6000c10150c */
[----:B------:R-:W-:Y:S01]  /*33a90*/  LEA.HI.X.SX32 R9, R22, R2, 0x1, P6 ;  /* 0x0000000216097211 */ /* 0x000fe200030f0eff */
[----:B------:R-:W5:Y:S04]  /*33aa0*/  LDL.LU R12, [R1+0xe0c] ;  /* 0x000e0c00010c7983 */ /* 0x000f680000300800 */
[----:B------:R1:W-:Y:S01]  /*33ab0*/  @P2 STG.E.U16 [R8.64], R23 ;  /* 0x0000001708002986 */ /* 0x0003e2000c10150c */
[----:B0-----:R-:W-:-:S03]  /*33ac0*/  IADD3 R20, R13, 0xfc, RZ ;  /* 0x000000fc0d147810 */ /* 0x001fc60007ffe0ff */
[----:B------:R-:W3:Y:S04]  /*33ad0*/  LDL.LU R13, [R1+0xe08] ;  /* 0x000e0800010d7983 */ /* 0x000ee80000300800 */
[----:B-1----:R-:W3:Y:S04]  /*33ae0*/  LDL.LU R23, [R1+0x200] ;  /* 0x0002000001177983 */ /* 0x002ee80000300800 */
[----:B------:R-:W3:Y:S01]  /*33af0*/  LDL.LU R9, [R1+0x1f8] ;  /* 0x0001f80001097983 */ /* 0x000ee20000300800 */
[----:B------:R-:W-:Y:S02]  /*33b00*/  PRMT R21, R3, 0x7632, R21 ;  /* 0x0000763203157816 */ /* 0x000fe40000000015 */
[C---:B------:R-:W-:Y:S01]  /*33b10*/  ISETP.LT.AND P2, PT, R20.reuse, c[0x0][0x17c], !P0 ;  /* 0x00005f0014007a0c */ /* 0x040fe20004741270 */
[----:B------:R-:W-:Y:S01]  /*33b20*/  IMAD R20, R20, c[0x0][0x198], RZ ;  /* 0x0000660014147a24 */ /* 0x000fe200078e02ff */
[----:B----4-:R-:W-:Y:S01]  /*33b30*/  ISETP.LT.AND P1, PT, R11, c[0x0][0x17c], !P0 ;  /* 0x00005f000b007a0c */ /* 0x010fe20004721270 */
[----:B------:R-:W-:Y:S01]  /*33b40*/  IMAD R11, R29, 0x4, R22 ;  /* 0x000000041d0b7824 */ /* 0x000fe200078e0216 */
[----:B--2---:R-:W-:-:S04]  /*33b50*/  ISETP.LT.AND P5, PT, R10, c[0x0][0x17c], !P0 ;  /* 0x00005f000a007a0c */ /* 0x004fc800047a1270 */
[----:B------:R-:W-:Y:S01]  /*33b60*/  LEA R10, P6, R11, R0, 0x1 ;  /* 0x000000000b0a7211 */ /* 0x000fe200078c08ff */
[----:B------:R-:W-:-:S03]  /*33b70*/  IMAD R3, R29, 0x4, R11 ;  /* 0x000000041d037824 */ /* 0x000fc600078e020b */
[----:B------:R-:W-:Y:S02]  /*33b80*/  LEA.HI.X.SX32 R11, R11, R2, 0x1, P6 ;  /* 0x000000020b0b7211 */ /* 0x000fe400030f0eff */
[----:B------:R-:W-:-:S03]  /*33b90*/  LEA R8, P6, R3, R0, 0x1 ;  /* 0x0000000003087211 */ /* 0x000fc600078c08ff */
[----:B------:R0:W-:Y:S01]  /*33ba0*/  @P3 STG.E.U16 [R10.64], R21 ;  /* 0x000000150a003986 */ /* 0x0001e2000c10150c */
[----:B------:R-:W-:-:S03]  /*33bb0*/  PRMT R22, R14, 0x7632, R22 ;  /* 0x000076320e167816 */ /* 0x000fc60000000016 */
[----:B------:R-:W2:Y:S01]  /*33bc0*/  LDL.LU R14, [R1+0xe04] ;  /* 0x000e0400010e7983 */ /* 0x000ea20000300800 */
[----:B0-----:R-:W-:-:S03]  /*33bd0*/  PRMT R21, R15, 0x7632, R21 ;  /* 0x000076320f157816 */ /* 0x001fc60000000015 */
[----:B------:R-:W4:Y:S01]  /*33be0*/  LDL.LU R15, [R1+0xe00] ;  /* 0x000e0000010f7983 */ /* 0x000f220000300800 */
[----:B---3--:R-:W-:Y:S02]  /*33bf0*/  ISETP.LT.AND P3, PT, R9, c[0x0][0x17c], !P0 ;  /* 0x00005f0009007a0c */ /* 0x008fe40004761270 */
[----:B------:R-:W-:Y:S01]  /*33c00*/  LEA.HI.X.SX32 R9, R3, R2, 0x1, P6 ;  /* 0x0000000203097211 */ /* 0x000fe200030f0eff */
[----:B------:R-:W-:Y:S01]  /*33c10*/  IMAD R3, R29, 0x8, R3 ;  /* 0x000000081d037824 */ /* 0x000fe200078e0203 */
[----:B------:R-:W-:-:S03]  /*33c20*/  LEA R10, P6, R20, R0, 0x1 ;  /* 0x00000000140a7211 */ /* 0x000fc600078c08ff */
[----:B------:R0:W-:Y:S01]  /*33c30*/  @P4 STG.E.U16 [R8.64], R22 ;  /* 0x0000001608004986 */ /* 0x0001e2000c10150c */
[----:B------:R-:W-:Y:S01]  /*33c40*/  LEA.HI.X.SX32 R11, R20, R2, 0x1, P6 ;  /* 0x00000002140b7211 */ /* 0x000fe200030f0eff */
[----:B------:R-:W-:Y:S01]  /*33c50*/  IMAD R20, R29, 0x4, R3 ;  /* 0x000000041d147824 */ /* 0x000fe200078e0203 */
[----:B------:R-:W-:-:S03]  /*33c60*/  ISETP.LT.AND P4, PT, R28, c[0x0][0x17c], !P0 ;  /* 0x00005f001c007a0c */ /* 0x000fc60004781270 */
[----:B------:R1:W-:Y:S01]  /*33c70*/  @P2 STG.E.U16 [R10.64], R21 ;  /* 0x000000150a002986 */ /* 0x0003e2000c10150c */
[----:B0-----:R-:W-:-:S03]  /*33c80*/  LEA R8, P6, R3, R0, 0x1 ;  /* 0x0000000003087211 */ /* 0x001fc600078c08ff */
[----:B------:R-:W3:Y:S01]  /*33c90*/  LDL.LU R22, [R1+0x210] ;  /* 0x0002100001167983 */ /* 0x000ee20000300800 */
[----:B------:R-:W-:-:S03]  /*33ca0*/  LEA.HI.X.SX32 R9, R3, R2, 0x1, P6 ;  /* 0x0000000203097211 */ /* 0x000fc600030f0eff */
[----:B------:R-:W2:Y:S01]  /*33cb0*/  LDL.LU R28, [R1+0x214] ;  /* 0x00021400011c7983 */ /* 0x000ea20000300800 */
[C---:B-1----:R-:W-:Y:S01]  /*33cc0*/  LEA R10, P6, R20.reuse, R0, 0x1 ;  /* 0x00000000140a7211 */ /* 0x042fe200078c08ff */
[----:B------:R-:W-:Y:S01]  /*33cd0*/  IMAD R3, R29, 0x4, R20 ;  /* 0x000000041d037824 */ /* 0x000fe200078e0214 */
[----:B------:R-:W-:Y:S01]  /*33ce0*/  ISETP.LT.AND P2, PT, R23, c[0x0][0x17c], !P0 ;  /* 0x00005f0017007a0c */ /* 0x000fe20004741270 */
[----:B------:R-:W2:Y:S01]  /*33cf0*/  LDL.LU R21, [R1+0x20c] ;  /* 0x00020c0001157983 */ /* 0x000ea20000300800 */
[----:B------:R-:W-:-:S03]  /*33d00*/  LEA.HI.X.SX32 R11, R20, R2, 0x1, P6 ;  /* 0x00000002140b7211 */ /* 0x000fc600030f0eff */
[----:B------:R-:W2:Y:S04]  /*33d10*/  LDL.LU R23, [R1+0x218] ;  /* 0x0002180001177983 */ /* 0x000ea80000300800 */
[----:B------:R-:W2:Y:S04]  /*33d20*/  LDL.LU R20, [R1+0x204] ;  /* 0x0002040001147983 */ /* 0x000ea80000300800 */
[----:B-----5:R0:W-:Y:S02]  /*33d30*/  @P5 STG.E.U16 [R8.64], R12 ;  /* 0x0000000c08005986 */ /* 0x0201e4000c10150c */
        /* <DEDUP_REMOVED lines=11> */
[----:B---3--:R-:W-:-:S03]  /*33df0*/  ISETP.LT.AND P4, PT, R22, c[0x0][0x17c], !P0 ;  /* 0x00005f0016007a0c */ /* 0x008fc60004781270 */
[----:B------:R-:W3:Y:S01]  /*33e00*/  LDL.LU R22, [R1+0x224] ;  /* 0x0002240001167983 */ /* 0x000ee20000300800 */
[----:B--2---:R-:W-:Y:S01]  /*33e10*/  ISETP.LT.AND P1, PT, R3, c[0x0][0x17c], !P0 ;  /* 0x00005f0003007a0c */ /* 0x004fe20004721270 */
[----:B------:R-:W-:-:S05]  /*33e20*/  IMAD R3, R29, 0x4, R20 ;  /* 0x000000041d037824 */ /* 0x000fca00078e0214 */
[----:B-1----:R-:W-:-:S04]  /*33e30*/  LEA R8, P6, R3, R0, 0x1 ;  /* 0x0000000003087211 */ /* 0x002fc800078c08ff */
[----:B------:R-:W-:-:S05]  /*33e40*/  LEA.HI.X.SX32 R9, R3, R2, 0x1, P6 ;  /* 0x0000000203097211 */ /* 0x000fca00030f0eff */
[----:B------:R1:W-:Y:S01]  /*33e50*/  @P2 STG.E.U16 [R8.64], R12 ;  /* 0x0000000c08002986 */ /* 0x0003e2000c10150c */
[----:B------:R-:W-:-:S03]  /*33e60*/  ISETP.LT.AND P2, PT, R28, c[0x0][0x17c], !P0 ;  /* 0x00005f001c007a0c */ /* 0x000fc60004741270 */
[----:B------:R-:W2:Y:S01]  /*33e70*/  LDL.LU R28, [R1+0x228] ;  /* 0x00022800011c7983 */ /* 0x000ea20000300800 */
[----:B------:R-:W-:-:S04]  /*33e80*/  IMAD R20, R29, 0x4, R3 ;  /* 0x000000041d147824 */ /* 0x000fc800078e0203 */
[----:B------:R-:W-:Y:S01]  /*33e90*/  IMAD R3, R29, 0x4, R20 ;  /* 0x000000041d037824 */ /* 0x000fe200078e0214 */
[----:B0-----:R-:W-:Y:S02]  /*33ea0*/  LEA R10, P6, R20, R0, 0x1 ;  /* 0x00000000140a7211 */ /* 0x001fe400078c08ff */
[----:B------:R-:W-:Y:S02]  /*33eb0*/  PRMT R16, R16, 0x7632, R16 ;  /* 0x0000763210107816 */ /* 0x000fe40000000010 */
[----:B------:R-:W-:Y:S02]  /*33ec0*/  LEA.HI.X.SX32 R11, R20, R2, 0x1, P6 ;  /* 0x00000002140b7211 */ /* 0x000fe400030f0eff */
[C---:B-1----:R-:W-:Y:S02]  /*33ed0*/  LEA R8, P6, R3.reuse, R0, 0x1 ;  /* 0x0000000003087211 */ /* 0x042fe400078c08ff */
[----:B------:R-:W-:Y:S01]  /*33ee0*/  PRMT R24, R24, 0x7632, R24 ;  /* 0x0000763218187816 */ /* 0x000fe20000000018 */
[----:B------:R0:W-:Y:S01]  /*33ef0*/  @P5 STG.E.U16 [R10.64], R16 ;  /* 0x000000100a005986 */ /* 0x0001e2000c10150c */
[----:B------:R-:W-:-:S02]  /*33f00*/  LEA.HI.X.SX32 R9, R3, R2, 0x1, P6 ;  /* 0x0000000203097211 */ /* 0x000fc400030f0eff */
[----:B------:R-:W-:Y:S02]  /*33f10*/  ISETP.LT.AND P5, PT, R23, c[0x0][0x17c], !P0 ;  /* 0x00005f0017007a0c */ /* 0x000fe400047a1270 */
[----:B------:R-:W-:Y:S01]  /*33f20*/  ISETP.LT.AND P3, PT, R21, c[0x0][0x17c], !P0 ;  /* 0x00005f0015007a0c */ /* 0x000fe20004761270 */
[----:B------:R1:W-:Y:S04]  /*33f30*/  @P1 STG.E.U16 [R8.64], R24 ;  /* 0x0000001808001986 */ /* 0x0003e8000c10150c */
[----:B0-----:R-:W5:Y:S04]  /*33f40*/  LDL.LU R16, [R1+0x220] ;  /* 0x0002200001107983 */ /* 0x001f680000300800 */
[----:B------:R-:W4:Y:S04]  /*33f50*/  LDL.LU R23, [R1+0x22c] ;  /* 0x00022c0001177983 */ /* 0x000f280000300800 */
[----:B------:R-:W4:Y:S04]  /*33f60*/  LDL.LU R20, [R1+0x230] ;  /* 0x0002300001147983 */ /* 0x000f280000300800 */
[----:B------:R-:W4:Y:S01]  /*33f70*/  LDL R21, [R1+0x184] ;  /* 0x0001840001157983 */ /* 0x000f220000100800 */
[----:B------:R-:W-:-:S03]  /*33f80*/  IMAD R11, R29, 0x4, R3 ;  /* 0x000000041d0b7824 */ /* 0x000fc600078e0203 */
[----:B-1----:R-:W4:Y:S01]  /*33f90*/  LDL.LU R24, [R1+0x21c] ;  /* 0x00021c0001187983 */ /* 0x002f220000300800 */
[----:B------:R-:W-:Y:S01]  /*33fa0*/  IMAD R3, R29, 0x4, R11 ;  /* 0x000000041d037824 */ /* 0x000fe200078e020b */
[----:B------:R-:W-:Y:S02]  /*33fb0*/  LEA R10, P6, R11, R0, 0x1 ;  /* 0x000000000b0a7211 */ /* 0x000fe400078c08ff */
[----:B------:R-:W-:Y:S01]  /*33fc0*/  PRMT R12, R4, 0x7632, R12 ;  /* 0x00007632040c7816 */ /* 0x000fe2000000000c */
[----:B------:R-:W-:Y:S01]  /*33fd0*/  IMAD R4, R29, 0x4, R3 ;  /* 0x000000041d047824 */ /* 0x000fe200078e0203 */
[----:B------:R-:W-:Y:S02]  /*33fe0*/  LEA.HI.X.SX32 R11, R11, R2, 0x1, P6 ;  /* 0x000000020b0b7211 */ /* 0x000fe400030f0eff */
[----:B------:R-:W-:-:S03]  /*33ff0*/  LEA R8, P6, R3, R0, 0x1 ;  /* 0x0000000003087211 */ /* 0x000fc600078c08ff */
[----:B------:R0:W-:Y:S01]  /*34000*/  @P3 STG.E.U16 [R10.64], R12 ;  /* 0x0000000c0a003986 */ /* 0x0001e2000c10150c */
[----:B------:R-:W-:Y:S02]  /*34010*/  LEA.HI.X.SX32 R9, R3, R2, 0x1, P6 ;  /* 0x0000000203097211 */ /* 0x000fe400030f0eff */
[----:B0-----:R-:W-:-:S04]  /*34020*/  LEA R10, P6, R4, R0, 0x1 ;  /* 0x00000000040a7211 */ /* 0x001fc800078c08ff */
[----:B------:R-:W-:Y:S01]  /*34030*/  LEA.HI.X.SX32 R11, R4, R2, 0x1, P6 ;  /* 0x00000002040b7211 */ /* 0x000fe200030f0eff */
[----:B------:R0:W-:Y:S01]  /*34040*/  @P4 STG.E.U16 [R8.64], R13 ;  /* 0x0000000d08004986 */ /* 0x0001e2000c10150c */
[----:B---3--:R-:W-:-:S03]  /*34050*/  ISETP.LT.AND P4, PT, R22, c[0x0][0x17c], !P0 ;  /* 0x00005f0016007a0c */ /* 0x008fc60004781270 */
[----:B------:R1:W-:Y:S04]  /*34060*/  @P2 STG.E.U16 [R10.64], R17 ;  /* 0x000000110a002986 */ /* 0x0003e8000c10150c */
[----:B------:R-:W3:Y:S01]  /*34070*/  LDL.LU R22, [R1+0x234] ;  /* 0x0002340001167983 */ /* 0x000ee20000300800 */
[----:B--2---:R-:W-:-:S03]  /*34080*/  ISETP.LT.AND P2, PT, R28, c[0x0][0x17c], !P0 ;  /* 0x00005f001c007a0c */ /* 0x004fc60004741270 */
[----:B------:R-:W2:Y:S01]  /*34090*/  LDL.LU R28, [R1+0x238] ;  /* 0x00023800011c7983 */ /* 0x000ea20000300800 */
[----:B------:R-:W-:-:S04]  /*340a0*/  IMAD R3, R29, 0x4, R4 ;  /* 0x000000041d037824 */ /* 0x000fc800078e0204 */
[----:B------:R-:W-:Y:S01]  /*340b0*/  IMAD R4, R29, 0x4, R3 ;  /* 0x000000041d047824 */ /* 0x000fe200078e0203 */
[----:B0-----:R-:W-:-:S04]  /*340c0*/  LEA R8, P6, R3, R0, 0x1 ;  /* 0x0000000003087211 */ /* 0x001fc800078c08ff */
[----:B------:R-:W-:Y:S01]  /*340d0*/  LEA.HI.X.SX32 R9, R3, R2, 0x1, P6 ;  /* 0x0000000203097211 */ /* 0x000fe200030f0eff */
[----:B------:R-:W-:Y:S01]  /*340e0*/  IMAD R3, R29, 0x4, R4 ;  /* 0x000000041d037824 */ /* 0x000fe200078e0204 */
[----:B-1----:R-:W-:-:S03]  /*340f0*/  LEA R10, P6, R4, R0, 0x1 ;  /* 0x00000000040a7211 */ /* 0x002fc600078c08ff */
[----:B------:R0:W-:Y:S01]  /*34100*/  @P5 STG.E.U16 [R8.64], R25 ;  /* 0x0000001908005986 */ /* 0x0001e2000c10150c */
[----:B------:R-:W-:Y:S01]  /*34110*/  LEA.HI.X.SX32 R11, R4, R2, 0x1, P6 ;  /* 0x00000002040b7211 */ /* 0x000fe200030f0eff */
[----:B------:R-:W-:Y:S01]  /*34120*/  IMAD R4, R29, 0x4, R3 ;  /* 0x000000041d047824 */ /* 0x000fe200078e0203 */
[----:B-----5:R-:W-:Y:S02]  /*34130*/  ISETP.LT.AND P3, PT, R16, c[0x0][0x17c], !P0 ;  /* 0x00005f0010007a0c */ /* 0x020fe40004761270 */
[----:B0-----:R-:W-:Y:S02]  /*34140*/  LEA R8, P6, R3, R0, 0x1 ;  /* 0x0000000003087211 */ /* 0x001fe400078c08ff */
[----:B------:R-:W-:Y:S02]  /*34150*/  PRMT R13, R13, 0x7632, R13 ;  /* 0x000076320d0d7816 */ /* 0x000fe4000000000d */
[----:B----4-:R-:W-:Y:S02]  /*34160*/  ISETP.LT.AND P1, PT, R24, c[0x0][0x17c], !P0 ;  /* 0x00005f0018007a0c */ /* 0x010fe40004721270 */
[----:B------:R-:W-:Y:S01]  /*34170*/  LEA.HI.X.SX32 R9, R3, R2, 0x1, P6 ;  /* 0x0000000203097211 */ /* 0x000fe200030f0eff */
[----:B------:R-:W-:Y:S01]  /*34180*/  IMAD R3, R29, 0x4, R4 ;  /* 0x000000041d037824 */ /* 0x000fe200078e0204 */
[----:B------:R-:W-:-:S02]  /*34190*/  ISETP.LT.AND P5, PT, R23, c[0x0][0x17c], !P0 ;  /* 0x00005f0017007a0c */ /* 0x000fc400047a1270 */
[----:B------:R-:W4:Y:S01]  /*341a0*/  LDL.LU R23, [R1+0x23c] ;  /* 0x00023c0001177983 */ /* 0x000f220000300800 */
[----:B------:R-:W-:Y:S02]  /*341b0*/  PRMT R17, R17, 0x7632, R17 ;  /* 0x0000763211117816 */ /* 0x000fe40000000011 */
[----:B------:R-:W-:Y:S01]  /*341c0*/  PRMT R25, R25, 0x7632, R25 ;  /* 0x0000763219197816 */ /* 0x000fe20000000019 */
[----:B------:R-:W5:Y:S04]  /*341d0*/  LDL.LU R24, [R1+0x240] ;  /* 0x0002400001187983 */ /* 0x000f680000300800 */
[----:B------:R0:W-:Y:S04]  /*341e0*/  @P1 STG.E.U16 [R10.64], R5 ;  /* 0x000000050a001986 */ /* 0x0001e8000c10150c */
[----:B------:R1:W-:Y:S04]  /*341f0*/  @P3 STG.E.U16 [R8.64], R13 ;  /* 0x0000000d08003986 */ /* 0x0003e8000c10150c */
[----:B------:R-:W5:Y:S01]  /*34200*/  LDL.LU R16, [R1+0x244] ;  /* 0x0002440001107983 */ /* 0x000f620000300800 */
[----:B0-----:R-:W-:-:S02]  /*34210*/  LEA R10, P6, R4, R0, 0x1 ;  /* 0x00000000040a7211 */ /* 0x001fc400078c08ff */
[----:B-1----:R-:W-:Y:S02]  /*34220*/  IADD3 R9, R21, 0x13c, RZ ;  /* 0x0000013c15097810 */ /* 0x002fe40007ffe0ff */
[----:B------:R-:W-:Y:S02]  /*34230*/  LEA.HI.X.SX32 R11, R4, R2, 0x1, P6 ;  /* 0x00000002040b7211 */ /* 0x000fe400030f0eff */
[----:B------:R-:W-:Y:S01]  /*34240*/  LEA R8, P6, R3, R0, 0x1 ;  /* 0x0000000003087211 */ /* 0x000fe200078c08ff */
[C---:B------:R-:W-:Y:S01]  /*34250*/  IMAD R4, R9.reuse, c[0x0][0x198], RZ ;  /* 0x0000660009047a24 */ /* 0x040fe200078e02ff */
[----:B------:R-:W-:Y:S02]  /*34260*/  ISETP.LT.AND P3, PT, R9, c[0x0][0x17c], !P0 ;  /* 0x00005f0009007a0c */ /* 0x000fe40004761270 */
[----:B------:R-:W-:Y:S01]  /*34270*/  LEA.HI.X.SX32 R9, R3, R2, 0x1, P6 ;  /* 0x0000000203097211 */ /* 0x000fe200030f0eff */
[----:B------:R0:W-:Y:S01]  /*34280*/  @P4 STG.E.U16 [R10.64], R17 ;  /* 0x000000110a004986 */ /* 0x0001e2000c10150c */
[----:B------:R-:W-:-:S02]  /*34290*/  ISETP.LT.AND P1, PT, R20, c[0x0][0x17c], !P0 ;  /* 0x00005f0014007a0c */ /* 0x000fc40004721270 */
[----:B---3--:R-:W-:Y:S01]  /*342a0*/  ISETP.LT.AND P4, PT, R22, c[0x0][0x17c], !P0 ;  /* 0x00005f0016007a0c */ /* 0x008fe20004781270 */
[----:B------:R-:W3:Y:S04]  /*342b0*/  LDL.LU R20, [R1+0x248] ;  /* 0x0002480001147983 */ /* 0x000ee80000300800 */
[----:B------:R1:W-:Y:S04]  /*342c0*/  @P2 STG.E.U16 [R8.64], R25 ;  /* 0x0000001908002986 */ /* 0x0003e8000c10150c */
[----:B------:R-:W3:Y:S01]  /*342d0*/  LDL.LU R22, [R1+0x24c] ;  /* 0x00024c0001167983 */ /* 0x000ee20000300800 */
[----:B--2---:R-:W-:-:S03]  /*342e0*/  ISETP.LT.AND P2, PT, R28, c[0x0][0x17c], !P0 ;  /* 0x00005f001c007a0c */ /* 0x004fc60004741270 */
[----:B------:R-:W2:Y:S01]  /*342f0*/  LDL.LU R28, [R1+0x250] ;  /* 0x00025000011c7983 */ /* 0x000ea20000300800 */
[C---:B0-----:R-:W-:Y:S01]  /*34300*/  LEA R10, P6, R4.reuse, R0, 0x1 ;  /* 0x00000000040a7211 */ /* 0x041fe200078c08ff */
[----:B------:R-:W-:Y:S01]  /*34310*/  IMAD R3, R29, 0x8, R3 ;  /* 0x000000081d037824 */ /* 0x000fe200078e0203 */
[----:B-1----:R-:W-:Y:S02]  /*34320*/  PRMT R8, R5, 0x7632, R8 ;  /* 0x0000763205087816 */ /* 0x002fe40000000008 */
[----:B------:R-:W-:Y:S01]  /*34330*/  LEA.HI.X.SX32 R11, R4, R2, 0x1, P6 ;  /* 0x00000002040b7211 */ /* 0x000fe200030f0eff */
[----:B------:R-:W-:Y:S01]  /*34340*/  IMAD R9, R29, 0x4, R3 ;  /* 0x000000041d097824 */ /* 0x000fe200078e0203 */
[----:B------:R-:W-:-:S03]  /*34350*/  LEA R4, P6, R3, R0, 0x1 ;  /* 0x0000000003047211 */ /* 0x000fc600078c08ff */
[----:B------:R0:W-:Y:S01]  /*34360*/  @P3 STG.E.U16 [R10.64], R8 ;  /* 0x000000080a003986 */ /* 0x0001e2000c10150c */
[----:B------:R-:W-:Y:S01]  /*34370*/  LEA.HI.X.SX32 R5, R3, R2, 0x1, P6 ;  /* 0x0000000203057211 */ /* 0x000fe200030f0eff */
[----:B------:R-:W-:-:S04]  /*34380*/  IMAD R3, R29, 0x4, R9 ;  /* 0x000000041d037824 */ /* 0x000fc800078e0209 */
[----:B------:R1:W-:Y:S01]  /*34390*/  @P5 STG.E.U16 [R4.64], R14 ;  /* 0x0000000e04005986 */ /* 0x0003e2000c10150c */
[----:B0-----:R-:W-:Y:S01]  /*343a0*/  LEA R8, P6, R9, R0, 0x1 ;  /* 0x0000000009087211 */ /* 0x001fe200078c08ff */
[----:B------:R-:W-:-:S03]  /*343b0*/  IMAD R10, R29, 0x4, R3 ;  /* 0x000000041d0a7824 */ /* 0x000fc600078e0203 */
[----:B------:R-:W-:Y:S02]  /*343c0*/  LEA.HI.X.SX32 R9, R9, R2, 0x1, P6 ;  /* 0x0000000209097211 */ /* 0x000fe400030f0eff */
[----:B-1----:R-:W-:-:S03]  /*343d0*/  LEA R4, P6, R3, R0, 0x1 ;  /* 0x0000000003047211 */ /* 0x002fc600078c08ff */
[----:B------:R0:W-:Y:S01]  /*343e0*/  @P1 STG.E.U16 [R8.64], R18 ;  /* 0x0000001208001986 */ /* 0x0001e2000c10150c */
[----:B------:R-:W-:Y:S01]  /*343f0*/  LEA.HI.X.SX32 R5, R3, R2, 0x1, P6 ;  /* 0x0000000203057211 */ /* 0x000fe200030f0eff */
[----:B------:R-:W-:-:S04]  /*34400*/  IMAD R3, R29, 0x4, R10 ;  /* 0x000000041d037824 */ /* 0x000fc800078e020a */
[----:B------:R1:W-:Y:S01]  /*34410*/  @P4 STG.E.U16 [R4.64], R26 ;  /* 0x0000001a04004986 */ /* 0x0003e2000c10150c */
[C---:B0-----:R-:W-:Y:S02]  /*34420*/  LEA R8, P6, R10.reuse, R0, 0x1 ;  /* 0x000000000a087211 */ /* 0x041fe400078c08ff */
[----:B----4-:R-:W-:Y:S02]  /*34430*/  ISETP.LT.AND P3, PT, R23, c[0x0][0x17c], !P0 ;  /* 0x00005f0017007a0c */ /* 0x010fe40004761270 */
[----:B------:R-:W-:Y:S01]  /*34440*/  LEA.HI.X.SX32 R9, R10, R2, 0x1, P6 ;  /* 0x000000020a097211 */ /* 0x000fe200030f0eff */
[----:B------:R-:W4:Y:S01]  /*34450*/  LDL.LU R23, [R1+0x254] ;  /* 0x0002540001177983 */ /* 0x000f220000300800 */
[C---:B-1----:R-:W-:Y:S02]  /*34460*/  LEA R4, P6, R3.reuse, R0, 0x1 ;  /* 0x0000000003047211 */ /* 0x042fe400078c08ff */
[----:B------:R-:W-:Y:S01]  /*34470*/  PRMT R14, R14, 0x7632, R14 ;  /* 0x000076320e0e7816 */ /* 0x000fe2000000000e */
[----:B------:R-:W4:Y:S01]  /*34480*/  LDL.LU R12, [R1+0x258] ;  /* 0x00025800010c7983 */ /* 0x000f220000300800 */
[----:B------:R-:W-:-:S02]  /*34490*/  LEA.HI.X.SX32 R5, R3, R2, 0x1, P6 ;  /* 0x0000000203057211 */ /* 0x000fc400030f0eff */
[----:B-----5:R-:W-:Y:S01]  /*344a0*/  ISETP.LT.AND P5, PT, R24, c[0x0][0x17c], !P0 ;  /* 0x00005f0018007a0c */ /* 0x020fe200047a1270 */
[----:B------:R0:W-:Y:S04]  /*344b0*/  @P2 STG.E.U16 [R8.64], R6 ;  /* 0x0000000608002986 */ /* 0x0001e8000c10150c */
[----:B------:R-:W5:Y:S01]  /*344c0*/  LDL.LU R24, [R1+0x25c] ;  /* 0x00025c0001187983 */ /* 0x000f620000300800 */
[----:B------:R-:W-:-:S03]  /*344d0*/  ISETP.LT.AND P1, PT, R16, c[0x0][0x17c], !P0 ;  /* 0x00005f0010007a0c */ /* 0x000fc60004721270 */
[----:B------:R1:W-:Y:S04]  /*344e0*/  @P3 STG.E.U16 [R4.64], R14 ;  /* 0x0000000e04003986 */ /* 0x0003e8000c10150c */
[----:B------:R-:W4:Y:S01]  /*344f0*/  LDL.LU R16, [R1+0x260] ;  /* 0x0002600001107983 */ /* 0x000f220000300800 */
[----:B---3--:R-:W-:Y:S02]  /*34500*/  ISETP.LT.AND P2, PT, R22, c[0x0][0x17c], !P0 ;  /* 0x00005f0016007a0c */ /* 0x008fe40004741270 */
[----:B--2---:R-:W-:Y:S02]  /*34510*/  ISETP.LT.AND P3, PT, R28, c[0x0][0x17c], !P0 ;  /* 0x00005f001c007a0c */ /* 0x004fe40004761270 */
[----:B------:R-:W2:Y:S04]  /*34520*/  LDL.LU R28, [R1+0x264] ;  /* 0x00026400011c7983 */ /* 0x000ea80000300800 */
[----:B------:R-:W3:Y:S01]  /*34530*/  LDL.LU R22, [R1+0x268] ;  /* 0x0002680001167983 */ /* 0x000ee20000300800 */
[----:B------:R-:W-:-:S04]  /*34540*/  IMAD R10, R29, 0x4, R3 ;  /* 0x000000041d0a7824 */ /* 0x000fc800078e0203 */
[C---:B------:R-:W-:Y:S01]  /*34550*/  IMAD R3, R29.reuse, 0x4, R10 ;  /* 0x000000041d037824 */ /* 0x040fe200078e020a */
[----:B0-----:R-:W-:Y:S02]  /*34560*/  LEA R8, P6, R10, R0, 0x1 ;  /* 0x000000000a087211 */ /* 0x001fe400078c08ff */
[----:B------:R-:W-:Y:S02]  /*34570*/  PRMT R18, R18, 0x7632, R18 ;  /* 0x0000763212127816 */ /* 0x000fe40000000012 */
[----:B------:R-:W-:Y:S01]  /*34580*/  LEA.HI.X.SX32 R9, R10, R2, 0x1, P6 ;  /* 0x000000020a097211 */ /* 0x000fe200030f0eff */
[----:B------:R-:W-:Y:S01]  /*34590*/  IMAD R10, R29, 0x4, R3 ;  /* 0x000000041d0a7824 */ /* 0x000fe200078e0203 */
[C---:B-1----:R-:W-:Y:S02]  /*345a0*/  LEA R4, P6, R3.reuse, R0, 0x1 ;  /* 0x0000000003047211 */ /* 0x042fe400078c08ff */
[----:B------:R-:W-:Y:S01]  /*345b0*/  ISETP.LT.AND P4, PT, R20, c[0x0][0x17c], !P0 ;  /* 0x00005f0014007a0c */ /* 0x000fe20004781270 */
[----:B------:R0:W-:Y:S01]  /*345c0*/  @P5 STG.E.U16 [R8.64], R18 ;  /* 0x0000001208005986 */ /* 0x0001e2000c10150c */
[----:B------:R-:W-:Y:S01]  /*345d0*/  LEA.HI.X.SX32 R5, R3, R2, 0x1, P6 ;  /* 0x0000000203057211 */ /* 0x000fe200030f0eff */
[----:B------:R-:W-:Y:S01]  /*345e0*/  IMAD R3, R29, 0x4, R10 ;  /* 0x000000041d037824 */ /* 0x000fe200078e020a */
[----:B------:R-:W-:Y:S01]  /*345f0*/  PRMT R26, R26, 0x7632, R26 ;  /* 0x000076321a1a7816 */ /* 0x000fe2000000001a */
[----:B------:R-:W5:Y:S01]  /*34600*/  LDL.LU R20, [R1+0x26c] ;  /* 0x00026c0001147983 */ /* 0x000f620000300800 */
[----:B------:R-:W-:-:S02]  /*34610*/  PRMT R6, R6, 0x7632, R6 ;  /* 0x0000763206067816 */ /* 0x000fc40000000006 */
[----:B0-----:R-:W-:-:S04]  /*34620*/  LEA R8, P6, R10, R0, 0x1 ;  /* 0x000000000a087211 */ /* 0x001fc800078c08ff */
[----:B------:R-:W-:Y:S01]  /*34630*/  LEA.HI.X.SX32 R9, R10, R2, 0x1, P6 ;  /* 0x000000020a097211 */ /* 0x000fe200030f0eff */
[----:B------:R-:W-:Y:S01]  /*34640*/  IMAD R10, R29, 0x4, R3 ;  /* 0x000000041d0a7824 */ /* 0x000fe200078e0203 */
[----:B------:R0:W-:Y:S04]  /*34650*/  @P1 STG.E.U16 [R4.64], R26 ;  /* 0x0000001a04001986 */ /* 0x0001e8000c10150c */
[----:B------:R1:W-:Y:S01]  /*34660*/  @P4 STG.E.U16 [R8.64], R6 ;  /* 0x0000000608004986 */ /* 0x0003e2000c10150c */
[CC--:B0-----:R-:W-:Y:S02]  /*34670*/  LEA R4, P1, R3.reuse, R0.reuse, 0x1 ;  /* 0x0000000003047211 */ /* 0x0c1fe400078208ff */
[C---:B-1----:R-:W-:Y:S02]  /*34680*/  LEA R8, P6, R10.reuse, R0, 0x1 ;  /* 0x000000000a087211 */ /* 0x042fe400078c08ff */
[-C--:B------:R-:W-:Y:S01]  /*34690*/  LEA.HI.X.SX32 R5, R3, R2.reuse, 0x1, P1 ;  /* 0x0000000203057211 */ /* 0x080fe200008f0eff */
[----:B------:R-:W-:Y:S01]  /*346a0*/  IMAD R3, R29, 0x4, R10 ;  /* 0x000000041d037824 */ /* 0x000fe200078e020a */
[----:B------:R-:W-:-:S03]  /*346b0*/  LEA.HI.X.SX32 R9, R10, R2, 0x1, P6 ;  /* 0x000000020a097211 */ /* 0x000fc600030f0eff */
[----:B------:R0:W-:Y:S04]  /*346c0*/  @P2 STG.E.U16 [R4.64], R15 ;  /* 0x0000000f04002986 */ /* 0x0001e8000c10150c */
[----:B------:R1:W-:Y:S01]  /*346d0*/  @P3 STG.E.U16 [R8.64], R19 ;  /* 0x0000001308003986 */ /* 0x0003e2000c10150c */
[----:B0-----:R-:W-:-:S04]  /*346e0*/  LEA R4, P2, R3, R0, 0x1 ;  /* 0x0000000003047211 */ /* 0x001fc800078408ff */
[----:B------:R-:W-:Y:S02]  /*346f0*/  LEA.HI.X.SX32 R5, R3, R2, 0x1, P2 ;  /* 0x0000000203057211 */ /* 0x000fe400010f0eff */
[----:B----4-:R-:W-:Y:S02]  /*34700*/  ISETP.LT.AND P2, PT, R16, c[0x0][0x17c], !P0 ;  /* 0x00005f0010007a0c */ /* 0x010fe40004741270 */
[----:B------:R-:W0:Y:S01]  /*34710*/  S2R R16, SR_TID.X ;  /* 0x0000000000107919 */ /* 0x000e220000002100 */
[----:B------:R-:W-:-:S03]  /*34720*/  ISETP.LT.AND P5, PT, R23, c[0x0][0x17c], !P0 ;  /* 0x00005f0017007a0c */ /* 0x000fc600047a1270 */
[----:B------:R-:W4:Y:S10]  /*34730*/  LDL.LU R23, [R1+0x1f4] ;  /* 0x0001f40001177983 */ /* 0x000f340000300800 */
[----:B------:R1:W-:Y:S01]  /*34740*/  @P5 STG.E.U16 [R4.64], R27 ;  /* 0x0000001b04005986 */ /* 0x0003e2000c10150c */
[----:B0-----:R-:W-:-:S02]  /*34750*/  LOP3.LUT R16, R16, 0x1f, RZ, 0xc0, !PT ;  /* 0x0000001f10107812 */ /* 0x001fc400078ec0ff */
[----:B--2---:R-:W-:Y:S02]  /*34760*/  ISETP.LT.AND P3, PT, R28, c[0x0][0x17c], !P0 ;  /* 0x00005f001c007a0c */ /* 0x004fe40004761270 */
[----:B------:R-:W0:Y:S01]  /*34770*/  S2R R28, SR_TID.X ;  /* 0x00000000001c7919 */ /* 0x000e220000002100 */
[----:B---3--:R-:W-:Y:S01]  /*34780*/  ISETP.LT.AND P5, PT, R22, c[0x0][0x17c], !P0 ;  /* 0x00005f0016007a0c */ /* 0x008fe200047a1270 */
[----:B0-----:R-:W-:-:S05]  /*34790*/  IMAD.SHL.U32 R22, R28, 0x200, RZ ;  /* 0x000002001c167824 */ /* 0x001fca00078e00ff */
[----:B------:R-:W-:-:S05]  /*347a0*/  LOP3.LUT R22, R22, 0xc00, RZ, 0xc0, !PT ;  /* 0x00000c0016167812 */ /* 0x000fca00078ec0ff */
[----:B------:R-:W-:-:S05]  /*347b0*/  IMAD R22, R16, 0x10, R22 ;  /* 0x0000001010167824 */ /* 0x000fca00078e0216 */
[----:B------:R-:W-:Y:S02]  /*347c0*/  LOP3.LUT R22, R22, 0x20, R28, 0x78, !PT ;  /* 0x0000002016167812 */ /* 0x000fe400078e781c */
[----:B------:R-:W2:Y:S04]  /*347d0*/  LDL.LU R28, [R1+0x274] ;  /* 0x00027400011c7983 */ /* 0x000ea80000300800 */
[----:B------:R-:W3:Y:S01]  /*347e0*/  LDL.LU R25, [R1+0x270] ;  /* 0x0002700001197983 */ /* 0x000ee20000300800 */
[C---:B------:R-:W-:Y:S01]  /*347f0*/  IMAD R10, R29.reuse, 0x4, R3 ;  /* 0x000000041d0a7824 */ /* 0x040fe200078e0203 */
[----:B------:R-:W-:Y:S02]  /*34800*/  ISETP.LT.AND P4, PT, R12, c[0x0][0x17c], !P0 ;  /* 0x00005f000c007a0c */ /* 0x000fe40004781270 */
[----:B-----5:R-:W-:Y:S01]  /*34810*/  ISETP.LT.AND P1, PT, R24, c[0x0][0x17c], !P0 ;  /* 0x00005f0018007a0c */ /* 0x020fe20004721270 */
[----:B------:R-:W-:Y:S01]  /*34820*/  IMAD R6, R29, 0x4, R10 ;  /* 0x000000041d067824 */ /* 0x000fe200078e020a */
[----:B-1----:R-:W-:-:S04]  /*34830*/  LEA R8, P6, R10, R0, 0x1 ;  /* 0x000000000a087211 */ /* 0x002fc800078c08ff */
[----:B------:R-:W-:Y:S02]  /*34840*/  LEA.HI.X.SX32 R9, R10, R2, 0x1, P6 ;  /* 0x000000020a097211 */ /* 0x000fe400030f0eff */
[C---:B------:R-:W-:Y:S02]  /*34850*/  LEA R4, P6, R6.reuse, R0, 0x1 ;  /* 0x0000000006047211 */ /* 0x040fe400078c08ff */
[----:B------:R-:W-:Y:S02]  /*34860*/  PRMT R3, R15, 0x7632, R3 ;  /* 0x000076320f037816 */ /* 0x000fe40000000003 */
[----:B------:R-:W-:Y:S01]  /*34870*/  LEA.HI.X.SX32 R5, R6, R2, 0x1, P6 ;  /* 0x0000000206057211 */ /* 0x000fe200030f0eff */
[----:B------:R-:W-:Y:S01]  /*34880*/  IMAD R6, R29, 0x4, R6 ;  /* 0x000000041d067824 */ /* 0x000fe200078e0206 */
[----:B------:R0:W-:Y:S01]  /*34890*/  @P4 STG.E.U16 [R8.64], R7 ;  /* 0x0000000708004986 */ /* 0x0001e2000c10150c */
[----:B------:R-:W-:-:S03]  /*348a0*/  ISETP.LT.AND P4, PT, R20, c[0x0][0x17c], !P0 ;  /* 0x00005f0014007a0c */ /* 0x000fc60004781270 */
[----:B------:R1:W-:Y:S01]  /*348b0*/  @P1 STG.E.U16 [R4.64], R3 ;  /* 0x0000000304001986 */ /* 0x0003e2000c10150c */
[----:B------:R-:W-:Y:S02]  /*348c0*/  IADD3 R20, R21, 0x17c, RZ ;  /* 0x0000017c15147810 */ /* 0x000fe40007ffe0ff */
[----:B------:R-:W-:Y:S01]  /*348d0*/  PRMT R27, R27, 0x7632, R27 ;  /* 0x000076321b1b7816 */ /* 0x000fe2000000001b */
[----:B------:R-:W5:Y:S01]  /*348e0*/  LDS.128 R8, [R22] ;  /* 0x0000000016087984 */ /* 0x000f620000000c00 */
[----:B0-----:R-:W-:-:S03]  /*348f0*/  PRMT R7, R19, 0x7632, R7 ;  /* 0x0000763213077816 */ /* 0x001fc60000000007 */
[----:B------:R-:W-:Y:S01]  /*34900*/  LDS.128 R16, [R22+0x200] ;  /* 0x0002000016107984 */ /* 0x000fe20000000c00 */
[C---:B-1----:R-:W-:Y:S01]  /*34910*/  LEA R4, P1, R6.reuse, R0, 0x1 ;  /* 0x0000000006047211 */ /* 0x042fe200078208ff */
[----:B------:R-:W-:Y:S02]  /*34920*/  IMAD R3, R29, 0x4, R6 ;  /* 0x000000041d037824 */ /* 0x000fe400078e0206 */
[----:B----4-:R-:W0:Y:S01]  /*34930*/  LDS.128 R12, [R23] ;  /* 0x00000000170c7984 */ /* 0x010e220000000c00 */
[----:B------:R-:W-:Y:S01]  /*34940*/  LEA.HI.X.SX32 R5, R6, R2, 0x1, P1 ;  /* 0x0000000206057211 */ /* 0x000fe200008f0eff */
[----:B------:R-:W-:Y:S01]  /*34950*/  IMAD R6, R20, c[0x0][0x198], RZ ;  /* 0x0000660014067a24 */ /* 0x000fe200078e02ff */
[----:B------:R-:W-:-:S03]  /*34960*/  LEA R24, P6, R3, R0, 0x1 ;  /* 0x0000000003187211 */ /* 0x000fc600078c08ff */
[----:B------:R1:W-:Y:S01]  /*34970*/  @P2 STG.E.U16 [R4.64], R7 ;  /* 0x0000000704002986 */ /* 0x0003e2000c10150c */
[----:B------:R-:W-:Y:S02]  /*34980*/  PRMT R26, R7, 0x7632, R26 ;  /* 0x00007632071a7816 */ /* 0x000fe4000000001a */
[----:B---3--:R-:W-:Y:S02]  /*34990*/  ISETP.LT.AND P2, PT, R25, c[0x0][0x17c], !P0 ;  /* 0x00005f0019007a0c */ /* 0x008fe40004741270 */
[----:B------:R-:W-:Y:S01]  /*349a0*/  LEA.HI.X.SX32 R25, R3, R2, 0x1, P6 ;  /* 0x0000000203197211 */ /* 0x000fe200030f0eff */
[----:B------:R-:W-:Y:S01]  /*349b0*/  IMAD R3, R29, 0x8, R3 ;  /* 0x000000081d037824 */ /* 0x000fe200078e0203 */
[----:B-1----:R-:W-:-:S04]  /*349c0*/  LEA R4, P6, R6, R0, 0x1 ;  /* 0x0000000006047211 */ /* 0x002fc800078c08ff */
[----:B------:R-:W-:Y:S01]  /*349d0*/  LEA.HI.X.SX32 R5, R6, R2, 0x1, P6 ;  /* 0x0000000206057211 */ /* 0x000fe200030f0eff */
[----:B------:R1:W-:Y:S01]  /*349e0*/  @P3 STG.E.U16 [R24.64], R27 ;  /* 0x0000001b18003986 */ /* 0x0003e2000c10150c */
[C---:B------:R-:W-:Y:S02]  /*349f0*/  LEA R6, P6, R3.reuse, R0, 0x1 ;  /* 0x0000000003067211 */ /* 0x040fe400078c08ff */
[----:B--2---:R-:W-:Y:S02]  /*34a00*/  ISETP.LT.AND P3, PT, R28, c[0x0][0x17c], !P0 ;  /* 0x00005f001c007a0c */ /* 0x004fe40004761270 */
[----:B------:R-:W-:Y:S01]  /*34a10*/  LEA.HI.X.SX32 R7, R3, R2, 0x1, P6 ;  /* 0x0000000203077211 */ /* 0x000fe200030f0eff */
[----:B-1----:R-:W2:Y:S01]  /*34a20*/  LDL.LU R25, [R1+0x27c] ;  /* 0x00027c0001197983 */ /* 0x002ea20000300800 */
[----:B------:R-:W-:-:S03]  /*34a30*/  IMAD R24, R29, 0x4, R3 ;  /* 0x000000041d187824 */ /* 0x000fc600078e0203 */
[----:B------:R-:W3:Y:S04]  /*34a40*/  LDL.LU R27, [R1+0x288] ;  /* 0x00028800011b7983 */ /* 0x000ee80000300800 */
[----:B------:R-:W4:Y:S04]  /*34a50*/  LDL.LU R28, [R1+0x28c] ;  /* 0x00028c00011c7983 */ /* 0x000f280000300800 */
[----:B------:R-:W3:Y:S01]  /*34a60*/  LDL.LU R3, [R1+0x278] ;  /* 0x0002780001037983 */ /* 0x000ee20000300800 */
[----:B------:R-:W-:-:S03]  /*34a70*/  ISETP.LT.AND P1, PT, R20, c[0x0][0x17c], !P0 ;  /* 0x00005f0014007a0c */ /* 0x000fc60004721270 */
[----:B------:R-:W1:Y:S10]  /*34a80*/  LDS.128 R20, [R23+0x200] ;  /* 0x0002000017147984 */ /* 0x000e740000000c00 */
[----:B------:R0:W-:Y:S04]  /*34a90*/  @P1 STG.E.U16 [R4.64], R26 ;  /* 0x0000001a04001986 */ /* 0x0001e8000c10150c */
[----:B-----5:R5:W-:Y:S01]  /*34aa0*/  @P5 STG.E.U16 [R6.64], R8 ;  /* 0x0000000806005986 */ /* 0x020be2000c10150c */
[----:B0-----:R-:W-:-:S03]  /*34ab0*/  LEA R4, P6, R24, R0, 0x1 ;  /* 0x0000000018047211 */ /* 0x001fc600078c08ff */
[----:B------:R-:W4:Y:S01]  /*34ac0*/  LDL.LU R26, [R1+0x284] ;  /* 0x00028400011a7983 */ /* 0x000f220000300800 */
[----:B------:R-:W-:Y:S02]  /*34ad0*/  LEA.HI.X.SX32 R5, R24, R2, 0x1, P6 ;  /* 0x0000000218057211 */ /* 0x000fe400030f0eff */
[----:B--2---:R-:W-:Y:S02]  /*34ae0*/  ISETP.LT.AND P5, PT, R25, c[0x0][0x17c], !P0 ;  /* 0x00005f0019007a0c */ /* 0x004fe400047a1270 */
[----:B------:R-:W2:Y:S01]  /*34af0*/  LDL.LU R25, [R1+0x290] ;  /* 0x0002900001197983 */ /* 0x000ea20000300800 */
[----:B---3--:R-:W-:Y:S01]  /*34b00*/  ISETP.LT.AND P1, PT, R3, c[0x0][0x17c], !P0 ;  /* 0x00005f0003007a0c */ /* 0x008fe20004721270 */
[----:B------:R-:W-:-:S05]  /*34b10*/  IMAD R3, R29, 0x4, R24 ;  /* 0x000000041d037824 */ /* 0x000fca00078e0218 */
[----:B-----5:R-:W-:Y:S01]  /*34b20*/  LEA R6, P6, R3, R0, 0x1 ;  /* 0x0000000003067211 */ /* 0x020fe200078c08ff */
[----:B------:R-:W-:-:S03]  /*34b30*/  IMAD R24, R29, 0x4, R3 ;  /* 0x000000041d187824 */ /* 0x000fc600078e0203 */
[----:B------:R-:W-:Y:S02]  /*34b40*/  LEA.HI.X.SX32 R7, R3, R2, 0x1, P6 ;  /* 0x0000000203077211 */ /* 0x000fe400030f0eff */
[----:B------:R-:W3:Y:S04]  /*34b50*/  LDL.LU R3, [R1+0x280] ;  /* 0x0002800001037983 */ /* 0x000ee80000300800 */
[----:B------:R0:W-:Y:S04]  /*34b60*/  @P4 STG.E.U16 [R4.64], R12 ;  /* 0x0000000c04004986 */ /* 0x0001e8000c10150c */
[----:B------:R5:W-:Y:S01]  /*34b70*/  @P2 STG.E.U16 [R6.64], R16 ;  /* 0x0000001006002986 */ /* 0x000be2000c10150c */
[----:B0-----:R-:W-:-:S04]  /*34b80*/  LEA R4, P6, R24, R0, 0x1 ;  /* 0x0000000018047211 */ /* 0x001fc800078c08ff */
[----:B------:R-:W-:Y:S02]  /*34b90*/  LEA.HI.X.SX32 R5, R24, R2, 0x1, P6 ;  /* 0x0000000218057211 */ /* 0x000fe400030f0eff */
[----:B------:R-:W-:-:S03]  /*34ba0*/  PRMT R8, R8, 0x7632, R8 ;  /* 0x0000763208087816 */ /* 0x000fc60000000008 */
[----:B-1----:R-:W-:Y:S01]  /*34bb0*/  @P3 STG.E.U16 [R4.64], R20 ;  /* 0x0000001404003986 */ /* 0x002fe2000c10150c */
[----:B------:R-:W-:-:S03]  /*34bc0*/  ISETP.LT.AND P3, PT, R27, c[0x0][0x17c], !P0 ;  /* 0x00005f001b007a0c */ /* 0x000fc60004761270 */
[----:B------:R-:W2:Y:S01]  /*34bd0*/  LDL.LU R27, [R1+0x298] ;  /* 0x00029800011b7983 */ /* 0x000ea20000300800 */
[----:B---3--:R-:W-:Y:S01]  /*34be0*/  ISETP.LT.AND P4, PT, R3, c[0x0][0x17c], !P0 ;  /* 0x00005f0003007a0c */ /* 0x008fe20004781270 */
[----:B------:R-:W-:-:S05]  /*34bf0*/  IMAD R3, R29, 0x4, R24 ;  /* 0x000000041d037824 */ /* 0x000fca00078e0218 */
[----:B-----5:R-:W-:-:S04]  /*34c00*/  LEA R6, P6, R3, R0, 0x1 ;  /* 0x0000000003067211 */ /* 0x020fc800078c08ff */
[----:B------:R-:W-:-:S05]  /*34c10*/  LEA.HI.X.SX32 R7, R3, R2, 0x1, P6 ;  /* 0x0000000203077211 */ /* 0x000fca00030f0eff */
[----:B------:R0:W-:Y:S01]  /*34c20*/  @P1 STG.E.U16 [R6.64], R8 ;  /* 0x0000000806001986 */ /* 0x0001e2000c10150c */
[----:B------:R-:W-:-:S03]  /*34c30*/  IMAD R24, R29, 0x4, R3 ;  /* 0x000000041d187824 */ /* 0x000fc600078e0203 */
[----:B0-----:R-:W3:Y:S02]  /*34c40*/  LDL.LU R8, [R1+0x294] ;  /* 0x0002940001087983 */ /* 0x001ee40000300800 */
[----:B------:R-:W-:Y:S01]  /*34c50*/  LEA R4, P6, R24, R0, 0x1 ;  /* 0x0000000018047211 */ /* 0x000fe200078c08ff */
[----:B------:R-:W-:Y:S01]  /*34c60*/  IMAD R3, R29, 0x4, R24 ;  /* 0x000000041d037824 */ /* 0x000fe200078e0218 */
[----:B----4-:R-:W-:Y:S02]  /*34c70*/  ISETP.LT.AND P1, PT, R28, c[0x0][0x17c], !P0 ;  /* 0x00005f001c007a0c */ /* 0x010fe40004721270 */
[----:B------:R-:W-:Y:S02]  /*34c80*/  LEA.HI.X.SX32 R5, R24, R2, 0x1, P6 ;  /* 0x0000000218057211 */ /* 0x000fe400030f0eff */
[----:B------:R-:W4:Y:S04]  /*34c90*/  LDL.LU R24, [R1+0x2a0] ;  /* 0x0002a00001187983 */ /* 0x000f280000300800 */
[----:B------:R-:W5:Y:S01]  /*34ca0*/  LDL.LU R28, [R1+0x2a8] ;  /* 0x0002a800011c7983 */ /* 0x000f620000300800 */
[----:B------:R-:W-:-:S02]  /*34cb0*/  PRMT R12, R12, 0x7632, R12 ;  /* 0x000076320c0c7816 */ /* 0x000fc4000000000c */
[----:B------:R-:W-:-:S03]  /*34cc0*/  LEA R6, P6, R3, R0, 0x1 ;  /* 0x0000000003067211 */ /* 0x000fc600078c08ff */
[----:B------:R0:W-:Y:S01]  /*34cd0*/  @P5 STG.E.U16 [R4.64], R12 ;  /* 0x0000000c04005986 */ /* 0x0001e2000c10150c */
[----:B------:R-:W-:Y:S02]  /*34ce0*/  ISETP.LT.AND P2, PT, R26, c[0x0][0x17c], !P0 ;  /* 0x00005f001a007a0c */ /* 0x000fe40004741270 */
[----:B------:R-:W-:Y:S02]  /*34cf0*/  LEA.HI.X.SX32 R7, R3, R2, 0x1, P6 ;  /* 0x0000000203077211 */ /* 0x000fe400030f0eff */
[----:B------:R-:W-:Y:S01]  /*34d00*/  PRMT R16, R16, 0x7632, R16 ;  /* 0x0000763210107816 */ /* 0x000fe20000000010 */
[C---:B0-----:R-:W-:Y:S01]  /*34d10*/  IMAD R5, R29.reuse, 0x4, R3 ;  /* 0x000000041d057824 */ /* 0x041fe200078e0203 */
[----:B------:R-:W4:Y:S03]  /*34d20*/  LDL.LU R12, [R1+0x29c] ;  /* 0x00029c00010c7983 */ /* 0x000f260000300800 */
[----:B------:R-:W-:Y:S01]  /*34d30*/  IMAD R3, R29, 0x4, R5 ;  /* 0x000000041d037824 */ /* 0x000fe200078e0205 */
[----:B------:R-:W-:Y:S01]  /*34d40*/  LEA R4, P6, R5, R0, 0x1 ;  /* 0x0000000005047211 */ /* 0x000fe200078c08ff */
[----:B------:R0:W-:Y:S01]  /*34d50*/  @P4 STG.E.U16 [R6.64], R16 ;  /* 0x0000001006004986 */ /* 0x0001e2000c10150c */
[----:B--2---:R-:W-:-:S02]  /*34d60*/  ISETP.LT.AND P5, PT, R25, c[0x0][0x17c], !P0 ;  /* 0x00005f0019007a0c */ /* 0x004fc400047a1270 */
[----:B------:R-:W-:Y:S01]  /*34d70*/  LEA.HI.X.SX32 R5, R5, R2, 0x1, P6 ;  /* 0x0000000205057211 */ /* 0x000fe200030f0eff */
[----:B------:R-:W2:Y:S01]  /*34d80*/  LDL.LU R26, [R1+0x2ac] ;  /* 0x0002ac00011a7983 */ /* 0x000ea20000300800 */
[----:B------:R-:W-:-:S03]  /*34d90*/  PRMT R20, R20, 0x7632, R20 ;  /* 0x0000763214147816 */ /* 0x000fc60000000014 */
[----:B------:R-:W2:Y:S01]  /*34da0*/  LDL.LU R25, [R1+0x184] ;  /* 0x0001840001197983 */ /* 0x000ea20000300800 */
[----:B0-----:R-:W-:-:S03]  /*34db0*/  LEA R6, P6, R3, R0, 0x1 ;  /* 0x0000000003067211 */ /* 0x001fc600078c08ff */
[----:B------:R0:W-:Y:S01]  /*34dc0*/  @P2 STG.E.U16 [R4.64], R20 ;  /* 0x0000001404002986 */ /* 0x0001e2000c10150c */
[----:B------:R-:W-:-:S05]  /*34dd0*/  LEA.HI.X.SX32 R7, R3, R2, 0x1, P6 ;  /* 0x0000000203077211 */ /* 0x000fca00030f0eff */
[----:B------:R1:W-:Y:S01]  /*34de0*/  @P3 STG.E.U16 [R6.64], R9 ;  /* 0x0000000906003986 */ /* 0x0003e2000c10150c */
[----:B------:R-:W-:-:S03]  /*34df0*/  ISETP.LT.AND P2, PT, R27, c[0x0][0x17c], !P0 ;  /* 0x00005f001b007a0c */ /* 0x000fc60004741270 */
[----:B------:R-:W2:Y:S04]  /*34e00*/  LDL.LU R27, [R1+0x2b0] ;  /* 0x0002b000011b7983 */ /* 0x000ea80000300800 */
[----:B0-----:R-:W2:Y:S01]  /*34e10*/  LDL.LU R20, [R1+0x2b4] ;  /* 0x0002b40001147983 */ /* 0x001ea20000300800 */
[----:B---3--:R-:W-:Y:S01]  /*34e20*/  ISETP.LT.AND P4, PT, R8, c[0x0][0x17c], !P0 ;  /* 0x00005f0008007a0c */ /* 0x008fe20004781270 */
[----:B------:R-:W-:-:S04]  /*34e30*/  IMAD R8, R29, 0x4, R3 ;  /* 0x000000041d087824 */ /* 0x000fc800078e0203 */
[----:B------:R-:W-:Y:S01]  /*34e40*/  IMAD R3, R29, 0x4, R8 ;  /* 0x000000041d037824 */ /* 0x000fe200078e0208 */
[----:B------:R-:W-:-:S04]  /*34e50*/  LEA R4, P6, R8, R0, 0x1 ;  /* 0x0000000008047211 */ /* 0x000fc800078c08ff */
[----:B------:R-:W-:Y:S02]  /*34e60*/  LEA.HI.X.SX32 R5, R8, R2, 0x1, P6 ;  /* 0x0000000208057211 */ /* 0x000fe400030f0eff */
[----:B-1----:R-:W-:-:S04]  /*34e70*/  LEA R6, P6, R3, R0, 0x1 ;  /* 0x0000000003067211 */ /* 0x002fc800078c08ff */
[----:B------:R-:W-:Y:S01]  /*34e80*/  LEA.HI.X.SX32 R7, R3, R2, 0x1, P6 ;  /* 0x0000000203077211 */ /* 0x000fe200030f0eff */
[----:B------:R0:W-:Y:S04]  /*34e90*/  @P1 STG.E.U16 [R4.64], R13 ;  /* 0x0000000d04001986 */ /* 0x0001e8000c10150c */
[----:B------:R1:W-:Y:S01]  /*34ea0*/  @P5 STG.E.U16 [R6.64], R17 ;  /* 0x0000001106005986 */ /* 0x0003e2000c10150c */
[----:B-----5:R-:W-:-:S03]  /*34eb0*/  ISETP.LT.AND P5, PT, R28, c[0x0][0x17c], !P0 ;  /* 0x00005f001c007a0c */ /* 0x020fc600047a1270 */
[----:B------:R-:W3:Y:S01]  /*34ec0*/  LDL.LU R28, [R1+0x2b8] ;  /* 0x0002b800011c7983 */ /* 0x000ee20000300800 */
[----:B------:R-:W-:Y:S01]  /*34ed0*/  IMAD R8, R29, 0x4, R3 ;  /* 0x000000041d087824 */ /* 0x000fe200078e0203 */
[----:B------:R-:W-:Y:S02]  /*34ee0*/  PRMT R9, R9, 0x7632, R9 ;  /* 0x0000763209097816 */ /* 0x000fe40000000009 */
[----:B----4-:R-:W-:Y:S01]  /*34ef0*/  ISETP.LT.AND P3, PT, R12, c[0x0][0x17c], !P0 ;  /* 0x00005f000c007a0c */ /* 0x010fe20004761270 */
[----:B------:R-:W-:Y:S01]  /*34f00*/  IMAD R3, R29, 0x4, R8 ;  /* 0x000000041d037824 */ /* 0x000fe200078e0208 */
[C---:B0-----:R-:W-:Y:S01]  /*34f10*/  LEA R4, P6, R8.reuse, R0, 0x1 ;  /* 0x0000000008047211 */ /* 0x041fe200078c08ff */
[----:B------:R-:W4:Y:S03]  /*34f20*/  LDL.LU R16, [R1+0x2bc] ;  /* 0x0002bc0001107983 */ /* 0x000f260000300800 */
[----:B------:R-:W-:-:S02]  /*34f30*/  LEA.HI.X.SX32 R5, R8, R2, 0x1, P6 ;  /* 0x0000000208057211 */ /* 0x000fc400030f0eff */
[----:B-1----:R-:W-:Y:S01]  /*34f40*/  LEA R6, P6, R3, R0, 0x1 ;  /* 0x0000000003067211 */ /* 0x002fe200078c08ff */
[----:B------:R-:W-:-:S03]  /*34f50*/  IMAD R8, R29, 0x4, R3 ;  /* 0x000000041d087824 */ /* 0x000fc600078e0203 */
[----:B------:R-:W-:Y:S01]  /*34f60*/  LEA.HI.X.SX32 R7, R3, R2, 0x1, P6 ;  /* 0x0000000203077211 */ /* 0x000fe200030f0eff */
[----:B------:R0:W-:Y:S01]  /*34f70*/  @P4 STG.E.U16 [R4.64], R21 ;  /* 0x0000001504004986 */ /* 0x0001e2000c10150c */
[----:B------:R-:W-:-:S03]  /*34f80*/  IMAD R3, R29, 0x4, R8 ;  /* 0x000000041d037824 */ /* 0x000fc600078e0208 */
[----:B------:R2:W-:Y:S01]  /*34f90*/  @P2 STG.E.U16 [R6.64], R9 ;  /* 0x0000000906002986 */ /* 0x0005e2000c10150c */
[----:B------:R-:W-:Y:S02]  /*34fa0*/  PRMT R13, R13, 0x7632, R13 ;  /* 0x000076320d0d7816 */ /* 0x000fe4000000000d */
[C---:B0-----:R-:W-:Y:S02]  /*34fb0*/  LEA R4, P6, R8.reuse, R0, 0x1 ;  /* 0x0000000008047211 */ /* 0x041fe400078c08ff */
[----:B--2---:R-:W-:Y:S02]  /*34fc0*/  IADD3 R6, R25, 0x1bc, RZ ;  /* 0x000001bc19067810 */ /* 0x004fe40007ffe0ff */
[----:B------:R-:W-:Y:S02]  /*34fd0*/  LEA.HI.X.SX32 R5, R8, R2, 0x1, P6 ;  /* 0x0000000208057211 */ /* 0x000fe400030f0eff */
[C---:B------:R-:W-:Y:S01]  /*34fe0*/  ISETP.LT.AND P2, PT, R6.reuse, c[0x0][0x17c], !P0 ;  /* 0x00005f0006007a0c */ /* 0x040fe20004741270 */
[----:B------:R-:W-:Y:S01]  /*34ff0*/  IMAD R8, R6, c[0x0][0x198], RZ ;  /* 0x0000660006087a24 */ /* 0x000fe200078e02ff */
[----:B------:R-:W-:-:S02]  /*35000*/  ISETP.LT.AND P1, PT, R24, c[0x0][0x17c], !P0 ;  /* 0x00005f0018007a0c */ /* 0x000fc40004721270 */
[C---:B------:R-:W-:Y:S01]  /*35010*/  LEA R6, P6, R3.reuse, R0, 0x1 ;  /* 0x0000000003067211 */ /* 0x040fe200078c08ff */
[----:B------:R0:W-:Y:S03]  /*35020*/  @P3 STG.E.U16 [R4.64], R13 ;  /* 0x0000000d04003986 */ /* 0x0001e6000c10150c */
[----:B------:R-:W-:Y:S01]  /*35030*/  LEA.HI.X.SX32 R7, R3, R2, 0x1, P6 ;  /* 0x0000000203077211 */ /* 0x000fe200030f0eff */
[----:B------:R-:W2:Y:S01]  /*35040*/  LDL.LU R24, [R1+0x2c0] ;  /* 0x0002c00001187983 */ /* 0x000ea20000300800 */
[----:B------:R-:W-:Y:S02]  /*35050*/  ISETP.LT.AND P3, PT, R27, c[0x0][0x17c], !P0 ;  /* 0x00005f001b007a0c */ /* 0x000fe40004761270 */
[----:B------:R-:W-:Y:S01]  /*35060*/  PRMT R17, R17, 0x7632, R17 ;  /* 0x0000763211117816 */ /* 0x000fe20000000011 */
[----:B------:R-:W5:Y:S01]  /*35070*/  LDL.LU R27, [R1+0x2c4] ;  /* 0x0002c400011b7983 */ /* 0x000f620000300800 */
[----:B0-----:R-:W-:-:S02]  /*35080*/  LEA R4, P6, R8, R0, 0x1 ;  /* 0x0000000008047211 */ /* 0x001fc400078c08ff */
[----:B------:R-:W-:Y:S01]  /*35090*/  PRMT R21, R21, 0x7632, R21 ;  /* 0x0000763215157816 */ /* 0x000fe20000000015 */
[----:B------:R0:W-:Y:S01]  /*350a0*/  @P1 STG.E.U16 [R6.64], R17 ;  /* 0x0000001106001986 */ /* 0x0001e2000c10150c */
[----:B------:R-:W-:Y:S02]  /*350b0*/  LEA.HI.X.SX32 R5, R8, R2, 0x1, P6 ;  /* 0x0000000208057211 */ /* 0x000fe400030f0eff */
[----:B------:R-:W-:Y:S01]  /*350c0*/  ISETP.LT.AND P4, PT, R26, c[0x0][0x17c], !P0 ;  /* 0x00005f001a007a0c */ /* 0x000fe20004781270 */
[----:B------:R-:W5:Y:S04]  /*350d0*/  LDL.LU R12, [R1+0x2c8] ;  /* 0x0002c800010c7983 */ /* 0x000f680000300800 */
[----:B------:R1:W-:Y:S04]  /*350e0*/  @P2 STG.E.U16 [R4.64], R21 ;  /* 0x0000001504002986 */ /* 0x0003e8000c10150c */
[----:B------:R-:W5:Y:S01]  /*350f0*/  LDL.LU R26, [R1+0x2cc] ;  /* 0x0002cc00011a7983 */ /* 0x000f620000300800 */
[----:B---3--:R-:W-:-:S03]  /*35100*/  ISETP.LT.AND P2, PT, R28, c[0x0][0x17c], !P0 ;  /* 0x00005f001c007a0c */ /* 0x008fc60004741270 */
[----:B------:R-:W3:Y:S01]  /*35110*/  LDL.LU R28, [R1+0x2d0] ;  /* 0x0002d000011c7983 */ /* 0x000ee20000300800 */
        /* <DEDUP_REMOVED lines=9> */
[----:B------:R-:W-:-:S03]  /*351b0*/  ISETP.LT.AND P1, PT, R20, c[0x0][0x17c], !P0 ;  /* 0x00005f0014007a0c */ /* 0x000fc60004721270 */
[----:B------:R1:W-:Y:S01]  /*351c0*/  @P4 STG.E.U16 [R4.64], R14 ;  /* 0x0000000e04004986 */ /* 0x0003e2000c10150c */
[----:B0-----:R-:W-:-:S04]  /*351d0*/  LEA R6, P5, R3, R0, 0x1 ;  /* 0x0000000003067211 */ /* 0x001fc800078a08ff */
[----:B------:R-:W-:Y:S01]  /*351e0*/  LEA.HI.X.SX32 R7, R3, R2, 0x1, P5 ;  /* 0x0000000203077211 */ /* 0x000fe200028f0eff */
[----:B------:R-:W-:Y:S01]  /*351f0*/  IMAD R3, R29, 0x4, R8 ;  /* 0x000000041d037824 */ /* 0x000fe200078e0208 */
[----:B-1----:R-:W-:-:S03]  /*35200*/  LEA R4, P6, R8, R0, 0x1 ;  /* 0x0000000008047211 */ /* 0x002fc600078c08ff */
[----:B------:R0:W-:Y:S01]  /*35210*/  @P3 STG.E.U16 [R6.64], R18 ;  /* 0x0000001206003986 */ /* 0x0001e2000c10150c */
[----:B------:R-:W-:Y:S01]  /*35220*/  LEA.HI.X.SX32 R5, R8, R2, 0x1, P6 ;  /* 0x0000000208057211 */ /* 0x000fe200030f0eff */
[----:B------:R-:W-:Y:S01]  /*35230*/  IMAD R9, R29, 0x4, R3 ;  /* 0x000000041d097824 */ /* 0x000fe200078e0203 */
[----:B----4-:R-:W-:-:S03]  /*35240*/  ISETP.LT.AND P5, PT, R16, c[0x0][0x17c], !P0 ;  /* 0x00005f0010007a0c */ /* 0x010fc600047a1270 */
[----:B------:R1:W-:Y:S01]  /*35250*/  @P1 STG.E.U16 [R4.64], R22 ;  /* 0x0000001604001986 */ /* 0x0003e2000c10150c */
[----:B0-----:R-:W-:-:S04]  /*35260*/  LEA R6, P6, R3, R0, 0x1 ;  /* 0x0000000003067211 */ /* 0x001fc800078c08ff */
[----:B------:R-:W-:Y:S02]  /*35270*/  LEA.HI.X.SX32 R7, R3, R2, 0x1, P6 ;  /* 0x0000000203077211 */ /* 0x000fe400030f0eff */
[----:B-1----:R-:W-:Y:S02]  /*35280*/  LEA R4, P6, R9, R0, 0x1 ;  /* 0x0000000009047211 */ /* 0x002fe400078c08ff */
[----:B--2---:R-:W-:Y:S02]  /*35290*/  ISETP.LT.AND P4, PT, R24, c[0x0][0x17c], !P0 ;  /* 0x00005f0018007a0c */ /* 0x004fe40004781270 */
[----:B------:R-:W2:Y:S01]  /*352a0*/  LDL.LU R24, [R1+0x2d4] ;  /* 0x0002d40001187983 */ /* 0x000ea20000300800 */
[----:B-----5:R-:W-:Y:S02]  /*352b0*/  ISETP.LT.AND P3, PT, R27, c[0x0][0x17c], !P0 ;  /* 0x00005f001b007a0c */ /* 0x020fe40004761270 */
[----:B------:R-:W-:Y:S01]  /*352c0*/  PRMT R10, R10, 0x7632, R10 ;  /* 0x000076320a0a7816 */ /* 0x000fe2000000000a */
[----:B------:R-:W4:Y:S01]  /*352d0*/  LDL.LU R27, [R1+0x2d8] ;  /* 0x0002d800011b7983 */ /* 0x000f220000300800 */
[----:B------:R-:W-:-:S02]  /*352e0*/  LEA.HI.X.SX32 R5, R9, R2, 0x1, P6 ;  /* 0x0000000209057211 */ /* 0x000fc400030f0eff */
[----:B------:R-:W-:Y:S01]  /*352f0*/  PRMT R14, R14, 0x7632, R14 ;  /* 0x000076320e0e7816 */ /* 0x000fe2000000000e */
[----:B------:R0:W-:Y:S01]  /*35300*/  @P2 STG.E.U16 [R6.64], R10 ;  /* 0x0000000a06002986 */ /* 0x0001e2000c10150c */
[----:B------:R-:W-:-:S03]  /*35310*/  ISETP.LT.AND P2, PT, R26, c[0x0][0x17c], !P0 ;  /* 0x00005f001a007a0c */ /* 0x000fc60004741270 */
[----:B------:R-:W-:Y:S04]  /*35320*/  @P5 STG.E.U16 [R4.64], R14 ;  /* 0x0000000e04005986 */ /* 0x000fe8000c10150c */
        /* <DEDUP_REMOVED lines=8> */
[----:B------:R-:W-:Y:S02]  /*353b0*/  LEA R8, P6, R9, R0, 0x1 ;  /* 0x0000000009087211 */ /* 0x000fe400078c08ff */
[----:B------:R-:W-:Y:S01]  /*353c0*/  ISETP.LT.AND P1, PT, R12, c[0x0][0x17c], !P0 ;  /* 0x00005f000c007a0c */ /* 0x000fe20004721270 */
[----:B------:R-:W-:Y:S01]  /*353d0*/  IMAD R17, R29, 0x4, R3 ;  /* 0x000000041d117824 */ /* 0x000fe200078e0203 */
[----:B------:R-:W-:Y:S02]  /*353e0*/  LEA.HI.X.SX32 R9, R9, R2, 0x1, P6 ;  /* 0x0000000209097211 */ /* 0x000fe400030f0eff */
[----:B------:R-:W-:Y:S02]  /*353f0*/  LEA R12, P6, R3, R0, 0x1 ;  /* 0x00000000030c7211 */ /* 0x000fe400078c08ff */
[----:B------:R-:W-:-:S02]  /*35400*/  PRMT R18, R18, 0x7632, R18 ;  /* 0x0000763212127816 */ /* 0x000fc40000000012 */
[----:B------:R-:W-:Y:S02]  /*35410*/  LEA.HI.X.SX32 R13, R3, R2, 0x1, P6 ;  /* 0x00000002030d7211 */ /* 0x000fe400030f0eff */
[C---:B------:R-:W-:Y:S01]  /*35420*/  LEA R20, P6, R17.reuse, R0, 0x1 ;  /* 0x0000000011147211 */ /* 0x040fe200078c08ff */
[----:B------:R0:W-:Y:S01]  /*35430*/  @P4 STG.E.U16 [R6.64], R18 ;  /* 0x0000001206004986 */ /* 0x0001e2000c10150c */
[----:B------:R-:W-:Y:S02]  /*35440*/  PRMT R22, R22, 0x7632, R22 ;  /* 0x0000763216167816 */ /* 0x000fe40000000016 */
[----:B------:R-:W-:Y:S02]  /*35450*/  LEA.HI.X.SX32 R21, R17, R2, 0x1, P6 ;  /* 0x0000000211157211 */ /* 0x000fe400030f0eff */
[----:B------:R-:W-:Y:S01]  /*35460*/  IADD3 R3, R25, 0x1fc, RZ ;  /* 0x000001fc19037810 */ /* 0x000fe20007ffe0ff */
[----:B------:R1:W-:Y:S01]  /*35470*/  @P3 STG.E.U16 [R8.64], R22 ;  /* 0x0000001608003986 */ /* 0x0003e2000c10150c */
[----:B0-----:R-:W-:-:S03]  /*35480*/  IMAD R7, R29, 0x4, R17 ;  /* 0x000000041d077824 */ /* 0x001fc600078e0211 */
[----:B------:R0:W-:Y:S01]  /*35490*/  @P1 STG.E.U16 [R12.64], R11 ;  /* 0x0000000b0c001986 */ /* 0x0001e2000c10150c */
[----:B------:R-:W-:-:S03]  /*354a0*/  IMAD R17, R29, 0x4, R7 ;  /* 0x000000041d117824 */ /* 0x000fc600078e0207 */
[----:B------:R0:W-:Y:S01]  /*354b0*/  @P2 STG.E.U16 [R20.64], R15 ;  /* 0x0000000f14002986 */ /* 0x0001e2000c10150c */
[-C--:B------:R-:W-:Y:S01]  /*354c0*/  LEA R6, P2, R7, R0.reuse, 0x1 ;  /* 0x0000000007067211 */ /* 0x080fe200078408ff */
[----:B------:R-:W-:Y:S02]  /*354d0*/  IMAD R5, R3, c[0x0][0x198], RZ ;  /* 0x0000660003057a24 */ /* 0x000fe400078e02ff */
[----:B------:R-:W-:Y:S01]  /*354e0*/  IMAD R25, R29, 0x4, R17 ;  /* 0x000000041d197824 */ /* 0x000fe200078e0211 */
[----:B-1----:R-:W-:Y:S02]  /*354f0*/  LEA R8, P6, R17, R0, 0x1 ;  /* 0x0000000011087211 */ /* 0x002fe400078c08ff */
[----:B------:R-:W-:Y:S02]  /*35500*/  LEA.HI.X.SX32 R7, R7, R2, 0x1, P2 ;  /* 0x0000000207077211 */ /* 0x000fe400010f0eff */
[-C--:B------:R-:W-:Y:S02]  /*35510*/  LEA R16, P2, R25, R0.reuse, 0x1 ;  /* 0x0000000019107211 */ /* 0x080fe400078408ff */
[----:B------:R-:W-:-:S02]  /*35520*/  LEA R4, P1, R5, R0, 0x1 ;  /* 0x0000000005047211 */ /* 0x000fc400078208ff */
[-C--:B------:R-:W-:Y:S02]  /*35530*/  LEA.HI.X.SX32 R9, R17, R2.reuse, 0x1, P6 ;  /* 0x0000000211097211 */ /* 0x080fe400030f0eff */
[----:B----4-:R-:W-:Y:S01]  /*35540*/  ISETP.LT.AND P3, PT, R27, c[0x0][0x17c], !P0 ;  /* 0x00005f001b007a0c */ /* 0x010fe20004761270 */
[----:B------:R-:W-:Y:S01]  /*35550*/  IMAD R27, R29, 0x4, R25 ;  /* 0x000000041d1b7824 */ /* 0x000fe200078e0219 */
[----:B--2---:R-:W-:Y:S02]  /*35560*/  ISETP.LT.AND P4, PT, R24, c[0x0][0x17c], !P0 ;  /* 0x00005f0018007a0c */ /* 0x004fe40004781270 */
[----:B------:R-:W-:Y:S01]  /*35570*/  LEA.HI.X.SX32 R17, R25, R2, 0x1, P2 ;  /* 0x0000000219117211 */ /* 0x000fe200010f0eff */
[----:B------:R-:W-:Y:S01]  /*35580*/  IMAD R29, R29, 0x4, R27 ;  /* 0x000000041d1d7824 */ /* 0x000fe200078e021b */
[----:B0-----:R-:W-:Y:S02]  /*35590*/  LEA R12, P6, R27, R0, 0x1 ;  /* 0x000000001b0c7211 */ /* 0x001fe400078c08ff */
[----:B------:R-:W-:-:S02]  /*355a0*/  LEA.HI.X.SX32 R5, R5, R2, 0x1, P1 ;  /* 0x0000000205057211 */ /* 0x000fc400008f0eff */
[----:B-----5:R-:W-:Y:S02]  /*355b0*/  ISETP.LT.AND P2, PT, R26, c[0x0][0x17c], !P0 ;  /* 0x00005f001a007a0c */ /* 0x020fe40004741270 */
[----:B------:R-:W-:Y:S02]  /*355c0*/  LEA.HI.X.SX32 R13, R27, R2, 0x1, P6 ;  /* 0x000000021b0d7211 */ /* 0x000fe400030f0eff */
[----:B------:R-:W-:Y:S02]  /*355d0*/  LEA R20, P6, R29, R0, 0x1 ;  /* 0x000000001d147211 */ /* 0x000fe400078c08ff */
[----:B------:R-:W-:Y:S02]  /*355e0*/  PRMT R11, R11, 0x7632, R11 ;  /* 0x000076320b0b7816 */ /* 0x000fe4000000000b */
[----:B------:R-:W-:Y:S01]  /*355f0*/  PRMT R15, R15, 0x7632, R15 ;  /* 0x000076320f0f7816 */ /* 0x000fe2000000000f */
[----:B------:R0:W-:Y:S01]  /*35600*/  @P5 STG.E.U16 [R6.64], R19 ;  /* 0x0000001306005986 */ /* 0x0001e2000c10150c */
[----:B------:R-:W-:-:S02]  /*35610*/  LEA.HI.X.SX32 R21, R29, R2, 0x1, P6 ;  /* 0x000000021d157211 */ /* 0x000fc400030f0eff */
[----:B------:R-:W-:Y:S01]  /*35620*/  PRMT R10, R19, 0x7632, R10 ;  /* 0x00007632130a7816 */ /* 0x000fe2000000000a */
[----:B------:R0:W-:Y:S04]  /*35630*/  @P4 STG.E.U16 [R8.64], R23 ;  /* 0x0000001708004986 */ /* 0x0001e8000c10150c */
[----:B------:R0:W-:Y:S04]  /*35640*/  @P3 STG.E.U16 [R16.64], R11 ;  /* 0x0000000b10003986 */ /* 0x0001e8000c10150c */
[----:B------:R0:W-:Y:S01]  /*35650*/  @P2 STG.E.U16 [R12.64], R15 ;  /* 0x0000000f0c002986 */ /* 0x0001e2000c10150c */
[----:B---3--:R-:W-:-:S02]  /*35660*/  ISETP.LT.AND P1, PT, R28, c[0x0][0x17c], !P0 ;  /* 0x00005f001c007a0c */ /* 0x008fc40004721270 */
[----:B------:R-:W-:-:S11]  /*35670*/  ISETP.LT.AND P0, PT, R3, c[0x0][0x17c], !P0 ;  /* 0x00005f0003007a0c */ /* 0x000fd60004701270 */
[----:B------:R0:W-:Y:S02]  /*35680*/  @P1 STG.E.U16 [R20.64], R10 ;  /* 0x0000000a14001986 */ /* 0x0001e4000c10150c */
[----:B------:R-:W-:Y:S05]  /*35690*/  @!P0 EXIT ;  /* 0x000000000000894d */ /* 0x000fea0003800000 */
[----:B------:R-:W-:-:S05]  /*356a0*/  PRMT R2, R23, 0x7632, R2 ;  /* 0x0000763217027816 */ /* 0x000fca0000000002 */
[----:B------:R-:W-:Y:S01]  /*356b0*/  STG.E.U16 [R4.64], R2 ;  /* 0x0000000204007986 */ /* 0x000fe2000c10150c */
[----:B------:R-:W-:Y:S05]  /*356c0*/  EXIT ;  /* 0x000000000000794d */ /* 0x000fea0003800000 */
.L_x_4:
[----:B------:R-:W-:-:S00]  /*356d0*/  BRA `(.L_x_4) ;  /* 0xfffffff000007947 */ /* 0x000fc0000383ffff */
[----:B------:R-:W-:-:S00]  /*356e0*/  NOP ;  /* 0x0000000000007918 */ /* 0x000fc00000000000 */
        /* <DEDUP_REMOVED lines=9> */
.L_x_5:


//--------------------- .nv.shared.matmul_kernel  --------------------------
	.section	.nv.shared.matmul_kernel,"aw",@nobits
	.sectionflags	@""
	.align	16
